//
// Generated by NVIDIA NVVM Compiler
//
// Compiler Build ID: CL-36424714
// Cuda compilation tools, release 13.0, V13.0.88
// Based on NVVM 20.0.0
//

.version 9.0
.target sm_100
.address_size 64

	// .globl	_Z15convolution_topPfS_S_xxx

.visible .entry _Z15convolution_topPfS_S_xxx(
	.param .u64 .ptr .align 1 _Z15convolution_topPfS_S_xxx_param_0,
	.param .u64 .ptr .align 1 _Z15convolution_topPfS_S_xxx_param_1,
	.param .u64 .ptr .align 1 _Z15convolution_topPfS_S_xxx_param_2,
	.param .u64 _Z15convolution_topPfS_S_xxx_param_3,
	.param .u64 _Z15convolution_topPfS_S_xxx_param_4,
	.param .u64 _Z15convolution_topPfS_S_xxx_param_5
)
{
	.reg .pred 	%p<21>;
	.reg .b32 	%r<3>;
	.reg .b32 	%f<157>;
	.reg .b64 	%rd<112>;

	ld.param.u64 	%rd53, [_Z15convolution_topPfS_S_xxx_param_0];
	ld.param.u64 	%rd50, [_Z15convolution_topPfS_S_xxx_param_1];
	ld.param.u64 	%rd54, [_Z15convolution_topPfS_S_xxx_param_2];
	ld.param.u64 	%rd51, [_Z15convolution_topPfS_S_xxx_param_4];
	ld.param.u64 	%rd52, [_Z15convolution_topPfS_S_xxx_param_5];
	cvta.to.global.u64 	%rd1, %rd53;
	cvta.to.global.u64 	%rd2, %rd54;
	shr.u64 	%rd55, %rd52, 63;
	add.s64 	%rd56, %rd52, %rd55;
	shr.s64 	%rd105, %rd56, 1;
	mov.u32 	%r1, %ctaid.x;
	cvt.u64.u32 	%rd4, %r1;
	mov.u32 	%r2, %tid.x;
	cvt.u64.u32 	%rd5, %r2;
	mad.lo.s64 	%rd57, %rd51, %rd4, %rd5;
	add.s64 	%rd6, %rd57, %rd105;
	setp.lt.s64 	%p1, %rd52, 2;
	mov.f32 	%f146, 0f00000000;
	@%p1 bra 	$L__BB0_16;
	shl.b64 	%rd59, %rd6, 2;
	add.s64 	%rd60, %rd1, %rd59;
	ld.global.f32 	%f1, [%rd60];
	and.b64  	%rd7, %rd52, 15;
	add.s64 	%rd8, %rd7, -1;
	and.b64  	%rd9, %rd52, 7;
	add.s64 	%rd10, %rd9, -1;
	and.b64  	%rd11, %rd52, 9223372036854775792;
	and.b64  	%rd12, %rd52, 3;
	mov.b64 	%rd100, 0;
	mov.f32 	%f146, 0f00000000;
$L__BB0_2:
	setp.lt.u64 	%p2, %rd52, 16;
	mul.lo.s64 	%rd14, %rd100, %rd52;
	mov.b64 	%rd103, 0;
	@%p2 bra 	$L__BB0_5;
	mov.b64 	%rd101, 0;
$L__BB0_4:
	.pragma "nounroll";
	add.s64 	%rd63, %rd101, %rd14;
	shl.b64 	%rd64, %rd63, 2;
	add.s64 	%rd65, %rd2, %rd64;
	ld.global.f32 	%f35, [%rd65];
	fma.rn.f32 	%f36, %f35, %f1, %f146;
	ld.global.f32 	%f37, [%rd65+4];
	fma.rn.f32 	%f38, %f37, %f1, %f36;
	ld.global.f32 	%f39, [%rd65+8];
	fma.rn.f32 	%f40, %f39, %f1, %f38;
	ld.global.f32 	%f41, [%rd65+12];
	fma.rn.f32 	%f42, %f41, %f1, %f40;
	ld.global.f32 	%f43, [%rd65+16];
	fma.rn.f32 	%f44, %f43, %f1, %f42;
	ld.global.f32 	%f45, [%rd65+20];
	fma.rn.f32 	%f46, %f45, %f1, %f44;
	ld.global.f32 	%f47, [%rd65+24];
	fma.rn.f32 	%f48, %f47, %f1, %f46;
	ld.global.f32 	%f49, [%rd65+28];
	fma.rn.f32 	%f50, %f49, %f1, %f48;
	ld.global.f32 	%f51, [%rd65+32];
	fma.rn.f32 	%f52, %f51, %f1, %f50;
	ld.global.f32 	%f53, [%rd65+36];
	fma.rn.f32 	%f54, %f53, %f1, %f52;
	ld.global.f32 	%f55, [%rd65+40];
	fma.rn.f32 	%f56, %f55, %f1, %f54;
	ld.global.f32 	%f57, [%rd65+44];
	fma.rn.f32 	%f58, %f57, %f1, %f56;
	ld.global.f32 	%f59, [%rd65+48];
	fma.rn.f32 	%f60, %f59, %f1, %f58;
	ld.global.f32 	%f61, [%rd65+52];
	fma.rn.f32 	%f62, %f61, %f1, %f60;
	ld.global.f32 	%f63, [%rd65+56];
	fma.rn.f32 	%f64, %f63, %f1, %f62;
	ld.global.f32 	%f65, [%rd65+60];
	fma.rn.f32 	%f146, %f65, %f1, %f64;
	add.s64 	%rd101, %rd101, 16;
	setp.ne.s64 	%p3, %rd101, %rd11;
	mov.u64 	%rd103, %rd11;
	@%p3 bra 	$L__BB0_4;
$L__BB0_5:
	setp.eq.s64 	%p4, %rd7, 0;
	@%p4 bra 	$L__BB0_15;
	setp.lt.u64 	%p5, %rd8, 7;
	@%p5 bra 	$L__BB0_8;
	add.s64 	%rd66, %rd103, %rd14;
	shl.b64 	%rd67, %rd66, 2;
	add.s64 	%rd68, %rd2, %rd67;
	ld.global.f32 	%f67, [%rd68];
	fma.rn.f32 	%f68, %f67, %f1, %f146;
	ld.global.f32 	%f69, [%rd68+4];
	fma.rn.f32 	%f70, %f69, %f1, %f68;
	ld.global.f32 	%f71, [%rd68+8];
	fma.rn.f32 	%f72, %f71, %f1, %f70;
	ld.global.f32 	%f73, [%rd68+12];
	fma.rn.f32 	%f74, %f73, %f1, %f72;
	ld.global.f32 	%f75, [%rd68+16];
	fma.rn.f32 	%f76, %f75, %f1, %f74;
	ld.global.f32 	%f77, [%rd68+20];
	fma.rn.f32 	%f78, %f77, %f1, %f76;
	ld.global.f32 	%f79, [%rd68+24];
	fma.rn.f32 	%f80, %f79, %f1, %f78;
	ld.global.f32 	%f81, [%rd68+28];
	fma.rn.f32 	%f146, %f81, %f1, %f80;
	add.s64 	%rd103, %rd103, 8;
$L__BB0_8:
	setp.eq.s64 	%p6, %rd9, 0;
	@%p6 bra 	$L__BB0_15;
	setp.lt.u64 	%p7, %rd10, 3;
	@%p7 bra 	$L__BB0_11;
	add.s64 	%rd69, %rd103, %rd14;
	shl.b64 	%rd70, %rd69, 2;
	add.s64 	%rd71, %rd2, %rd70;
	ld.global.f32 	%f83, [%rd71];
	fma.rn.f32 	%f84, %f83, %f1, %f146;
	ld.global.f32 	%f85, [%rd71+4];
	fma.rn.f32 	%f86, %f85, %f1, %f84;
	ld.global.f32 	%f87, [%rd71+8];
	fma.rn.f32 	%f88, %f87, %f1, %f86;
	ld.global.f32 	%f89, [%rd71+12];
	fma.rn.f32 	%f146, %f89, %f1, %f88;
	add.s64 	%rd103, %rd103, 4;
$L__BB0_11:
	setp.eq.s64 	%p8, %rd12, 0;
	@%p8 bra 	$L__BB0_15;
	setp.eq.s64 	%p9, %rd12, 1;
	add.s64 	%rd72, %rd103, %rd14;
	shl.b64 	%rd73, %rd72, 2;
	add.s64 	%rd30, %rd2, %rd73;
	ld.global.f32 	%f90, [%rd30];
	fma.rn.f32 	%f146, %f90, %f1, %f146;
	@%p9 bra 	$L__BB0_15;
	setp.eq.s64 	%p10, %rd12, 2;
	ld.global.f32 	%f91, [%rd30+4];
	fma.rn.f32 	%f146, %f91, %f1, %f146;
	@%p10 bra 	$L__BB0_15;
	ld.global.f32 	%f92, [%rd30+8];
	fma.rn.f32 	%f146, %f92, %f1, %f146;
$L__BB0_15:
	add.s64 	%rd100, %rd100, 1;
	setp.eq.s64 	%p11, %rd100, %rd105;
	@%p11 bra 	$L__BB0_16;
	bra.uni 	$L__BB0_2;
$L__BB0_16:
	setp.lt.s64 	%p12, %rd52, 1;
	@%p12 bra 	$L__BB0_30;
	sub.s64 	%rd15, %rd4, %rd105;
	and.b64  	%rd16, %rd52, 7;
	and.b64  	%rd17, %rd52, 3;
	and.b64  	%rd18, %rd52, 9223372036854775800;
	and.b64  	%rd19, %rd52, 1;
	shl.b64 	%rd74, %rd5, 2;
	add.s64 	%rd75, %rd74, %rd1;
	add.s64 	%rd20, %rd75, 16;
	shl.b64 	%rd21, %rd51, 2;
	shl.b64 	%rd22, %rd52, 2;
$L__BB0_18:
	setp.lt.u64 	%p13, %rd52, 8;
	mul.lo.s64 	%rd33, %rd105, %rd52;
	add.s64 	%rd34, %rd15, %rd105;
	mad.lo.s64 	%rd35, %rd34, %rd51, %rd5;
	mov.b64 	%rd110, 0;
	@%p13 bra 	$L__BB0_21;
	mad.lo.s64 	%rd107, %rd21, %rd34, %rd20;
	mad.lo.s64 	%rd77, %rd22, %rd105, %rd2;
	add.s64 	%rd106, %rd77, 16;
	mov.u64 	%rd108, %rd18;
$L__BB0_20:
	.pragma "nounroll";
	ld.global.f32 	%f94, [%rd106+-16];
	ld.global.f32 	%f95, [%rd107+-16];
	fma.rn.f32 	%f96, %f94, %f95, %f146;
	ld.global.f32 	%f97, [%rd106+-12];
	ld.global.f32 	%f98, [%rd107+-12];
	fma.rn.f32 	%f99, %f97, %f98, %f96;
	ld.global.f32 	%f100, [%rd106+-8];
	ld.global.f32 	%f101, [%rd107+-8];
	fma.rn.f32 	%f102, %f100, %f101, %f99;
	ld.global.f32 	%f103, [%rd106+-4];
	ld.global.f32 	%f104, [%rd107+-4];
	fma.rn.f32 	%f105, %f103, %f104, %f102;
	ld.global.f32 	%f106, [%rd106];
	ld.global.f32 	%f107, [%rd107];
	fma.rn.f32 	%f108, %f106, %f107, %f105;
	ld.global.f32 	%f109, [%rd106+4];
	ld.global.f32 	%f110, [%rd107+4];
	fma.rn.f32 	%f111, %f109, %f110, %f108;
	ld.global.f32 	%f112, [%rd106+8];
	ld.global.f32 	%f113, [%rd107+8];
	fma.rn.f32 	%f114, %f112, %f113, %f111;
	ld.global.f32 	%f115, [%rd106+12];
	ld.global.f32 	%f116, [%rd107+12];
	fma.rn.f32 	%f146, %f115, %f116, %f114;
	add.s64 	%rd108, %rd108, -8;
	add.s64 	%rd107, %rd107, 32;
	add.s64 	%rd106, %rd106, 32;
	setp.ne.s64 	%p14, %rd108, 0;
	mov.u64 	%rd110, %rd18;
	@%p14 bra 	$L__BB0_20;
$L__BB0_21:
	setp.eq.s64 	%p15, %rd16, 0;
	@%p15 bra 	$L__BB0_29;
	add.s64 	%rd78, %rd16, -1;
	setp.lt.u64 	%p16, %rd78, 3;
	@%p16 bra 	$L__BB0_24;
	add.s64 	%rd79, %rd110, %rd33;
	shl.b64 	%rd80, %rd79, 2;
	add.s64 	%rd81, %rd2, %rd80;
	ld.global.f32 	%f118, [%rd81];
	add.s64 	%rd82, %rd35, %rd110;
	shl.b64 	%rd83, %rd82, 2;
	add.s64 	%rd84, %rd1, %rd83;
	ld.global.f32 	%f119, [%rd84];
	fma.rn.f32 	%f120, %f118, %f119, %f146;
	ld.global.f32 	%f121, [%rd81+4];
	ld.global.f32 	%f122, [%rd84+4];
	fma.rn.f32 	%f123, %f121, %f122, %f120;
	ld.global.f32 	%f124, [%rd81+8];
	ld.global.f32 	%f125, [%rd84+8];
	fma.rn.f32 	%f126, %f124, %f125, %f123;
	ld.global.f32 	%f127, [%rd81+12];
	ld.global.f32 	%f128, [%rd84+12];
	fma.rn.f32 	%f146, %f127, %f128, %f126;
	add.s64 	%rd110, %rd110, 4;
$L__BB0_24:
	setp.eq.s64 	%p17, %rd17, 0;
	@%p17 bra 	$L__BB0_29;
	setp.eq.s64 	%p18, %rd17, 1;
	@%p18 bra 	$L__BB0_27;
	add.s64 	%rd85, %rd110, %rd33;
	shl.b64 	%rd86, %rd85, 2;
	add.s64 	%rd87, %rd2, %rd86;
	ld.global.f32 	%f130, [%rd87];
	add.s64 	%rd88, %rd35, %rd110;
	shl.b64 	%rd89, %rd88, 2;
	add.s64 	%rd90, %rd1, %rd89;
	ld.global.f32 	%f131, [%rd90];
	fma.rn.f32 	%f132, %f130, %f131, %f146;
	ld.global.f32 	%f133, [%rd87+4];
	ld.global.f32 	%f134, [%rd90+4];
	fma.rn.f32 	%f146, %f133, %f134, %f132;
	add.s64 	%rd110, %rd110, 2;
$L__BB0_27:
	setp.eq.s64 	%p19, %rd19, 0;
	@%p19 bra 	$L__BB0_29;
	add.s64 	%rd91, %rd110, %rd33;
	shl.b64 	%rd92, %rd91, 2;
	add.s64 	%rd93, %rd2, %rd92;
	ld.global.f32 	%f135, [%rd93];
	add.s64 	%rd94, %rd35, %rd110;
	shl.b64 	%rd95, %rd94, 2;
	add.s64 	%rd96, %rd1, %rd95;
	ld.global.f32 	%f136, [%rd96];
	fma.rn.f32 	%f146, %f135, %f136, %f146;
$L__BB0_29:
	add.s64 	%rd105, %rd105, 1;
	setp.lt.s64 	%p20, %rd105, %rd52;
	@%p20 bra 	$L__BB0_18;
$L__BB0_30:
	cvta.to.global.u64 	%rd97, %rd50;
	shl.b64 	%rd98, %rd6, 2;
	add.s64 	%rd99, %rd97, %rd98;
	st.global.f32 	[%rd99], %f146;
	ret;

}
	// .globl	_Z18convolution_bottomPfS_S_xxx
.visible .entry _Z18convolution_bottomPfS_S_xxx(
	.param .u64 .ptr .align 1 _Z18convolution_bottomPfS_S_xxx_param_0,
	.param .u64 .ptr .align 1 _Z18convolution_bottomPfS_S_xxx_param_1,
	.param .u64 .ptr .align 1 _Z18convolution_bottomPfS_S_xxx_param_2,
	.param .u64 _Z18convolution_bottomPfS_S_xxx_param_3,
	.param .u64 _Z18convolution_bottomPfS_S_xxx_param_4,
	.param .u64 _Z18convolution_bottomPfS_S_xxx_param_5
)
{
	.reg .pred 	%p<23>;
	.reg .b32 	%r<3>;
	.reg .b32 	%f<159>;
	.reg .b64 	%rd<116>;

	ld.param.u64 	%rd53, [_Z18convolution_bottomPfS_S_xxx_param_0];
	ld.param.u64 	%rd50, [_Z18convolution_bottomPfS_S_xxx_param_1];
	ld.param.u64 	%rd54, [_Z18convolution_bottomPfS_S_xxx_param_2];
	ld.param.u64 	%rd55, [_Z18convolution_bottomPfS_S_xxx_param_3];
	ld.param.u64 	%rd51, [_Z18convolution_bottomPfS_S_xxx_param_4];
	ld.param.u64 	%rd52, [_Z18convolution_bottomPfS_S_xxx_param_5];
	cvta.to.global.u64 	%rd1, %rd53;
	cvta.to.global.u64 	%rd2, %rd54;
	shr.u64 	%rd56, %rd52, 63;
	add.s64 	%rd57, %rd52, %rd56;
	shr.s64 	%rd3, %rd57, 1;
	sub.s64 	%rd58, %rd55, %rd3;
	mov.u32 	%r1, %ctaid.x;
	cvt.u64.u32 	%rd59, %r1;
	add.s64 	%rd4, %rd58, %rd59;
	mov.u32 	%r2, %tid.x;
	cvt.u64.u32 	%rd5, %r2;
	add.s64 	%rd60, %rd3, %rd5;
	mad.lo.s64 	%rd6, %rd4, %rd51, %rd60;
	add.s64 	%rd104, %rd3, 1;
	setp.ge.s64 	%p1, %rd104, %rd52;
	mov.f32 	%f147, 0f00000000;
	@%p1 bra 	$L__BB1_17;
	setp.lt.s64 	%p2, %rd52, 1;
	@%p2 bra 	$L__BB1_17;
	and.b64  	%rd8, %rd52, 15;
	add.s64 	%rd9, %rd8, -1;
	and.b64  	%rd10, %rd52, 7;
	add.s64 	%rd11, %rd10, -1;
	shl.b64 	%rd61, %rd6, 2;
	add.s64 	%rd62, %rd1, %rd61;
	ld.global.f32 	%f1, [%rd62];
	and.b64  	%rd12, %rd52, 9223372036854775792;
	and.b64  	%rd13, %rd52, 3;
	mov.f32 	%f147, 0f00000000;
$L__BB1_3:
	setp.lt.u64 	%p3, %rd52, 16;
	mul.lo.s64 	%rd15, %rd104, %rd52;
	mov.b64 	%rd107, 0;
	@%p3 bra 	$L__BB1_6;
	mov.b64 	%rd105, 0;
$L__BB1_5:
	.pragma "nounroll";
	add.s64 	%rd65, %rd105, %rd15;
	shl.b64 	%rd66, %rd65, 2;
	add.s64 	%rd67, %rd2, %rd66;
	ld.global.f32 	%f36, [%rd67];
	fma.rn.f32 	%f37, %f36, %f1, %f147;
	ld.global.f32 	%f38, [%rd67+4];
	fma.rn.f32 	%f39, %f38, %f1, %f37;
	ld.global.f32 	%f40, [%rd67+8];
	fma.rn.f32 	%f41, %f40, %f1, %f39;
	ld.global.f32 	%f42, [%rd67+12];
	fma.rn.f32 	%f43, %f42, %f1, %f41;
	ld.global.f32 	%f44, [%rd67+16];
	fma.rn.f32 	%f45, %f44, %f1, %f43;
	ld.global.f32 	%f46, [%rd67+20];
	fma.rn.f32 	%f47, %f46, %f1, %f45;
	ld.global.f32 	%f48, [%rd67+24];
	fma.rn.f32 	%f49, %f48, %f1, %f47;
	ld.global.f32 	%f50, [%rd67+28];
	fma.rn.f32 	%f51, %f50, %f1, %f49;
	ld.global.f32 	%f52, [%rd67+32];
	fma.rn.f32 	%f53, %f52, %f1, %f51;
	ld.global.f32 	%f54, [%rd67+36];
	fma.rn.f32 	%f55, %f54, %f1, %f53;
	ld.global.f32 	%f56, [%rd67+40];
	fma.rn.f32 	%f57, %f56, %f1, %f55;
	ld.global.f32 	%f58, [%rd67+44];
	fma.rn.f32 	%f59, %f58, %f1, %f57;
	ld.global.f32 	%f60, [%rd67+48];
	fma.rn.f32 	%f61, %f60, %f1, %f59;
	ld.global.f32 	%f62, [%rd67+52];
	fma.rn.f32 	%f63, %f62, %f1, %f61;
	ld.global.f32 	%f64, [%rd67+56];
	fma.rn.f32 	%f65, %f64, %f1, %f63;
	ld.global.f32 	%f66, [%rd67+60];
	fma.rn.f32 	%f147, %f66, %f1, %f65;
	add.s64 	%rd105, %rd105, 16;
	setp.eq.s64 	%p4, %rd105, %rd12;
	mov.u64 	%rd107, %rd12;
	@%p4 bra 	$L__BB1_6;
	bra.uni 	$L__BB1_5;
$L__BB1_6:
	setp.eq.s64 	%p5, %rd8, 0;
	@%p5 bra 	$L__BB1_16;
	setp.lt.u64 	%p6, %rd9, 7;
	@%p6 bra 	$L__BB1_9;
	add.s64 	%rd68, %rd107, %rd15;
	shl.b64 	%rd69, %rd68, 2;
	add.s64 	%rd70, %rd2, %rd69;
	ld.global.f32 	%f68, [%rd70];
	fma.rn.f32 	%f69, %f68, %f1, %f147;
	ld.global.f32 	%f70, [%rd70+4];
	fma.rn.f32 	%f71, %f70, %f1, %f69;
	ld.global.f32 	%f72, [%rd70+8];
	fma.rn.f32 	%f73, %f72, %f1, %f71;
	ld.global.f32 	%f74, [%rd70+12];
	fma.rn.f32 	%f75, %f74, %f1, %f73;
	ld.global.f32 	%f76, [%rd70+16];
	fma.rn.f32 	%f77, %f76, %f1, %f75;
	ld.global.f32 	%f78, [%rd70+20];
	fma.rn.f32 	%f79, %f78, %f1, %f77;
	ld.global.f32 	%f80, [%rd70+24];
	fma.rn.f32 	%f81, %f80, %f1, %f79;
	ld.global.f32 	%f82, [%rd70+28];
	fma.rn.f32 	%f147, %f82, %f1, %f81;
	add.s64 	%rd107, %rd107, 8;
$L__BB1_9:
	setp.eq.s64 	%p7, %rd10, 0;
	@%p7 bra 	$L__BB1_16;
	setp.lt.u64 	%p8, %rd11, 3;
	@%p8 bra 	$L__BB1_12;
	add.s64 	%rd71, %rd107, %rd15;
	shl.b64 	%rd72, %rd71, 2;
	add.s64 	%rd73, %rd2, %rd72;
	ld.global.f32 	%f84, [%rd73];
	fma.rn.f32 	%f85, %f84, %f1, %f147;
	ld.global.f32 	%f86, [%rd73+4];
	fma.rn.f32 	%f87, %f86, %f1, %f85;
	ld.global.f32 	%f88, [%rd73+8];
	fma.rn.f32 	%f89, %f88, %f1, %f87;
	ld.global.f32 	%f90, [%rd73+12];
	fma.rn.f32 	%f147, %f90, %f1, %f89;
	add.s64 	%rd107, %rd107, 4;
$L__BB1_12:
	setp.eq.s64 	%p9, %rd13, 0;
	@%p9 bra 	$L__BB1_16;
	setp.eq.s64 	%p10, %rd13, 1;
	add.s64 	%rd74, %rd107, %rd15;
	shl.b64 	%rd75, %rd74, 2;
	add.s64 	%rd23, %rd2, %rd75;
	ld.global.f32 	%f91, [%rd23];
	fma.rn.f32 	%f147, %f91, %f1, %f147;
	@%p10 bra 	$L__BB1_16;
	setp.eq.s64 	%p11, %rd13, 2;
	ld.global.f32 	%f92, [%rd23+4];
	fma.rn.f32 	%f147, %f92, %f1, %f147;
	@%p11 bra 	$L__BB1_16;
	ld.global.f32 	%f93, [%rd23+8];
	fma.rn.f32 	%f147, %f93, %f1, %f147;
$L__BB1_16:
	add.s64 	%rd104, %rd104, 1;
	setp.lt.s64 	%p12, %rd104, %rd52;
	@%p12 bra 	$L__BB1_3;
$L__BB1_17:
	setp.lt.s64 	%p13, %rd52, -1;
	@%p13 bra 	$L__BB1_32;
	setp.lt.s64 	%p14, %rd52, 1;
	@%p14 bra 	$L__BB1_32;
	and.b64  	%rd25, %rd52, 7;
	and.b64  	%rd26, %rd52, 3;
	and.b64  	%rd27, %rd52, 9223372036854775800;
	and.b64  	%rd28, %rd52, 1;
	shl.b64 	%rd29, %rd52, 2;
	shl.b64 	%rd30, %rd51, 2;
	sub.s64 	%rd31, %rd4, %rd3;
	mov.b64 	%rd109, 0;
$L__BB1_20:
	mov.u64 	%rd32, %rd109;
	setp.lt.u64 	%p15, %rd52, 8;
	mul.lo.s64 	%rd33, %rd32, %rd52;
	add.s64 	%rd34, %rd31, %rd32;
	mad.lo.s64 	%rd35, %rd34, %rd51, %rd5;
	mov.b64 	%rd114, 0;
	@%p15 bra 	$L__BB1_23;
	mad.lo.s64 	%rd78, %rd29, %rd32, %rd2;
	add.s64 	%rd111, %rd78, 16;
	shl.b64 	%rd79, %rd5, 2;
	add.s64 	%rd80, %rd79, %rd1;
	mad.lo.s64 	%rd81, %rd30, %rd34, %rd80;
	add.s64 	%rd110, %rd81, 16;
	mov.u64 	%rd112, %rd27;
$L__BB1_22:
	.pragma "nounroll";
	ld.global.f32 	%f95, [%rd111+-16];
	ld.global.f32 	%f96, [%rd110+-16];
	fma.rn.f32 	%f97, %f95, %f96, %f147;
	ld.global.f32 	%f98, [%rd111+-12];
	ld.global.f32 	%f99, [%rd110+-12];
	fma.rn.f32 	%f100, %f98, %f99, %f97;
	ld.global.f32 	%f101, [%rd111+-8];
	ld.global.f32 	%f102, [%rd110+-8];
	fma.rn.f32 	%f103, %f101, %f102, %f100;
	ld.global.f32 	%f104, [%rd111+-4];
	ld.global.f32 	%f105, [%rd110+-4];
	fma.rn.f32 	%f106, %f104, %f105, %f103;
	ld.global.f32 	%f107, [%rd111];
	ld.global.f32 	%f108, [%rd110];
	fma.rn.f32 	%f109, %f107, %f108, %f106;
	ld.global.f32 	%f110, [%rd111+4];
	ld.global.f32 	%f111, [%rd110+4];
	fma.rn.f32 	%f112, %f110, %f111, %f109;
	ld.global.f32 	%f113, [%rd111+8];
	ld.global.f32 	%f114, [%rd110+8];
	fma.rn.f32 	%f115, %f113, %f114, %f112;
	ld.global.f32 	%f116, [%rd111+12];
	ld.global.f32 	%f117, [%rd110+12];
	fma.rn.f32 	%f147, %f116, %f117, %f115;
	add.s64 	%rd112, %rd112, -8;
	add.s64 	%rd111, %rd111, 32;
	add.s64 	%rd110, %rd110, 32;
	setp.ne.s64 	%p16, %rd112, 0;
	mov.u64 	%rd114, %rd27;
	@%p16 bra 	$L__BB1_22;
$L__BB1_23:
	setp.eq.s64 	%p17, %rd25, 0;
	@%p17 bra 	$L__BB1_31;
	add.s64 	%rd82, %rd25, -1;
	setp.lt.u64 	%p18, %rd82, 3;
	@%p18 bra 	$L__BB1_26;
	add.s64 	%rd83, %rd114, %rd33;
	shl.b64 	%rd84, %rd83, 2;
	add.s64 	%rd85, %rd2, %rd84;
	ld.global.f32 	%f119, [%rd85];
	add.s64 	%rd86, %rd35, %rd114;
	shl.b64 	%rd87, %rd86, 2;
	add.s64 	%rd88, %rd1, %rd87;
	ld.global.f32 	%f120, [%rd88];
	fma.rn.f32 	%f121, %f119, %f120, %f147;
	ld.global.f32 	%f122, [%rd85+4];
	ld.global.f32 	%f123, [%rd88+4];
	fma.rn.f32 	%f124, %f122, %f123, %f121;
	ld.global.f32 	%f125, [%rd85+8];
	ld.global.f32 	%f126, [%rd88+8];
	fma.rn.f32 	%f127, %f125, %f126, %f124;
	ld.global.f32 	%f128, [%rd85+12];
	ld.global.f32 	%f129, [%rd88+12];
	fma.rn.f32 	%f147, %f128, %f129, %f127;
	add.s64 	%rd114, %rd114, 4;
$L__BB1_26:
	setp.eq.s64 	%p19, %rd26, 0;
	@%p19 bra 	$L__BB1_31;
	setp.eq.s64 	%p20, %rd26, 1;
	@%p20 bra 	$L__BB1_29;
	add.s64 	%rd89, %rd114, %rd33;
	shl.b64 	%rd90, %rd89, 2;
	add.s64 	%rd91, %rd2, %rd90;
	ld.global.f32 	%f131, [%rd91];
	add.s64 	%rd92, %rd35, %rd114;
	shl.b64 	%rd93, %rd92, 2;
	add.s64 	%rd94, %rd1, %rd93;
	ld.global.f32 	%f132, [%rd94];
	fma.rn.f32 	%f133, %f131, %f132, %f147;
	ld.global.f32 	%f134, [%rd91+4];
	ld.global.f32 	%f135, [%rd94+4];
	fma.rn.f32 	%f147, %f134, %f135, %f133;
	add.s64 	%rd114, %rd114, 2;
$L__BB1_29:
	setp.eq.s64 	%p21, %rd28, 0;
	@%p21 bra 	$L__BB1_31;
	add.s64 	%rd95, %rd114, %rd33;
	shl.b64 	%rd96, %rd95, 2;
	add.s64 	%rd97, %rd2, %rd96;
	ld.global.f32 	%f136, [%rd97];
	add.s64 	%rd98, %rd35, %rd114;
	shl.b64 	%rd99, %rd98, 2;
	add.s64 	%rd100, %rd1, %rd99;
	ld.global.f32 	%f137, [%rd100];
	fma.rn.f32 	%f147, %f136, %f137, %f147;
$L__BB1_31:
	add.s64 	%rd109, %rd32, 1;
	setp.ne.s64 	%p22, %rd32, %rd3;
	@%p22 bra 	$L__BB1_20;
$L__BB1_32:
	cvta.to.global.u64 	%rd101, %rd50;
	shl.b64 	%rd102, %rd6, 2;
	add.s64 	%rd103, %rd101, %rd102;
	st.global.f32 	[%rd103], %f147;
	ret;

}
	// .globl	_Z16convolution_leftPfS_S_xxx
.visible .entry _Z16convolution_leftPfS_S_xxx(
	.param .u64 .ptr .align 1 _Z16convolution_leftPfS_S_xxx_param_0,
	.param .u64 .ptr .align 1 _Z16convolution_leftPfS_S_xxx_param_1,
	.param .u64 .ptr .align 1 _Z16convolution_leftPfS_S_xxx_param_2,
	.param .u64 _Z16convolution_leftPfS_S_xxx_param_3,
	.param .u64 _Z16convolution_leftPfS_S_xxx_param_4,
	.param .u64 _Z16convolution_leftPfS_S_xxx_param_5
)
{
	.reg .pred 	%p<22>;
	.reg .b32 	%r<3>;
	.reg .b32 	%f<159>;
	.reg .b64 	%rd<121>;

	ld.param.u64 	%rd52, [_Z16convolution_leftPfS_S_xxx_param_0];
	ld.param.u64 	%rd49, [_Z16convolution_leftPfS_S_xxx_param_1];
	ld.param.u64 	%rd53, [_Z16convolution_leftPfS_S_xxx_param_2];
	ld.param.u64 	%rd50, [_Z16convolution_leftPfS_S_xxx_param_4];
	ld.param.u64 	%rd51, [_Z16convolution_leftPfS_S_xxx_param_5];
	cvta.to.global.u64 	%rd1, %rd52;
	cvta.to.global.u64 	%rd2, %rd53;
	shr.u64 	%rd54, %rd51, 63;
	add.s64 	%rd55, %rd51, %rd54;
	shr.s64 	%rd3, %rd55, 1;
	mov.u32 	%r1, %ctaid.x;
	cvt.u64.u32 	%rd4, %r1;
	add.s64 	%rd56, %rd3, %rd4;
	mov.u32 	%r2, %tid.x;
	cvt.u64.u32 	%rd5, %r2;
	mad.lo.s64 	%rd6, %rd56, %rd50, %rd5;
	setp.lt.s64 	%p1, %rd51, 1;
	mov.f32 	%f148, 0f00000000;
	@%p1 bra 	$L__BB2_17;
	setp.eq.s64 	%p2, %rd51, 1;
	@%p2 bra 	$L__BB2_17;
	max.s64 	%rd58, %rd3, 1;
	and.b64  	%rd7, %rd58, 15;
	add.s64 	%rd8, %rd7, -1;
	and.b64  	%rd9, %rd58, 7;
	add.s64 	%rd10, %rd9, -1;
	shl.b64 	%rd59, %rd6, 2;
	add.s64 	%rd60, %rd1, %rd59;
	ld.global.f32 	%f1, [%rd60];
	and.b64  	%rd11, %rd58, 4611686018427387888;
	and.b64  	%rd12, %rd58, 3;
	mov.b64 	%rd108, 0;
	mov.f32 	%f148, 0f00000000;
$L__BB2_3:
	setp.lt.u64 	%p3, %rd51, 32;
	mul.lo.s64 	%rd14, %rd108, %rd51;
	mov.b64 	%rd111, 0;
	@%p3 bra 	$L__BB2_6;
	mov.b64 	%rd109, 0;
$L__BB2_5:
	.pragma "nounroll";
	add.s64 	%rd63, %rd109, %rd14;
	shl.b64 	%rd64, %rd63, 2;
	add.s64 	%rd65, %rd2, %rd64;
	ld.global.f32 	%f36, [%rd65];
	fma.rn.f32 	%f37, %f36, %f1, %f148;
	ld.global.f32 	%f38, [%rd65+4];
	fma.rn.f32 	%f39, %f38, %f1, %f37;
	ld.global.f32 	%f40, [%rd65+8];
	fma.rn.f32 	%f41, %f40, %f1, %f39;
	ld.global.f32 	%f42, [%rd65+12];
	fma.rn.f32 	%f43, %f42, %f1, %f41;
	ld.global.f32 	%f44, [%rd65+16];
	fma.rn.f32 	%f45, %f44, %f1, %f43;
	ld.global.f32 	%f46, [%rd65+20];
	fma.rn.f32 	%f47, %f46, %f1, %f45;
	ld.global.f32 	%f48, [%rd65+24];
	fma.rn.f32 	%f49, %f48, %f1, %f47;
	ld.global.f32 	%f50, [%rd65+28];
	fma.rn.f32 	%f51, %f50, %f1, %f49;
	ld.global.f32 	%f52, [%rd65+32];
	fma.rn.f32 	%f53, %f52, %f1, %f51;
	ld.global.f32 	%f54, [%rd65+36];
	fma.rn.f32 	%f55, %f54, %f1, %f53;
	ld.global.f32 	%f56, [%rd65+40];
	fma.rn.f32 	%f57, %f56, %f1, %f55;
	ld.global.f32 	%f58, [%rd65+44];
	fma.rn.f32 	%f59, %f58, %f1, %f57;
	ld.global.f32 	%f60, [%rd65+48];
	fma.rn.f32 	%f61, %f60, %f1, %f59;
	ld.global.f32 	%f62, [%rd65+52];
	fma.rn.f32 	%f63, %f62, %f1, %f61;
	ld.global.f32 	%f64, [%rd65+56];
	fma.rn.f32 	%f65, %f64, %f1, %f63;
	ld.global.f32 	%f66, [%rd65+60];
	fma.rn.f32 	%f148, %f66, %f1, %f65;
	add.s64 	%rd109, %rd109, 16;
	setp.ne.s64 	%p4, %rd109, %rd11;
	mov.u64 	%rd111, %rd11;
	@%p4 bra 	$L__BB2_5;
$L__BB2_6:
	setp.eq.s64 	%p5, %rd7, 0;
	@%p5 bra 	$L__BB2_16;
	setp.lt.u64 	%p6, %rd8, 7;
	@%p6 bra 	$L__BB2_9;
	add.s64 	%rd66, %rd111, %rd14;
	shl.b64 	%rd67, %rd66, 2;
	add.s64 	%rd68, %rd2, %rd67;
	ld.global.f32 	%f68, [%rd68];
	fma.rn.f32 	%f69, %f68, %f1, %f148;
	ld.global.f32 	%f70, [%rd68+4];
	fma.rn.f32 	%f71, %f70, %f1, %f69;
	ld.global.f32 	%f72, [%rd68+8];
	fma.rn.f32 	%f73, %f72, %f1, %f71;
	ld.global.f32 	%f74, [%rd68+12];
	fma.rn.f32 	%f75, %f74, %f1, %f73;
	ld.global.f32 	%f76, [%rd68+16];
	fma.rn.f32 	%f77, %f76, %f1, %f75;
	ld.global.f32 	%f78, [%rd68+20];
	fma.rn.f32 	%f79, %f78, %f1, %f77;
	ld.global.f32 	%f80, [%rd68+24];
	fma.rn.f32 	%f81, %f80, %f1, %f79;
	ld.global.f32 	%f82, [%rd68+28];
	fma.rn.f32 	%f148, %f82, %f1, %f81;
	add.s64 	%rd111, %rd111, 8;
$L__BB2_9:
	setp.eq.s64 	%p7, %rd9, 0;
	@%p7 bra 	$L__BB2_16;
	setp.lt.u64 	%p8, %rd10, 3;
	@%p8 bra 	$L__BB2_12;
	add.s64 	%rd69, %rd111, %rd14;
	shl.b64 	%rd70, %rd69, 2;
	add.s64 	%rd71, %rd2, %rd70;
	ld.global.f32 	%f84, [%rd71];
	fma.rn.f32 	%f85, %f84, %f1, %f148;
	ld.global.f32 	%f86, [%rd71+4];
	fma.rn.f32 	%f87, %f86, %f1, %f85;
	ld.global.f32 	%f88, [%rd71+8];
	fma.rn.f32 	%f89, %f88, %f1, %f87;
	ld.global.f32 	%f90, [%rd71+12];
	fma.rn.f32 	%f148, %f90, %f1, %f89;
	add.s64 	%rd111, %rd111, 4;
$L__BB2_12:
	setp.eq.s64 	%p9, %rd12, 0;
	@%p9 bra 	$L__BB2_16;
	setp.eq.s64 	%p10, %rd12, 1;
	add.s64 	%rd72, %rd111, %rd14;
	shl.b64 	%rd73, %rd72, 2;
	add.s64 	%rd27, %rd2, %rd73;
	ld.global.f32 	%f91, [%rd27];
	fma.rn.f32 	%f148, %f91, %f1, %f148;
	@%p10 bra 	$L__BB2_16;
	setp.eq.s64 	%p11, %rd12, 2;
	ld.global.f32 	%f92, [%rd27+4];
	fma.rn.f32 	%f148, %f92, %f1, %f148;
	@%p11 bra 	$L__BB2_16;
	ld.global.f32 	%f93, [%rd27+8];
	fma.rn.f32 	%f148, %f93, %f1, %f148;
$L__BB2_16:
	add.s64 	%rd108, %rd108, 1;
	setp.eq.s64 	%p12, %rd108, %rd51;
	@%p12 bra 	$L__BB2_17;
	bra.uni 	$L__BB2_3;
$L__BB2_17:
	setp.lt.s64 	%p13, %rd51, 1;
	@%p13 bra 	$L__BB2_31;
	add.s64 	%rd75, %rd3, 1;
	max.s64 	%rd76, %rd51, %rd75;
	sub.s64 	%rd77, %rd76, %rd3;
	and.b64  	%rd15, %rd77, 7;
	and.b64  	%rd16, %rd77, 3;
	sub.s64 	%rd17, %rd3, %rd76;
	and.b64  	%rd18, %rd77, -8;
	and.b64  	%rd19, %rd77, 1;
	mov.b64 	%rd113, 0;
$L__BB2_19:
	setp.gt.u64 	%p14, %rd17, -8;
	mul.lo.s64 	%rd30, %rd113, %rd51;
	add.s64 	%rd78, %rd113, %rd4;
	mul.lo.s64 	%rd31, %rd78, %rd50;
	sub.s64 	%rd79, %rd5, %rd3;
	add.s64 	%rd32, %rd79, %rd31;
	mov.u64 	%rd118, %rd3;
	@%p14 bra 	$L__BB2_22;
	add.s64 	%rd80, %rd5, %rd31;
	shl.b64 	%rd81, %rd80, 2;
	add.s64 	%rd82, %rd1, %rd81;
	add.s64 	%rd115, %rd82, 16;
	add.s64 	%rd83, %rd3, %rd30;
	shl.b64 	%rd84, %rd83, 2;
	add.s64 	%rd85, %rd2, %rd84;
	add.s64 	%rd114, %rd85, 16;
	mov.u64 	%rd116, %rd18;
	mov.u64 	%rd118, %rd3;
$L__BB2_21:
	.pragma "nounroll";
	ld.global.f32 	%f95, [%rd114+-16];
	ld.global.f32 	%f96, [%rd115+-16];
	fma.rn.f32 	%f97, %f95, %f96, %f148;
	ld.global.f32 	%f98, [%rd114+-12];
	ld.global.f32 	%f99, [%rd115+-12];
	fma.rn.f32 	%f100, %f98, %f99, %f97;
	ld.global.f32 	%f101, [%rd114+-8];
	ld.global.f32 	%f102, [%rd115+-8];
	fma.rn.f32 	%f103, %f101, %f102, %f100;
	ld.global.f32 	%f104, [%rd114+-4];
	ld.global.f32 	%f105, [%rd115+-4];
	fma.rn.f32 	%f106, %f104, %f105, %f103;
	ld.global.f32 	%f107, [%rd114];
	ld.global.f32 	%f108, [%rd115];
	fma.rn.f32 	%f109, %f107, %f108, %f106;
	ld.global.f32 	%f110, [%rd114+4];
	ld.global.f32 	%f111, [%rd115+4];
	fma.rn.f32 	%f112, %f110, %f111, %f109;
	ld.global.f32 	%f113, [%rd114+8];
	ld.global.f32 	%f114, [%rd115+8];
	fma.rn.f32 	%f115, %f113, %f114, %f112;
	ld.global.f32 	%f116, [%rd114+12];
	ld.global.f32 	%f117, [%rd115+12];
	fma.rn.f32 	%f148, %f116, %f117, %f115;
	add.s64 	%rd118, %rd118, 8;
	add.s64 	%rd116, %rd116, -8;
	add.s64 	%rd115, %rd115, 32;
	add.s64 	%rd114, %rd114, 32;
	setp.ne.s64 	%p15, %rd116, 0;
	@%p15 bra 	$L__BB2_21;
$L__BB2_22:
	setp.eq.s64 	%p16, %rd15, 0;
	@%p16 bra 	$L__BB2_30;
	add.s64 	%rd86, %rd15, -1;
	setp.lt.u64 	%p17, %rd86, 3;
	@%p17 bra 	$L__BB2_25;
	add.s64 	%rd87, %rd118, %rd30;
	shl.b64 	%rd88, %rd87, 2;
	add.s64 	%rd89, %rd2, %rd88;
	ld.global.f32 	%f119, [%rd89];
	add.s64 	%rd90, %rd32, %rd118;
	shl.b64 	%rd91, %rd90, 2;
	add.s64 	%rd92, %rd1, %rd91;
	ld.global.f32 	%f120, [%rd92];
	fma.rn.f32 	%f121, %f119, %f120, %f148;
	ld.global.f32 	%f122, [%rd89+4];
	ld.global.f32 	%f123, [%rd92+4];
	fma.rn.f32 	%f124, %f122, %f123, %f121;
	ld.global.f32 	%f125, [%rd89+8];
	ld.global.f32 	%f126, [%rd92+8];
	fma.rn.f32 	%f127, %f125, %f126, %f124;
	ld.global.f32 	%f128, [%rd89+12];
	ld.global.f32 	%f129, [%rd92+12];
	fma.rn.f32 	%f148, %f128, %f129, %f127;
	add.s64 	%rd118, %rd118, 4;
$L__BB2_25:
	setp.eq.s64 	%p18, %rd16, 0;
	@%p18 bra 	$L__BB2_30;
	setp.eq.s64 	%p19, %rd16, 1;
	@%p19 bra 	$L__BB2_28;
	add.s64 	%rd93, %rd118, %rd30;
	shl.b64 	%rd94, %rd93, 2;
	add.s64 	%rd95, %rd2, %rd94;
	ld.global.f32 	%f131, [%rd95];
	add.s64 	%rd96, %rd32, %rd118;
	shl.b64 	%rd97, %rd96, 2;
	add.s64 	%rd98, %rd1, %rd97;
	ld.global.f32 	%f132, [%rd98];
	fma.rn.f32 	%f133, %f131, %f132, %f148;
	ld.global.f32 	%f134, [%rd95+4];
	ld.global.f32 	%f135, [%rd98+4];
	fma.rn.f32 	%f148, %f134, %f135, %f133;
	add.s64 	%rd118, %rd118, 2;
$L__BB2_28:
	setp.eq.s64 	%p20, %rd19, 0;
	@%p20 bra 	$L__BB2_30;
	add.s64 	%rd99, %rd118, %rd30;
	shl.b64 	%rd100, %rd99, 2;
	add.s64 	%rd101, %rd2, %rd100;
	ld.global.f32 	%f136, [%rd101];
	add.s64 	%rd102, %rd32, %rd118;
	shl.b64 	%rd103, %rd102, 2;
	add.s64 	%rd104, %rd1, %rd103;
	ld.global.f32 	%f137, [%rd104];
	fma.rn.f32 	%f148, %f136, %f137, %f148;
$L__BB2_30:
	add.s64 	%rd113, %rd113, 1;
	setp.ne.s64 	%p21, %rd113, %rd51;
	@%p21 bra 	$L__BB2_19;
$L__BB2_31:
	cvta.to.global.u64 	%rd105, %rd49;
	shl.b64 	%rd106, %rd6, 2;
	add.s64 	%rd107, %rd105, %rd106;
	st.global.f32 	[%rd107], %f148;
	ret;

}
	// .globl	_Z17convolution_rightPfS_S_xxx
.visible .entry _Z17convolution_rightPfS_S_xxx(
	.param .u64 .ptr .align 1 _Z17convolution_rightPfS_S_xxx_param_0,
	.param .u64 .ptr .align 1 _Z17convolution_rightPfS_S_xxx_param_1,
	.param .u64 .ptr .align 1 _Z17convolution_rightPfS_S_xxx_param_2,
	.param .u64 _Z17convolution_rightPfS_S_xxx_param_3,
	.param .u64 _Z17convolution_rightPfS_S_xxx_param_4,
	.param .u64 _Z17convolution_rightPfS_S_xxx_param_5
)
{
	.reg .pred 	%p<22>;
	.reg .b32 	%r<3>;
	.reg .b32 	%f<158>;
	.reg .b64 	%rd<123>;

	ld.param.u64 	%rd52, [_Z17convolution_rightPfS_S_xxx_param_0];
	ld.param.u64 	%rd49, [_Z17convolution_rightPfS_S_xxx_param_1];
	ld.param.u64 	%rd53, [_Z17convolution_rightPfS_S_xxx_param_2];
	ld.param.u64 	%rd50, [_Z17convolution_rightPfS_S_xxx_param_4];
	ld.param.u64 	%rd51, [_Z17convolution_rightPfS_S_xxx_param_5];
	cvta.to.global.u64 	%rd1, %rd52;
	cvta.to.global.u64 	%rd2, %rd53;
	shr.u64 	%rd54, %rd51, 63;
	add.s64 	%rd55, %rd51, %rd54;
	shr.s64 	%rd3, %rd55, 1;
	mov.u32 	%r1, %ctaid.x;
	cvt.u64.u32 	%rd4, %r1;
	add.s64 	%rd56, %rd3, %rd4;
	sub.s64 	%rd57, %rd50, %rd3;
	mov.u32 	%r2, %tid.x;
	cvt.u64.u32 	%rd5, %r2;
	add.s64 	%rd6, %rd57, %rd5;
	mad.lo.s64 	%rd7, %rd56, %rd50, %rd6;
	setp.lt.s64 	%p1, %rd51, 1;
	mov.f32 	%f146, 0f00000000;
	@%p1 bra 	$L__BB3_16;
	add.s64 	%rd8, %rd3, 1;
	setp.ge.s64 	%p2, %rd8, %rd51;
	@%p2 bra 	$L__BB3_16;
	not.b64 	%rd9, %rd3;
	add.s64 	%rd59, %rd51, %rd9;
	sub.s64 	%rd60, %rd51, %rd3;
	add.s64 	%rd10, %rd60, -2;
	and.b64  	%rd11, %rd59, 15;
	and.b64  	%rd12, %rd59, 7;
	shl.b64 	%rd61, %rd7, 2;
	add.s64 	%rd62, %rd1, %rd61;
	ld.global.f32 	%f1, [%rd62];
	and.b64  	%rd13, %rd59, -16;
	and.b64  	%rd14, %rd59, 3;
	mov.b64 	%rd112, 0;
	mov.f32 	%f146, 0f00000000;
$L__BB3_3:
	setp.lt.u64 	%p3, %rd10, 15;
	mul.lo.s64 	%rd16, %rd112, %rd51;
	mov.u64 	%rd113, %rd8;
	@%p3 bra 	$L__BB3_5;
$L__BB3_4:
	.pragma "nounroll";
	add.s64 	%rd63, %rd113, %rd16;
	shl.b64 	%rd64, %rd63, 2;
	add.s64 	%rd65, %rd2, %rd64;
	ld.global.f32 	%f36, [%rd65];
	fma.rn.f32 	%f37, %f36, %f1, %f146;
	ld.global.f32 	%f38, [%rd65+4];
	fma.rn.f32 	%f39, %f38, %f1, %f37;
	ld.global.f32 	%f40, [%rd65+8];
	fma.rn.f32 	%f41, %f40, %f1, %f39;
	ld.global.f32 	%f42, [%rd65+12];
	fma.rn.f32 	%f43, %f42, %f1, %f41;
	ld.global.f32 	%f44, [%rd65+16];
	fma.rn.f32 	%f45, %f44, %f1, %f43;
	ld.global.f32 	%f46, [%rd65+20];
	fma.rn.f32 	%f47, %f46, %f1, %f45;
	ld.global.f32 	%f48, [%rd65+24];
	fma.rn.f32 	%f49, %f48, %f1, %f47;
	ld.global.f32 	%f50, [%rd65+28];
	fma.rn.f32 	%f51, %f50, %f1, %f49;
	ld.global.f32 	%f52, [%rd65+32];
	fma.rn.f32 	%f53, %f52, %f1, %f51;
	ld.global.f32 	%f54, [%rd65+36];
	fma.rn.f32 	%f55, %f54, %f1, %f53;
	ld.global.f32 	%f56, [%rd65+40];
	fma.rn.f32 	%f57, %f56, %f1, %f55;
	ld.global.f32 	%f58, [%rd65+44];
	fma.rn.f32 	%f59, %f58, %f1, %f57;
	ld.global.f32 	%f60, [%rd65+48];
	fma.rn.f32 	%f61, %f60, %f1, %f59;
	ld.global.f32 	%f62, [%rd65+52];
	fma.rn.f32 	%f63, %f62, %f1, %f61;
	ld.global.f32 	%f64, [%rd65+56];
	fma.rn.f32 	%f65, %f64, %f1, %f63;
	ld.global.f32 	%f66, [%rd65+60];
	fma.rn.f32 	%f146, %f66, %f1, %f65;
	add.s64 	%rd113, %rd113, 16;
	add.s64 	%rd66, %rd113, %rd9;
	setp.eq.s64 	%p4, %rd66, %rd13;
	@%p4 bra 	$L__BB3_5;
	bra.uni 	$L__BB3_4;
$L__BB3_5:
	setp.eq.s64 	%p5, %rd11, 0;
	@%p5 bra 	$L__BB3_15;
	add.s64 	%rd67, %rd11, -1;
	setp.lt.u64 	%p6, %rd67, 7;
	@%p6 bra 	$L__BB3_8;
	add.s64 	%rd68, %rd113, %rd16;
	shl.b64 	%rd69, %rd68, 2;
	add.s64 	%rd70, %rd2, %rd69;
	ld.global.f32 	%f68, [%rd70];
	fma.rn.f32 	%f69, %f68, %f1, %f146;
	ld.global.f32 	%f70, [%rd70+4];
	fma.rn.f32 	%f71, %f70, %f1, %f69;
	ld.global.f32 	%f72, [%rd70+8];
	fma.rn.f32 	%f73, %f72, %f1, %f71;
	ld.global.f32 	%f74, [%rd70+12];
	fma.rn.f32 	%f75, %f74, %f1, %f73;
	ld.global.f32 	%f76, [%rd70+16];
	fma.rn.f32 	%f77, %f76, %f1, %f75;
	ld.global.f32 	%f78, [%rd70+20];
	fma.rn.f32 	%f79, %f78, %f1, %f77;
	ld.global.f32 	%f80, [%rd70+24];
	fma.rn.f32 	%f81, %f80, %f1, %f79;
	ld.global.f32 	%f82, [%rd70+28];
	fma.rn.f32 	%f146, %f82, %f1, %f81;
	add.s64 	%rd113, %rd113, 8;
$L__BB3_8:
	setp.eq.s64 	%p7, %rd12, 0;
	@%p7 bra 	$L__BB3_15;
	add.s64 	%rd71, %rd12, -1;
	setp.lt.u64 	%p8, %rd71, 3;
	@%p8 bra 	$L__BB3_11;
	add.s64 	%rd72, %rd113, %rd16;
	shl.b64 	%rd73, %rd72, 2;
	add.s64 	%rd74, %rd2, %rd73;
	ld.global.f32 	%f84, [%rd74];
	fma.rn.f32 	%f85, %f84, %f1, %f146;
	ld.global.f32 	%f86, [%rd74+4];
	fma.rn.f32 	%f87, %f86, %f1, %f85;
	ld.global.f32 	%f88, [%rd74+8];
	fma.rn.f32 	%f89, %f88, %f1, %f87;
	ld.global.f32 	%f90, [%rd74+12];
	fma.rn.f32 	%f146, %f90, %f1, %f89;
	add.s64 	%rd113, %rd113, 4;
$L__BB3_11:
	setp.eq.s64 	%p9, %rd14, 0;
	@%p9 bra 	$L__BB3_15;
	setp.eq.s64 	%p10, %rd14, 1;
	add.s64 	%rd75, %rd113, %rd16;
	shl.b64 	%rd76, %rd75, 2;
	add.s64 	%rd24, %rd2, %rd76;
	ld.global.f32 	%f91, [%rd24];
	fma.rn.f32 	%f146, %f91, %f1, %f146;
	@%p10 bra 	$L__BB3_15;
	setp.eq.s64 	%p11, %rd14, 2;
	ld.global.f32 	%f92, [%rd24+4];
	fma.rn.f32 	%f146, %f92, %f1, %f146;
	@%p11 bra 	$L__BB3_15;
	ld.global.f32 	%f93, [%rd24+8];
	fma.rn.f32 	%f146, %f93, %f1, %f146;
$L__BB3_15:
	add.s64 	%rd112, %rd112, 1;
	setp.ne.s64 	%p12, %rd112, %rd51;
	@%p12 bra 	$L__BB3_3;
$L__BB3_16:
	setp.lt.s64 	%p13, %rd51, 1;
	@%p13 bra 	$L__BB3_30;
	sub.s64 	%rd26, %rd6, %rd3;
	add.s64 	%rd78, %rd3, 1;
	and.b64  	%rd27, %rd78, 7;
	and.b64  	%rd28, %rd78, 9223372036854775800;
	and.b64  	%rd29, %rd78, 3;
	shl.b64 	%rd79, %rd3, 1;
	sub.s64 	%rd30, %rd5, %rd79;
	shl.b64 	%rd31, %rd51, 2;
	mov.b64 	%rd116, 0;
$L__BB3_18:
	setp.lt.u64 	%p14, %rd3, 7;
	mul.lo.s64 	%rd33, %rd116, %rd51;
	add.s64 	%rd81, %rd116, %rd4;
	mad.lo.s64 	%rd34, %rd81, %rd50, %rd26;
	mov.b64 	%rd121, 0;
	@%p14 bra 	$L__BB3_21;
	add.s64 	%rd82, %rd4, %rd116;
	mad.lo.s64 	%rd83, %rd50, %rd82, %rd50;
	add.s64 	%rd84, %rd30, %rd83;
	shl.b64 	%rd85, %rd84, 2;
	add.s64 	%rd86, %rd1, %rd85;
	add.s64 	%rd118, %rd86, 16;
	mad.lo.s64 	%rd87, %rd31, %rd116, %rd2;
	add.s64 	%rd117, %rd87, 16;
	mov.u64 	%rd119, %rd28;
$L__BB3_20:
	.pragma "nounroll";
	ld.global.f32 	%f95, [%rd117+-16];
	ld.global.f32 	%f96, [%rd118+-16];
	fma.rn.f32 	%f97, %f95, %f96, %f146;
	ld.global.f32 	%f98, [%rd117+-12];
	ld.global.f32 	%f99, [%rd118+-12];
	fma.rn.f32 	%f100, %f98, %f99, %f97;
	ld.global.f32 	%f101, [%rd117+-8];
	ld.global.f32 	%f102, [%rd118+-8];
	fma.rn.f32 	%f103, %f101, %f102, %f100;
	ld.global.f32 	%f104, [%rd117+-4];
	ld.global.f32 	%f105, [%rd118+-4];
	fma.rn.f32 	%f106, %f104, %f105, %f103;
	ld.global.f32 	%f107, [%rd117];
	ld.global.f32 	%f108, [%rd118];
	fma.rn.f32 	%f109, %f107, %f108, %f106;
	ld.global.f32 	%f110, [%rd117+4];
	ld.global.f32 	%f111, [%rd118+4];
	fma.rn.f32 	%f112, %f110, %f111, %f109;
	ld.global.f32 	%f113, [%rd117+8];
	ld.global.f32 	%f114, [%rd118+8];
	fma.rn.f32 	%f115, %f113, %f114, %f112;
	ld.global.f32 	%f116, [%rd117+12];
	ld.global.f32 	%f117, [%rd118+12];
	fma.rn.f32 	%f146, %f116, %f117, %f115;
	add.s64 	%rd119, %rd119, -8;
	add.s64 	%rd118, %rd118, 32;
	add.s64 	%rd117, %rd117, 32;
	setp.ne.s64 	%p15, %rd119, 0;
	mov.u64 	%rd121, %rd28;
	@%p15 bra 	$L__BB3_20;
$L__BB3_21:
	setp.eq.s64 	%p16, %rd27, 0;
	@%p16 bra 	$L__BB3_29;
	add.s64 	%rd88, %rd27, -1;
	setp.lt.u64 	%p17, %rd88, 3;
	@%p17 bra 	$L__BB3_24;
	add.s64 	%rd89, %rd121, %rd33;
	shl.b64 	%rd90, %rd89, 2;
	add.s64 	%rd91, %rd2, %rd90;
	ld.global.f32 	%f119, [%rd91];
	add.s64 	%rd92, %rd34, %rd121;
	shl.b64 	%rd93, %rd92, 2;
	add.s64 	%rd94, %rd1, %rd93;
	ld.global.f32 	%f120, [%rd94];
	fma.rn.f32 	%f121, %f119, %f120, %f146;
	ld.global.f32 	%f122, [%rd91+4];
	ld.global.f32 	%f123, [%rd94+4];
	fma.rn.f32 	%f124, %f122, %f123, %f121;
	ld.global.f32 	%f125, [%rd91+8];
	ld.global.f32 	%f126, [%rd94+8];
	fma.rn.f32 	%f127, %f125, %f126, %f124;
	ld.global.f32 	%f128, [%rd91+12];
	ld.global.f32 	%f129, [%rd94+12];
	fma.rn.f32 	%f146, %f128, %f129, %f127;
	add.s64 	%rd121, %rd121, 4;
$L__BB3_24:
	setp.eq.s64 	%p18, %rd29, 0;
	@%p18 bra 	$L__BB3_29;
	and.b64  	%rd95, %rd3, 3;
	setp.eq.s64 	%p19, %rd95, 0;
	@%p19 bra 	$L__BB3_27;
	add.s64 	%rd96, %rd121, %rd33;
	shl.b64 	%rd97, %rd96, 2;
	add.s64 	%rd98, %rd2, %rd97;
	ld.global.f32 	%f131, [%rd98];
	add.s64 	%rd99, %rd34, %rd121;
	shl.b64 	%rd100, %rd99, 2;
	add.s64 	%rd101, %rd1, %rd100;
	ld.global.f32 	%f132, [%rd101];
	fma.rn.f32 	%f133, %f131, %f132, %f146;
	ld.global.f32 	%f134, [%rd98+4];
	ld.global.f32 	%f135, [%rd101+4];
	fma.rn.f32 	%f146, %f134, %f135, %f133;
	add.s64 	%rd121, %rd121, 2;
$L__BB3_27:
	and.b64  	%rd102, %rd3, 1;
	setp.eq.b64 	%p20, %rd102, 1;
	@%p20 bra 	$L__BB3_29;
	add.s64 	%rd103, %rd121, %rd33;
	shl.b64 	%rd104, %rd103, 2;
	add.s64 	%rd105, %rd2, %rd104;
	ld.global.f32 	%f136, [%rd105];
	add.s64 	%rd106, %rd34, %rd121;
	shl.b64 	%rd107, %rd106, 2;
	add.s64 	%rd108, %rd1, %rd107;
	ld.global.f32 	%f137, [%rd108];
	fma.rn.f32 	%f146, %f136, %f137, %f146;
$L__BB3_29:
	add.s64 	%rd116, %rd116, 1;
	setp.ne.s64 	%p21, %rd116, %rd51;
	@%p21 bra 	$L__BB3_18;
$L__BB3_30:
	cvta.to.global.u64 	%rd109, %rd49;
	shl.b64 	%rd110, %rd7, 2;
	add.s64 	%rd111, %rd109, %rd110;
	st.global.f32 	[%rd111], %f146;
	ret;

}
	// .globl	_Z20convolution_top_leftPfS_S_xxx
.visible .entry _Z20convolution_top_leftPfS_S_xxx(
	.param .u64 .ptr .align 1 _Z20convolution_top_leftPfS_S_xxx_param_0,
	.param .u64 .ptr .align 1 _Z20convolution_top_leftPfS_S_xxx_param_1,
	.param .u64 .ptr .align 1 _Z20convolution_top_leftPfS_S_xxx_param_2,
	.param .u64 _Z20convolution_top_leftPfS_S_xxx_param_3,
	.param .u64 _Z20convolution_top_leftPfS_S_xxx_param_4,
	.param .u64 _Z20convolution_top_leftPfS_S_xxx_param_5
)
{
	.reg .pred 	%p<33>;
	.reg .b32 	%r<3>;
	.reg .b32 	%f<243>;
	.reg .b64 	%rd<157>;

	ld.param.u64 	%rd73, [_Z20convolution_top_leftPfS_S_xxx_param_0];
	ld.param.u64 	%rd74, [_Z20convolution_top_leftPfS_S_xxx_param_2];
	ld.param.u64 	%rd71, [_Z20convolution_top_leftPfS_S_xxx_param_4];
	ld.param.u64 	%rd72, [_Z20convolution_top_leftPfS_S_xxx_param_5];
	cvta.to.global.u64 	%rd1, %rd73;
	cvta.to.global.u64 	%rd2, %rd74;
	shr.u64 	%rd75, %rd72, 63;
	add.s64 	%rd76, %rd72, %rd75;
	shr.s64 	%rd3, %rd76, 1;
	mov.u32 	%r1, %ctaid.x;
	cvt.u64.u32 	%rd4, %r1;
	mov.u32 	%r2, %tid.x;
	cvt.u64.u32 	%rd5, %r2;
	mad.lo.s64 	%rd6, %rd71, %rd4, %rd5;
	setp.lt.s64 	%p1, %rd72, 2;
	shl.b64 	%rd77, %rd6, 2;
	add.s64 	%rd7, %rd1, %rd77;
	mov.f32 	%f232, 0f00000000;
	@%p1 bra 	$L__BB4_16;
	ld.global.f32 	%f1, [%rd7];
	and.b64  	%rd8, %rd72, 15;
	add.s64 	%rd9, %rd8, -1;
	and.b64  	%rd10, %rd72, 7;
	add.s64 	%rd11, %rd10, -1;
	and.b64  	%rd12, %rd72, 9223372036854775792;
	and.b64  	%rd13, %rd72, 3;
	mov.b64 	%rd139, 0;
	mov.f32 	%f232, 0f00000000;
$L__BB4_2:
	setp.lt.u64 	%p2, %rd72, 16;
	mul.lo.s64 	%rd15, %rd139, %rd72;
	mov.b64 	%rd142, 0;
	@%p2 bra 	$L__BB4_5;
	mov.b64 	%rd140, 0;
$L__BB4_4:
	.pragma "nounroll";
	add.s64 	%rd81, %rd140, %rd15;
	shl.b64 	%rd82, %rd81, 2;
	add.s64 	%rd83, %rd2, %rd82;
	ld.global.f32 	%f52, [%rd83];
	fma.rn.f32 	%f53, %f52, %f1, %f232;
	ld.global.f32 	%f54, [%rd83+4];
	fma.rn.f32 	%f55, %f54, %f1, %f53;
	ld.global.f32 	%f56, [%rd83+8];
	fma.rn.f32 	%f57, %f56, %f1, %f55;
	ld.global.f32 	%f58, [%rd83+12];
	fma.rn.f32 	%f59, %f58, %f1, %f57;
	ld.global.f32 	%f60, [%rd83+16];
	fma.rn.f32 	%f61, %f60, %f1, %f59;
	ld.global.f32 	%f62, [%rd83+20];
	fma.rn.f32 	%f63, %f62, %f1, %f61;
	ld.global.f32 	%f64, [%rd83+24];
	fma.rn.f32 	%f65, %f64, %f1, %f63;
	ld.global.f32 	%f66, [%rd83+28];
	fma.rn.f32 	%f67, %f66, %f1, %f65;
	ld.global.f32 	%f68, [%rd83+32];
	fma.rn.f32 	%f69, %f68, %f1, %f67;
	ld.global.f32 	%f70, [%rd83+36];
	fma.rn.f32 	%f71, %f70, %f1, %f69;
	ld.global.f32 	%f72, [%rd83+40];
	fma.rn.f32 	%f73, %f72, %f1, %f71;
	ld.global.f32 	%f74, [%rd83+44];
	fma.rn.f32 	%f75, %f74, %f1, %f73;
	ld.global.f32 	%f76, [%rd83+48];
	fma.rn.f32 	%f77, %f76, %f1, %f75;
	ld.global.f32 	%f78, [%rd83+52];
	fma.rn.f32 	%f79, %f78, %f1, %f77;
	ld.global.f32 	%f80, [%rd83+56];
	fma.rn.f32 	%f81, %f80, %f1, %f79;
	ld.global.f32 	%f82, [%rd83+60];
	fma.rn.f32 	%f232, %f82, %f1, %f81;
	add.s64 	%rd140, %rd140, 16;
	setp.ne.s64 	%p3, %rd140, %rd12;
	mov.u64 	%rd142, %rd12;
	@%p3 bra 	$L__BB4_4;
$L__BB4_5:
	setp.eq.s64 	%p4, %rd8, 0;
	@%p4 bra 	$L__BB4_15;
	setp.lt.u64 	%p5, %rd9, 7;
	@%p5 bra 	$L__BB4_8;
	add.s64 	%rd84, %rd142, %rd15;
	shl.b64 	%rd85, %rd84, 2;
	add.s64 	%rd86, %rd2, %rd85;
	ld.global.f32 	%f84, [%rd86];
	fma.rn.f32 	%f85, %f84, %f1, %f232;
	ld.global.f32 	%f86, [%rd86+4];
	fma.rn.f32 	%f87, %f86, %f1, %f85;
	ld.global.f32 	%f88, [%rd86+8];
	fma.rn.f32 	%f89, %f88, %f1, %f87;
	ld.global.f32 	%f90, [%rd86+12];
	fma.rn.f32 	%f91, %f90, %f1, %f89;
	ld.global.f32 	%f92, [%rd86+16];
	fma.rn.f32 	%f93, %f92, %f1, %f91;
	ld.global.f32 	%f94, [%rd86+20];
	fma.rn.f32 	%f95, %f94, %f1, %f93;
	ld.global.f32 	%f96, [%rd86+24];
	fma.rn.f32 	%f97, %f96, %f1, %f95;
	ld.global.f32 	%f98, [%rd86+28];
	fma.rn.f32 	%f232, %f98, %f1, %f97;
	add.s64 	%rd142, %rd142, 8;
$L__BB4_8:
	setp.eq.s64 	%p6, %rd10, 0;
	@%p6 bra 	$L__BB4_15;
	setp.lt.u64 	%p7, %rd11, 3;
	@%p7 bra 	$L__BB4_11;
	add.s64 	%rd87, %rd142, %rd15;
	shl.b64 	%rd88, %rd87, 2;
	add.s64 	%rd89, %rd2, %rd88;
	ld.global.f32 	%f100, [%rd89];
	fma.rn.f32 	%f101, %f100, %f1, %f232;
	ld.global.f32 	%f102, [%rd89+4];
	fma.rn.f32 	%f103, %f102, %f1, %f101;
	ld.global.f32 	%f104, [%rd89+8];
	fma.rn.f32 	%f105, %f104, %f1, %f103;
	ld.global.f32 	%f106, [%rd89+12];
	fma.rn.f32 	%f232, %f106, %f1, %f105;
	add.s64 	%rd142, %rd142, 4;
$L__BB4_11:
	setp.eq.s64 	%p8, %rd13, 0;
	@%p8 bra 	$L__BB4_15;
	setp.eq.s64 	%p9, %rd13, 1;
	add.s64 	%rd90, %rd142, %rd15;
	shl.b64 	%rd91, %rd90, 2;
	add.s64 	%rd29, %rd2, %rd91;
	ld.global.f32 	%f107, [%rd29];
	fma.rn.f32 	%f232, %f107, %f1, %f232;
	@%p9 bra 	$L__BB4_15;
	setp.eq.s64 	%p10, %rd13, 2;
	ld.global.f32 	%f108, [%rd29+4];
	fma.rn.f32 	%f232, %f108, %f1, %f232;
	@%p10 bra 	$L__BB4_15;
	ld.global.f32 	%f109, [%rd29+8];
	fma.rn.f32 	%f232, %f109, %f1, %f232;
$L__BB4_15:
	add.s64 	%rd139, %rd139, 1;
	setp.eq.s64 	%p11, %rd139, %rd3;
	@%p11 bra 	$L__BB4_16;
	bra.uni 	$L__BB4_2;
$L__BB4_16:
	setp.lt.s64 	%p12, %rd72, 1;
	@%p12 bra 	$L__BB4_33;
	setp.eq.s64 	%p13, %rd72, 1;
	@%p13 bra 	$L__BB4_33;
	max.s64 	%rd92, %rd3, 1;
	and.b64  	%rd16, %rd92, 15;
	add.s64 	%rd17, %rd16, -1;
	and.b64  	%rd18, %rd92, 7;
	add.s64 	%rd19, %rd18, -1;
	ld.global.f32 	%f4, [%rd7];
	and.b64  	%rd20, %rd92, 4611686018427387888;
	and.b64  	%rd21, %rd92, 3;
	mov.u64 	%rd144, %rd3;
$L__BB4_19:
	setp.lt.u64 	%p14, %rd72, 32;
	mul.lo.s64 	%rd32, %rd144, %rd72;
	mov.b64 	%rd147, 0;
	@%p14 bra 	$L__BB4_22;
	mov.b64 	%rd145, 0;
$L__BB4_21:
	.pragma "nounroll";
	add.s64 	%rd95, %rd145, %rd32;
	shl.b64 	%rd96, %rd95, 2;
	add.s64 	%rd97, %rd2, %rd96;
	ld.global.f32 	%f111, [%rd97];
	fma.rn.f32 	%f112, %f111, %f4, %f232;
	ld.global.f32 	%f113, [%rd97+4];
	fma.rn.f32 	%f114, %f113, %f4, %f112;
	ld.global.f32 	%f115, [%rd97+8];
	fma.rn.f32 	%f116, %f115, %f4, %f114;
	ld.global.f32 	%f117, [%rd97+12];
	fma.rn.f32 	%f118, %f117, %f4, %f116;
	ld.global.f32 	%f119, [%rd97+16];
	fma.rn.f32 	%f120, %f119, %f4, %f118;
	ld.global.f32 	%f121, [%rd97+20];
	fma.rn.f32 	%f122, %f121, %f4, %f120;
	ld.global.f32 	%f123, [%rd97+24];
	fma.rn.f32 	%f124, %f123, %f4, %f122;
	ld.global.f32 	%f125, [%rd97+28];
	fma.rn.f32 	%f126, %f125, %f4, %f124;
	ld.global.f32 	%f127, [%rd97+32];
	fma.rn.f32 	%f128, %f127, %f4, %f126;
	ld.global.f32 	%f129, [%rd97+36];
	fma.rn.f32 	%f130, %f129, %f4, %f128;
	ld.global.f32 	%f131, [%rd97+40];
	fma.rn.f32 	%f132, %f131, %f4, %f130;
	ld.global.f32 	%f133, [%rd97+44];
	fma.rn.f32 	%f134, %f133, %f4, %f132;
	ld.global.f32 	%f135, [%rd97+48];
	fma.rn.f32 	%f136, %f135, %f4, %f134;
	ld.global.f32 	%f137, [%rd97+52];
	fma.rn.f32 	%f138, %f137, %f4, %f136;
	ld.global.f32 	%f139, [%rd97+56];
	fma.rn.f32 	%f140, %f139, %f4, %f138;
	ld.global.f32 	%f141, [%rd97+60];
	fma.rn.f32 	%f232, %f141, %f4, %f140;
	add.s64 	%rd145, %rd145, 16;
	setp.ne.s64 	%p15, %rd145, %rd20;
	mov.u64 	%rd147, %rd20;
	@%p15 bra 	$L__BB4_21;
$L__BB4_22:
	setp.eq.s64 	%p16, %rd16, 0;
	@%p16 bra 	$L__BB4_32;
	setp.lt.u64 	%p17, %rd17, 7;
	@%p17 bra 	$L__BB4_25;
	add.s64 	%rd98, %rd147, %rd32;
	shl.b64 	%rd99, %rd98, 2;
	add.s64 	%rd100, %rd2, %rd99;
	ld.global.f32 	%f143, [%rd100];
	fma.rn.f32 	%f144, %f143, %f4, %f232;
	ld.global.f32 	%f145, [%rd100+4];
	fma.rn.f32 	%f146, %f145, %f4, %f144;
	ld.global.f32 	%f147, [%rd100+8];
	fma.rn.f32 	%f148, %f147, %f4, %f146;
	ld.global.f32 	%f149, [%rd100+12];
	fma.rn.f32 	%f150, %f149, %f4, %f148;
	ld.global.f32 	%f151, [%rd100+16];
	fma.rn.f32 	%f152, %f151, %f4, %f150;
	ld.global.f32 	%f153, [%rd100+20];
	fma.rn.f32 	%f154, %f153, %f4, %f152;
	ld.global.f32 	%f155, [%rd100+24];
	fma.rn.f32 	%f156, %f155, %f4, %f154;
	ld.global.f32 	%f157, [%rd100+28];
	fma.rn.f32 	%f232, %f157, %f4, %f156;
	add.s64 	%rd147, %rd147, 8;
$L__BB4_25:
	setp.eq.s64 	%p18, %rd18, 0;
	@%p18 bra 	$L__BB4_32;
	setp.lt.u64 	%p19, %rd19, 3;
	@%p19 bra 	$L__BB4_28;
	add.s64 	%rd101, %rd147, %rd32;
	shl.b64 	%rd102, %rd101, 2;
	add.s64 	%rd103, %rd2, %rd102;
	ld.global.f32 	%f159, [%rd103];
	fma.rn.f32 	%f160, %f159, %f4, %f232;
	ld.global.f32 	%f161, [%rd103+4];
	fma.rn.f32 	%f162, %f161, %f4, %f160;
	ld.global.f32 	%f163, [%rd103+8];
	fma.rn.f32 	%f164, %f163, %f4, %f162;
	ld.global.f32 	%f165, [%rd103+12];
	fma.rn.f32 	%f232, %f165, %f4, %f164;
	add.s64 	%rd147, %rd147, 4;
$L__BB4_28:
	setp.eq.s64 	%p20, %rd21, 0;
	@%p20 bra 	$L__BB4_32;
	setp.eq.s64 	%p21, %rd21, 1;
	add.s64 	%rd104, %rd147, %rd32;
	shl.b64 	%rd105, %rd104, 2;
	add.s64 	%rd48, %rd2, %rd105;
	ld.global.f32 	%f166, [%rd48];
	fma.rn.f32 	%f232, %f166, %f4, %f232;
	@%p21 bra 	$L__BB4_32;
	setp.eq.s64 	%p22, %rd21, 2;
	ld.global.f32 	%f167, [%rd48+4];
	fma.rn.f32 	%f232, %f167, %f4, %f232;
	@%p22 bra 	$L__BB4_32;
	ld.global.f32 	%f168, [%rd48+8];
	fma.rn.f32 	%f232, %f168, %f4, %f232;
$L__BB4_32:
	add.s64 	%rd144, %rd144, 1;
	setp.lt.s64 	%p23, %rd144, %rd72;
	@%p23 bra 	$L__BB4_19;
$L__BB4_33:
	setp.lt.s64 	%p24, %rd72, 1;
	@%p24 bra 	$L__BB4_47;
	sub.s64 	%rd33, %rd4, %rd3;
	sub.s64 	%rd34, %rd5, %rd3;
	add.s64 	%rd106, %rd3, 1;
	max.s64 	%rd107, %rd72, %rd106;
	sub.s64 	%rd108, %rd107, %rd3;
	and.b64  	%rd35, %rd108, 7;
	and.b64  	%rd36, %rd108, 3;
	sub.s64 	%rd37, %rd3, %rd107;
	and.b64  	%rd38, %rd108, -8;
	and.b64  	%rd39, %rd108, 1;
	shl.b64 	%rd109, %rd5, 2;
	add.s64 	%rd110, %rd109, %rd1;
	add.s64 	%rd40, %rd110, 16;
	mov.u64 	%rd149, %rd3;
$L__BB4_35:
	setp.gt.u64 	%p25, %rd37, -8;
	mul.lo.s64 	%rd51, %rd149, %rd72;
	add.s64 	%rd52, %rd33, %rd149;
	mad.lo.s64 	%rd53, %rd52, %rd71, %rd34;
	mov.u64 	%rd154, %rd3;
	@%p25 bra 	$L__BB4_38;
	mul.lo.s64 	%rd111, %rd71, %rd52;
	shl.b64 	%rd112, %rd111, 2;
	add.s64 	%rd151, %rd40, %rd112;
	add.s64 	%rd113, %rd3, %rd51;
	shl.b64 	%rd114, %rd113, 2;
	add.s64 	%rd115, %rd2, %rd114;
	add.s64 	%rd150, %rd115, 16;
	mov.u64 	%rd152, %rd38;
	mov.u64 	%rd154, %rd3;
$L__BB4_37:
	.pragma "nounroll";
	ld.global.f32 	%f170, [%rd150+-16];
	ld.global.f32 	%f171, [%rd151+-16];
	fma.rn.f32 	%f172, %f170, %f171, %f232;
	ld.global.f32 	%f173, [%rd150+-12];
	ld.global.f32 	%f174, [%rd151+-12];
	fma.rn.f32 	%f175, %f173, %f174, %f172;
	ld.global.f32 	%f176, [%rd150+-8];
	ld.global.f32 	%f177, [%rd151+-8];
	fma.rn.f32 	%f178, %f176, %f177, %f175;
	ld.global.f32 	%f179, [%rd150+-4];
	ld.global.f32 	%f180, [%rd151+-4];
	fma.rn.f32 	%f181, %f179, %f180, %f178;
	ld.global.f32 	%f182, [%rd150];
	ld.global.f32 	%f183, [%rd151];
	fma.rn.f32 	%f184, %f182, %f183, %f181;
	ld.global.f32 	%f185, [%rd150+4];
	ld.global.f32 	%f186, [%rd151+4];
	fma.rn.f32 	%f187, %f185, %f186, %f184;
	ld.global.f32 	%f188, [%rd150+8];
	ld.global.f32 	%f189, [%rd151+8];
	fma.rn.f32 	%f190, %f188, %f189, %f187;
	ld.global.f32 	%f191, [%rd150+12];
	ld.global.f32 	%f192, [%rd151+12];
	fma.rn.f32 	%f232, %f191, %f192, %f190;
	add.s64 	%rd154, %rd154, 8;
	add.s64 	%rd152, %rd152, -8;
	add.s64 	%rd151, %rd151, 32;
	add.s64 	%rd150, %rd150, 32;
	setp.ne.s64 	%p26, %rd152, 0;
	@%p26 bra 	$L__BB4_37;
$L__BB4_38:
	setp.eq.s64 	%p27, %rd35, 0;
	@%p27 bra 	$L__BB4_46;
	add.s64 	%rd116, %rd35, -1;
	setp.lt.u64 	%p28, %rd116, 3;
	@%p28 bra 	$L__BB4_41;
	add.s64 	%rd117, %rd154, %rd51;
	shl.b64 	%rd118, %rd117, 2;
	add.s64 	%rd119, %rd2, %rd118;
	ld.global.f32 	%f194, [%rd119];
	add.s64 	%rd120, %rd53, %rd154;
	shl.b64 	%rd121, %rd120, 2;
	add.s64 	%rd122, %rd1, %rd121;
	ld.global.f32 	%f195, [%rd122];
	fma.rn.f32 	%f196, %f194, %f195, %f232;
	ld.global.f32 	%f197, [%rd119+4];
	ld.global.f32 	%f198, [%rd122+4];
	fma.rn.f32 	%f199, %f197, %f198, %f196;
	ld.global.f32 	%f200, [%rd119+8];
	ld.global.f32 	%f201, [%rd122+8];
	fma.rn.f32 	%f202, %f200, %f201, %f199;
	ld.global.f32 	%f203, [%rd119+12];
	ld.global.f32 	%f204, [%rd122+12];
	fma.rn.f32 	%f232, %f203, %f204, %f202;
	add.s64 	%rd154, %rd154, 4;
$L__BB4_41:
	setp.eq.s64 	%p29, %rd36, 0;
	@%p29 bra 	$L__BB4_46;
	setp.eq.s64 	%p30, %rd36, 1;
	@%p30 bra 	$L__BB4_44;
	add.s64 	%rd123, %rd154, %rd51;
	shl.b64 	%rd124, %rd123, 2;
	add.s64 	%rd125, %rd2, %rd124;
	ld.global.f32 	%f206, [%rd125];
	add.s64 	%rd126, %rd53, %rd154;
	shl.b64 	%rd127, %rd126, 2;
	add.s64 	%rd128, %rd1, %rd127;
	ld.global.f32 	%f207, [%rd128];
	fma.rn.f32 	%f208, %f206, %f207, %f232;
	ld.global.f32 	%f209, [%rd125+4];
	ld.global.f32 	%f210, [%rd128+4];
	fma.rn.f32 	%f232, %f209, %f210, %f208;
	add.s64 	%rd154, %rd154, 2;
$L__BB4_44:
	setp.eq.s64 	%p31, %rd39, 0;
	@%p31 bra 	$L__BB4_46;
	add.s64 	%rd129, %rd154, %rd51;
	shl.b64 	%rd130, %rd129, 2;
	add.s64 	%rd131, %rd2, %rd130;
	ld.global.f32 	%f211, [%rd131];
	add.s64 	%rd132, %rd53, %rd154;
	shl.b64 	%rd133, %rd132, 2;
	add.s64 	%rd134, %rd1, %rd133;
	ld.global.f32 	%f212, [%rd134];
	fma.rn.f32 	%f232, %f211, %f212, %f232;
$L__BB4_46:
	add.s64 	%rd149, %rd149, 1;
	setp.lt.s64 	%p32, %rd149, %rd72;
	@%p32 bra 	$L__BB4_35;
$L__BB4_47:
	ld.param.u64 	%rd138, [_Z20convolution_top_leftPfS_S_xxx_param_1];
	cvta.to.global.u64 	%rd135, %rd138;
	add.s64 	%rd137, %rd135, %rd77;
	st.global.f32 	[%rd137], %f232;
	ret;

}
	// .globl	_Z21convolution_top_rightPfS_S_xxx
.visible .entry _Z21convolution_top_rightPfS_S_xxx(
	.param .u64 .ptr .align 1 _Z21convolution_top_rightPfS_S_xxx_param_0,
	.param .u64 .ptr .align 1 _Z21convolution_top_rightPfS_S_xxx_param_1,
	.param .u64 .ptr .align 1 _Z21convolution_top_rightPfS_S_xxx_param_2,
	.param .u64 _Z21convolution_top_rightPfS_S_xxx_param_3,
	.param .u64 _Z21convolution_top_rightPfS_S_xxx_param_4,
	.param .u64 _Z21convolution_top_rightPfS_S_xxx_param_5
)
{
	.reg .pred 	%p<33>;
	.reg .b32 	%r<3>;
	.reg .b32 	%f<242>;
	.reg .b64 	%rd<157>;

	ld.param.u64 	%rd72, [_Z21convolution_top_rightPfS_S_xxx_param_0];
	ld.param.u64 	%rd69, [_Z21convolution_top_rightPfS_S_xxx_param_1];
	ld.param.u64 	%rd73, [_Z21convolution_top_rightPfS_S_xxx_param_2];
	ld.param.u64 	%rd70, [_Z21convolution_top_rightPfS_S_xxx_param_4];
	ld.param.u64 	%rd71, [_Z21convolution_top_rightPfS_S_xxx_param_5];
	cvta.to.global.u64 	%rd1, %rd72;
	cvta.to.global.u64 	%rd2, %rd73;
	shr.u64 	%rd74, %rd71, 63;
	add.s64 	%rd75, %rd71, %rd74;
	shr.s64 	%rd3, %rd75, 1;
	mov.u32 	%r1, %ctaid.x;
	cvt.u64.u32 	%rd4, %r1;
	sub.s64 	%rd76, %rd70, %rd3;
	mov.u32 	%r2, %tid.x;
	cvt.u64.u32 	%rd5, %r2;
	add.s64 	%rd6, %rd76, %rd5;
	mad.lo.s64 	%rd7, %rd70, %rd4, %rd6;
	setp.lt.s64 	%p1, %rd71, 2;
	shl.b64 	%rd77, %rd7, 2;
	add.s64 	%rd8, %rd1, %rd77;
	mov.f32 	%f222, 0f00000000;
	@%p1 bra 	$L__BB5_16;
	ld.global.f32 	%f1, [%rd8];
	and.b64  	%rd9, %rd71, 15;
	add.s64 	%rd10, %rd9, -1;
	and.b64  	%rd11, %rd71, 7;
	add.s64 	%rd12, %rd11, -1;
	and.b64  	%rd13, %rd71, 9223372036854775792;
	and.b64  	%rd14, %rd71, 3;
	mov.b64 	%rd141, 0;
	mov.f32 	%f222, 0f00000000;
$L__BB5_2:
	setp.lt.u64 	%p2, %rd71, 16;
	mul.lo.s64 	%rd16, %rd141, %rd71;
	mov.b64 	%rd148, 0;
	@%p2 bra 	$L__BB5_5;
	mov.b64 	%rd146, 0;
$L__BB5_4:
	.pragma "nounroll";
	add.s64 	%rd81, %rd146, %rd16;
	shl.b64 	%rd82, %rd81, 2;
	add.s64 	%rd83, %rd2, %rd82;
	ld.global.f32 	%f52, [%rd83];
	fma.rn.f32 	%f53, %f52, %f1, %f222;
	ld.global.f32 	%f54, [%rd83+4];
	fma.rn.f32 	%f55, %f54, %f1, %f53;
	ld.global.f32 	%f56, [%rd83+8];
	fma.rn.f32 	%f57, %f56, %f1, %f55;
	ld.global.f32 	%f58, [%rd83+12];
	fma.rn.f32 	%f59, %f58, %f1, %f57;
	ld.global.f32 	%f60, [%rd83+16];
	fma.rn.f32 	%f61, %f60, %f1, %f59;
	ld.global.f32 	%f62, [%rd83+20];
	fma.rn.f32 	%f63, %f62, %f1, %f61;
	ld.global.f32 	%f64, [%rd83+24];
	fma.rn.f32 	%f65, %f64, %f1, %f63;
	ld.global.f32 	%f66, [%rd83+28];
	fma.rn.f32 	%f67, %f66, %f1, %f65;
	ld.global.f32 	%f68, [%rd83+32];
	fma.rn.f32 	%f69, %f68, %f1, %f67;
	ld.global.f32 	%f70, [%rd83+36];
	fma.rn.f32 	%f71, %f70, %f1, %f69;
	ld.global.f32 	%f72, [%rd83+40];
	fma.rn.f32 	%f73, %f72, %f1, %f71;
	ld.global.f32 	%f74, [%rd83+44];
	fma.rn.f32 	%f75, %f74, %f1, %f73;
	ld.global.f32 	%f76, [%rd83+48];
	fma.rn.f32 	%f77, %f76, %f1, %f75;
	ld.global.f32 	%f78, [%rd83+52];
	fma.rn.f32 	%f79, %f78, %f1, %f77;
	ld.global.f32 	%f80, [%rd83+56];
	fma.rn.f32 	%f81, %f80, %f1, %f79;
	ld.global.f32 	%f82, [%rd83+60];
	fma.rn.f32 	%f222, %f82, %f1, %f81;
	add.s64 	%rd146, %rd146, 16;
	setp.ne.s64 	%p3, %rd146, %rd13;
	mov.u64 	%rd148, %rd13;
	@%p3 bra 	$L__BB5_4;
$L__BB5_5:
	setp.eq.s64 	%p4, %rd9, 0;
	@%p4 bra 	$L__BB5_15;
	setp.lt.u64 	%p5, %rd10, 7;
	@%p5 bra 	$L__BB5_8;
	add.s64 	%rd84, %rd148, %rd16;
	shl.b64 	%rd85, %rd84, 2;
	add.s64 	%rd86, %rd2, %rd85;
	ld.global.f32 	%f84, [%rd86];
	fma.rn.f32 	%f85, %f84, %f1, %f222;
	ld.global.f32 	%f86, [%rd86+4];
	fma.rn.f32 	%f87, %f86, %f1, %f85;
	ld.global.f32 	%f88, [%rd86+8];
	fma.rn.f32 	%f89, %f88, %f1, %f87;
	ld.global.f32 	%f90, [%rd86+12];
	fma.rn.f32 	%f91, %f90, %f1, %f89;
	ld.global.f32 	%f92, [%rd86+16];
	fma.rn.f32 	%f93, %f92, %f1, %f91;
	ld.global.f32 	%f94, [%rd86+20];
	fma.rn.f32 	%f95, %f94, %f1, %f93;
	ld.global.f32 	%f96, [%rd86+24];
	fma.rn.f32 	%f97, %f96, %f1, %f95;
	ld.global.f32 	%f98, [%rd86+28];
	fma.rn.f32 	%f222, %f98, %f1, %f97;
	add.s64 	%rd148, %rd148, 8;
$L__BB5_8:
	setp.eq.s64 	%p6, %rd11, 0;
	@%p6 bra 	$L__BB5_15;
	setp.lt.u64 	%p7, %rd12, 3;
	@%p7 bra 	$L__BB5_11;
	add.s64 	%rd87, %rd148, %rd16;
	shl.b64 	%rd88, %rd87, 2;
	add.s64 	%rd89, %rd2, %rd88;
	ld.global.f32 	%f100, [%rd89];
	fma.rn.f32 	%f101, %f100, %f1, %f222;
	ld.global.f32 	%f102, [%rd89+4];
	fma.rn.f32 	%f103, %f102, %f1, %f101;
	ld.global.f32 	%f104, [%rd89+8];
	fma.rn.f32 	%f105, %f104, %f1, %f103;
	ld.global.f32 	%f106, [%rd89+12];
	fma.rn.f32 	%f222, %f106, %f1, %f105;
	add.s64 	%rd148, %rd148, 4;
$L__BB5_11:
	setp.eq.s64 	%p8, %rd14, 0;
	@%p8 bra 	$L__BB5_15;
	setp.eq.s64 	%p9, %rd14, 1;
	add.s64 	%rd90, %rd148, %rd16;
	shl.b64 	%rd91, %rd90, 2;
	add.s64 	%rd42, %rd2, %rd91;
	ld.global.f32 	%f107, [%rd42];
	fma.rn.f32 	%f222, %f107, %f1, %f222;
	@%p9 bra 	$L__BB5_15;
	setp.eq.s64 	%p10, %rd14, 2;
	ld.global.f32 	%f108, [%rd42+4];
	fma.rn.f32 	%f222, %f108, %f1, %f222;
	@%p10 bra 	$L__BB5_15;
	ld.global.f32 	%f109, [%rd42+8];
	fma.rn.f32 	%f222, %f109, %f1, %f222;
$L__BB5_15:
	add.s64 	%rd141, %rd141, 1;
	setp.eq.s64 	%p11, %rd141, %rd3;
	@%p11 bra 	$L__BB5_16;
	bra.uni 	$L__BB5_2;
$L__BB5_16:
	setp.lt.s64 	%p12, %rd71, 1;
	@%p12 bra 	$L__BB5_32;
	add.s64 	%rd17, %rd3, 1;
	setp.ge.s64 	%p13, %rd17, %rd71;
	@%p13 bra 	$L__BB5_32;
	not.b64 	%rd18, %rd3;
	add.s64 	%rd92, %rd71, %rd18;
	sub.s64 	%rd93, %rd71, %rd3;
	add.s64 	%rd19, %rd93, -2;
	and.b64  	%rd20, %rd92, 15;
	and.b64  	%rd21, %rd92, 7;
	ld.global.f32 	%f4, [%rd8];
	and.b64  	%rd22, %rd92, -16;
	and.b64  	%rd23, %rd92, 3;
	mov.u64 	%rd142, %rd3;
$L__BB5_19:
	setp.lt.u64 	%p14, %rd19, 15;
	mul.lo.s64 	%rd25, %rd142, %rd71;
	mov.u64 	%rd143, %rd17;
	@%p14 bra 	$L__BB5_21;
$L__BB5_20:
	.pragma "nounroll";
	add.s64 	%rd94, %rd143, %rd25;
	shl.b64 	%rd95, %rd94, 2;
	add.s64 	%rd96, %rd2, %rd95;
	ld.global.f32 	%f111, [%rd96];
	fma.rn.f32 	%f112, %f111, %f4, %f222;
	ld.global.f32 	%f113, [%rd96+4];
	fma.rn.f32 	%f114, %f113, %f4, %f112;
	ld.global.f32 	%f115, [%rd96+8];
	fma.rn.f32 	%f116, %f115, %f4, %f114;
	ld.global.f32 	%f117, [%rd96+12];
	fma.rn.f32 	%f118, %f117, %f4, %f116;
	ld.global.f32 	%f119, [%rd96+16];
	fma.rn.f32 	%f120, %f119, %f4, %f118;
	ld.global.f32 	%f121, [%rd96+20];
	fma.rn.f32 	%f122, %f121, %f4, %f120;
	ld.global.f32 	%f123, [%rd96+24];
	fma.rn.f32 	%f124, %f123, %f4, %f122;
	ld.global.f32 	%f125, [%rd96+28];
	fma.rn.f32 	%f126, %f125, %f4, %f124;
	ld.global.f32 	%f127, [%rd96+32];
	fma.rn.f32 	%f128, %f127, %f4, %f126;
	ld.global.f32 	%f129, [%rd96+36];
	fma.rn.f32 	%f130, %f129, %f4, %f128;
	ld.global.f32 	%f131, [%rd96+40];
	fma.rn.f32 	%f132, %f131, %f4, %f130;
	ld.global.f32 	%f133, [%rd96+44];
	fma.rn.f32 	%f134, %f133, %f4, %f132;
	ld.global.f32 	%f135, [%rd96+48];
	fma.rn.f32 	%f136, %f135, %f4, %f134;
	ld.global.f32 	%f137, [%rd96+52];
	fma.rn.f32 	%f138, %f137, %f4, %f136;
	ld.global.f32 	%f139, [%rd96+56];
	fma.rn.f32 	%f140, %f139, %f4, %f138;
	ld.global.f32 	%f141, [%rd96+60];
	fma.rn.f32 	%f222, %f141, %f4, %f140;
	add.s64 	%rd143, %rd143, 16;
	add.s64 	%rd97, %rd143, %rd18;
	setp.eq.s64 	%p15, %rd97, %rd22;
	@%p15 bra 	$L__BB5_21;
	bra.uni 	$L__BB5_20;
$L__BB5_21:
	setp.eq.s64 	%p16, %rd20, 0;
	@%p16 bra 	$L__BB5_31;
	add.s64 	%rd98, %rd20, -1;
	setp.lt.u64 	%p17, %rd98, 7;
	@%p17 bra 	$L__BB5_24;
	add.s64 	%rd99, %rd143, %rd25;
	shl.b64 	%rd100, %rd99, 2;
	add.s64 	%rd101, %rd2, %rd100;
	ld.global.f32 	%f143, [%rd101];
	fma.rn.f32 	%f144, %f143, %f4, %f222;
	ld.global.f32 	%f145, [%rd101+4];
	fma.rn.f32 	%f146, %f145, %f4, %f144;
	ld.global.f32 	%f147, [%rd101+8];
	fma.rn.f32 	%f148, %f147, %f4, %f146;
	ld.global.f32 	%f149, [%rd101+12];
	fma.rn.f32 	%f150, %f149, %f4, %f148;
	ld.global.f32 	%f151, [%rd101+16];
	fma.rn.f32 	%f152, %f151, %f4, %f150;
	ld.global.f32 	%f153, [%rd101+20];
	fma.rn.f32 	%f154, %f153, %f4, %f152;
	ld.global.f32 	%f155, [%rd101+24];
	fma.rn.f32 	%f156, %f155, %f4, %f154;
	ld.global.f32 	%f157, [%rd101+28];
	fma.rn.f32 	%f222, %f157, %f4, %f156;
	add.s64 	%rd143, %rd143, 8;
$L__BB5_24:
	setp.eq.s64 	%p18, %rd21, 0;
	@%p18 bra 	$L__BB5_31;
	add.s64 	%rd102, %rd21, -1;
	setp.lt.u64 	%p19, %rd102, 3;
	@%p19 bra 	$L__BB5_27;
	add.s64 	%rd103, %rd143, %rd25;
	shl.b64 	%rd104, %rd103, 2;
	add.s64 	%rd105, %rd2, %rd104;
	ld.global.f32 	%f159, [%rd105];
	fma.rn.f32 	%f160, %f159, %f4, %f222;
	ld.global.f32 	%f161, [%rd105+4];
	fma.rn.f32 	%f162, %f161, %f4, %f160;
	ld.global.f32 	%f163, [%rd105+8];
	fma.rn.f32 	%f164, %f163, %f4, %f162;
	ld.global.f32 	%f165, [%rd105+12];
	fma.rn.f32 	%f222, %f165, %f4, %f164;
	add.s64 	%rd143, %rd143, 4;
$L__BB5_27:
	setp.eq.s64 	%p20, %rd23, 0;
	@%p20 bra 	$L__BB5_31;
	setp.eq.s64 	%p21, %rd23, 1;
	add.s64 	%rd106, %rd143, %rd25;
	shl.b64 	%rd107, %rd106, 2;
	add.s64 	%rd33, %rd2, %rd107;
	ld.global.f32 	%f166, [%rd33];
	fma.rn.f32 	%f222, %f166, %f4, %f222;
	@%p21 bra 	$L__BB5_31;
	setp.eq.s64 	%p22, %rd23, 2;
	ld.global.f32 	%f167, [%rd33+4];
	fma.rn.f32 	%f222, %f167, %f4, %f222;
	@%p22 bra 	$L__BB5_31;
	ld.global.f32 	%f168, [%rd33+8];
	fma.rn.f32 	%f222, %f168, %f4, %f222;
$L__BB5_31:
	add.s64 	%rd142, %rd142, 1;
	setp.lt.s64 	%p23, %rd142, %rd71;
	@%p23 bra 	$L__BB5_19;
$L__BB5_32:
	setp.lt.s64 	%p24, %rd71, 1;
	@%p24 bra 	$L__BB5_46;
	sub.s64 	%rd44, %rd4, %rd3;
	sub.s64 	%rd45, %rd6, %rd3;
	add.s64 	%rd108, %rd3, 1;
	and.b64  	%rd46, %rd108, 7;
	and.b64  	%rd47, %rd108, 9223372036854775800;
	and.b64  	%rd48, %rd108, 3;
	shl.b64 	%rd109, %rd3, 1;
	sub.s64 	%rd49, %rd5, %rd109;
	add.s64 	%rd50, %rd44, 1;
	shl.b64 	%rd51, %rd71, 2;
	mov.u64 	%rd150, %rd3;
$L__BB5_34:
	setp.lt.u64 	%p25, %rd3, 7;
	mul.lo.s64 	%rd53, %rd150, %rd71;
	add.s64 	%rd111, %rd44, %rd150;
	mad.lo.s64 	%rd54, %rd111, %rd70, %rd45;
	mov.b64 	%rd155, 0;
	@%p25 bra 	$L__BB5_37;
	add.s64 	%rd112, %rd50, %rd150;
	mad.lo.s64 	%rd113, %rd70, %rd112, %rd49;
	shl.b64 	%rd114, %rd113, 2;
	add.s64 	%rd115, %rd1, %rd114;
	add.s64 	%rd152, %rd115, 16;
	mad.lo.s64 	%rd116, %rd51, %rd150, %rd2;
	add.s64 	%rd151, %rd116, 16;
	mov.u64 	%rd153, %rd47;
$L__BB5_36:
	.pragma "nounroll";
	ld.global.f32 	%f170, [%rd151+-16];
	ld.global.f32 	%f171, [%rd152+-16];
	fma.rn.f32 	%f172, %f170, %f171, %f222;
	ld.global.f32 	%f173, [%rd151+-12];
	ld.global.f32 	%f174, [%rd152+-12];
	fma.rn.f32 	%f175, %f173, %f174, %f172;
	ld.global.f32 	%f176, [%rd151+-8];
	ld.global.f32 	%f177, [%rd152+-8];
	fma.rn.f32 	%f178, %f176, %f177, %f175;
	ld.global.f32 	%f179, [%rd151+-4];
	ld.global.f32 	%f180, [%rd152+-4];
	fma.rn.f32 	%f181, %f179, %f180, %f178;
	ld.global.f32 	%f182, [%rd151];
	ld.global.f32 	%f183, [%rd152];
	fma.rn.f32 	%f184, %f182, %f183, %f181;
	ld.global.f32 	%f185, [%rd151+4];
	ld.global.f32 	%f186, [%rd152+4];
	fma.rn.f32 	%f187, %f185, %f186, %f184;
	ld.global.f32 	%f188, [%rd151+8];
	ld.global.f32 	%f189, [%rd152+8];
	fma.rn.f32 	%f190, %f188, %f189, %f187;
	ld.global.f32 	%f191, [%rd151+12];
	ld.global.f32 	%f192, [%rd152+12];
	fma.rn.f32 	%f222, %f191, %f192, %f190;
	add.s64 	%rd153, %rd153, -8;
	add.s64 	%rd152, %rd152, 32;
	add.s64 	%rd151, %rd151, 32;
	setp.ne.s64 	%p26, %rd153, 0;
	mov.u64 	%rd155, %rd47;
	@%p26 bra 	$L__BB5_36;
$L__BB5_37:
	setp.eq.s64 	%p27, %rd46, 0;
	@%p27 bra 	$L__BB5_45;
	add.s64 	%rd117, %rd46, -1;
	setp.lt.u64 	%p28, %rd117, 3;
	@%p28 bra 	$L__BB5_40;
	add.s64 	%rd118, %rd155, %rd53;
	shl.b64 	%rd119, %rd118, 2;
	add.s64 	%rd120, %rd2, %rd119;
	ld.global.f32 	%f194, [%rd120];
	add.s64 	%rd121, %rd54, %rd155;
	shl.b64 	%rd122, %rd121, 2;
	add.s64 	%rd123, %rd1, %rd122;
	ld.global.f32 	%f195, [%rd123];
	fma.rn.f32 	%f196, %f194, %f195, %f222;
	ld.global.f32 	%f197, [%rd120+4];
	ld.global.f32 	%f198, [%rd123+4];
	fma.rn.f32 	%f199, %f197, %f198, %f196;
	ld.global.f32 	%f200, [%rd120+8];
	ld.global.f32 	%f201, [%rd123+8];
	fma.rn.f32 	%f202, %f200, %f201, %f199;
	ld.global.f32 	%f203, [%rd120+12];
	ld.global.f32 	%f204, [%rd123+12];
	fma.rn.f32 	%f222, %f203, %f204, %f202;
	add.s64 	%rd155, %rd155, 4;
$L__BB5_40:
	setp.eq.s64 	%p29, %rd48, 0;
	@%p29 bra 	$L__BB5_45;
	and.b64  	%rd124, %rd3, 3;
	setp.eq.s64 	%p30, %rd124, 0;
	@%p30 bra 	$L__BB5_43;
	add.s64 	%rd125, %rd155, %rd53;
	shl.b64 	%rd126, %rd125, 2;
	add.s64 	%rd127, %rd2, %rd126;
	ld.global.f32 	%f206, [%rd127];
	add.s64 	%rd128, %rd54, %rd155;
	shl.b64 	%rd129, %rd128, 2;
	add.s64 	%rd130, %rd1, %rd129;
	ld.global.f32 	%f207, [%rd130];
	fma.rn.f32 	%f208, %f206, %f207, %f222;
	ld.global.f32 	%f209, [%rd127+4];
	ld.global.f32 	%f210, [%rd130+4];
	fma.rn.f32 	%f222, %f209, %f210, %f208;
	add.s64 	%rd155, %rd155, 2;
$L__BB5_43:
	and.b64  	%rd131, %rd3, 1;
	setp.eq.b64 	%p31, %rd131, 1;
	@%p31 bra 	$L__BB5_45;
	add.s64 	%rd132, %rd155, %rd53;
	shl.b64 	%rd133, %rd132, 2;
	add.s64 	%rd134, %rd2, %rd133;
	ld.global.f32 	%f211, [%rd134];
	add.s64 	%rd135, %rd54, %rd155;
	shl.b64 	%rd136, %rd135, 2;
	add.s64 	%rd137, %rd1, %rd136;
	ld.global.f32 	%f212, [%rd137];
	fma.rn.f32 	%f222, %f211, %f212, %f222;
$L__BB5_45:
	add.s64 	%rd150, %rd150, 1;
	setp.lt.s64 	%p32, %rd150, %rd71;
	@%p32 bra 	$L__BB5_34;
$L__BB5_46:
	cvta.to.global.u64 	%rd138, %rd69;
	add.s64 	%rd140, %rd138, %rd77;
	st.global.f32 	[%rd140], %f222;
	ret;

}
	// .globl	_Z23convolution_bottom_leftPfS_S_xxx
.visible .entry _Z23convolution_bottom_leftPfS_S_xxx(
	.param .u64 .ptr .align 1 _Z23convolution_bottom_leftPfS_S_xxx_param_0,
	.param .u64 .ptr .align 1 _Z23convolution_bottom_leftPfS_S_xxx_param_1,
	.param .u64 .ptr .align 1 _Z23convolution_bottom_leftPfS_S_xxx_param_2,
	.param .u64 _Z23convolution_bottom_leftPfS_S_xxx_param_3,
	.param .u64 _Z23convolution_bottom_leftPfS_S_xxx_param_4,
	.param .u64 _Z23convolution_bottom_leftPfS_S_xxx_param_5
)
{
	.reg .pred 	%p<35>;
	.reg .b32 	%r<3>;
	.reg .b32 	%f<245>;
	.reg .b64 	%rd<165>;

	ld.param.u64 	%rd75, [_Z23convolution_bottom_leftPfS_S_xxx_param_0];
	ld.param.u64 	%rd76, [_Z23convolution_bottom_leftPfS_S_xxx_param_2];
	ld.param.u64 	%rd77, [_Z23convolution_bottom_leftPfS_S_xxx_param_3];
	ld.param.u64 	%rd73, [_Z23convolution_bottom_leftPfS_S_xxx_param_4];
	ld.param.u64 	%rd74, [_Z23convolution_bottom_leftPfS_S_xxx_param_5];
	cvta.to.global.u64 	%rd1, %rd75;
	cvta.to.global.u64 	%rd2, %rd76;
	shr.u64 	%rd78, %rd74, 63;
	add.s64 	%rd79, %rd74, %rd78;
	shr.s64 	%rd3, %rd79, 1;
	sub.s64 	%rd80, %rd77, %rd3;
	mov.u32 	%r1, %ctaid.x;
	cvt.u64.u32 	%rd81, %r1;
	add.s64 	%rd4, %rd80, %rd81;
	mov.u32 	%r2, %tid.x;
	cvt.u64.u32 	%rd5, %r2;
	mad.lo.s64 	%rd6, %rd4, %rd73, %rd5;
	setp.lt.s64 	%p1, %rd74, 1;
	shl.b64 	%rd82, %rd6, 2;
	add.s64 	%rd7, %rd1, %rd82;
	mov.f32 	%f225, 0f00000000;
	@%p1 bra 	$L__BB6_17;
	setp.eq.s64 	%p2, %rd74, 1;
	@%p2 bra 	$L__BB6_17;
	max.s64 	%rd84, %rd3, 1;
	and.b64  	%rd8, %rd84, 15;
	add.s64 	%rd9, %rd8, -1;
	and.b64  	%rd10, %rd84, 7;
	add.s64 	%rd11, %rd10, -1;
	ld.global.f32 	%f1, [%rd7];
	and.b64  	%rd12, %rd84, 4611686018427387888;
	and.b64  	%rd13, %rd84, 3;
	mov.b64 	%rd146, 0;
	mov.f32 	%f225, 0f00000000;
$L__BB6_3:
	setp.lt.u64 	%p3, %rd74, 32;
	mul.lo.s64 	%rd15, %rd146, %rd74;
	mov.b64 	%rd155, 0;
	@%p3 bra 	$L__BB6_6;
	mov.b64 	%rd153, 0;
$L__BB6_5:
	.pragma "nounroll";
	add.s64 	%rd87, %rd153, %rd15;
	shl.b64 	%rd88, %rd87, 2;
	add.s64 	%rd89, %rd2, %rd88;
	ld.global.f32 	%f53, [%rd89];
	fma.rn.f32 	%f54, %f53, %f1, %f225;
	ld.global.f32 	%f55, [%rd89+4];
	fma.rn.f32 	%f56, %f55, %f1, %f54;
	ld.global.f32 	%f57, [%rd89+8];
	fma.rn.f32 	%f58, %f57, %f1, %f56;
	ld.global.f32 	%f59, [%rd89+12];
	fma.rn.f32 	%f60, %f59, %f1, %f58;
	ld.global.f32 	%f61, [%rd89+16];
	fma.rn.f32 	%f62, %f61, %f1, %f60;
	ld.global.f32 	%f63, [%rd89+20];
	fma.rn.f32 	%f64, %f63, %f1, %f62;
	ld.global.f32 	%f65, [%rd89+24];
	fma.rn.f32 	%f66, %f65, %f1, %f64;
	ld.global.f32 	%f67, [%rd89+28];
	fma.rn.f32 	%f68, %f67, %f1, %f66;
	ld.global.f32 	%f69, [%rd89+32];
	fma.rn.f32 	%f70, %f69, %f1, %f68;
	ld.global.f32 	%f71, [%rd89+36];
	fma.rn.f32 	%f72, %f71, %f1, %f70;
	ld.global.f32 	%f73, [%rd89+40];
	fma.rn.f32 	%f74, %f73, %f1, %f72;
	ld.global.f32 	%f75, [%rd89+44];
	fma.rn.f32 	%f76, %f75, %f1, %f74;
	ld.global.f32 	%f77, [%rd89+48];
	fma.rn.f32 	%f78, %f77, %f1, %f76;
	ld.global.f32 	%f79, [%rd89+52];
	fma.rn.f32 	%f80, %f79, %f1, %f78;
	ld.global.f32 	%f81, [%rd89+56];
	fma.rn.f32 	%f82, %f81, %f1, %f80;
	ld.global.f32 	%f83, [%rd89+60];
	fma.rn.f32 	%f225, %f83, %f1, %f82;
	add.s64 	%rd153, %rd153, 16;
	setp.ne.s64 	%p4, %rd153, %rd12;
	mov.u64 	%rd155, %rd12;
	@%p4 bra 	$L__BB6_5;
$L__BB6_6:
	setp.eq.s64 	%p5, %rd8, 0;
	@%p5 bra 	$L__BB6_16;
	setp.lt.u64 	%p6, %rd9, 7;
	@%p6 bra 	$L__BB6_9;
	add.s64 	%rd90, %rd155, %rd15;
	shl.b64 	%rd91, %rd90, 2;
	add.s64 	%rd92, %rd2, %rd91;
	ld.global.f32 	%f85, [%rd92];
	fma.rn.f32 	%f86, %f85, %f1, %f225;
	ld.global.f32 	%f87, [%rd92+4];
	fma.rn.f32 	%f88, %f87, %f1, %f86;
	ld.global.f32 	%f89, [%rd92+8];
	fma.rn.f32 	%f90, %f89, %f1, %f88;
	ld.global.f32 	%f91, [%rd92+12];
	fma.rn.f32 	%f92, %f91, %f1, %f90;
	ld.global.f32 	%f93, [%rd92+16];
	fma.rn.f32 	%f94, %f93, %f1, %f92;
	ld.global.f32 	%f95, [%rd92+20];
	fma.rn.f32 	%f96, %f95, %f1, %f94;
	ld.global.f32 	%f97, [%rd92+24];
	fma.rn.f32 	%f98, %f97, %f1, %f96;
	ld.global.f32 	%f99, [%rd92+28];
	fma.rn.f32 	%f225, %f99, %f1, %f98;
	add.s64 	%rd155, %rd155, 8;
$L__BB6_9:
	setp.eq.s64 	%p7, %rd10, 0;
	@%p7 bra 	$L__BB6_16;
	setp.lt.u64 	%p8, %rd11, 3;
	@%p8 bra 	$L__BB6_12;
	add.s64 	%rd93, %rd155, %rd15;
	shl.b64 	%rd94, %rd93, 2;
	add.s64 	%rd95, %rd2, %rd94;
	ld.global.f32 	%f101, [%rd95];
	fma.rn.f32 	%f102, %f101, %f1, %f225;
	ld.global.f32 	%f103, [%rd95+4];
	fma.rn.f32 	%f104, %f103, %f1, %f102;
	ld.global.f32 	%f105, [%rd95+8];
	fma.rn.f32 	%f106, %f105, %f1, %f104;
	ld.global.f32 	%f107, [%rd95+12];
	fma.rn.f32 	%f225, %f107, %f1, %f106;
	add.s64 	%rd155, %rd155, 4;
$L__BB6_12:
	setp.eq.s64 	%p9, %rd13, 0;
	@%p9 bra 	$L__BB6_16;
	setp.eq.s64 	%p10, %rd13, 1;
	add.s64 	%rd96, %rd155, %rd15;
	shl.b64 	%rd97, %rd96, 2;
	add.s64 	%rd42, %rd2, %rd97;
	ld.global.f32 	%f108, [%rd42];
	fma.rn.f32 	%f225, %f108, %f1, %f225;
	@%p10 bra 	$L__BB6_16;
	setp.eq.s64 	%p11, %rd13, 2;
	ld.global.f32 	%f109, [%rd42+4];
	fma.rn.f32 	%f225, %f109, %f1, %f225;
	@%p11 bra 	$L__BB6_16;
	ld.global.f32 	%f110, [%rd42+8];
	fma.rn.f32 	%f225, %f110, %f1, %f225;
$L__BB6_16:
	add.s64 	%rd146, %rd146, 1;
	setp.eq.s64 	%p12, %rd146, %rd74;
	@%p12 bra 	$L__BB6_17;
	bra.uni 	$L__BB6_3;
$L__BB6_17:
	add.s64 	%rd16, %rd3, 1;
	setp.ge.s64 	%p13, %rd16, %rd74;
	@%p13 bra 	$L__BB6_34;
	setp.lt.s64 	%p14, %rd74, 1;
	@%p14 bra 	$L__BB6_34;
	sub.s64 	%rd98, %rd74, %rd3;
	and.b64  	%rd17, %rd98, 15;
	and.b64  	%rd18, %rd98, 7;
	ld.global.f32 	%f4, [%rd7];
	sub.s64 	%rd19, %rd3, %rd74;
	and.b64  	%rd20, %rd98, -16;
	and.b64  	%rd21, %rd98, 3;
	mov.u64 	%rd147, %rd16;
$L__BB6_20:
	setp.gt.u64 	%p15, %rd19, -16;
	mul.lo.s64 	%rd23, %rd147, %rd74;
	mov.u64 	%rd150, %rd3;
	@%p15 bra 	$L__BB6_23;
	mov.b64 	%rd149, 0;
	mov.u64 	%rd150, %rd3;
$L__BB6_22:
	.pragma "nounroll";
	add.s64 	%rd100, %rd150, %rd23;
	shl.b64 	%rd101, %rd100, 2;
	add.s64 	%rd102, %rd2, %rd101;
	ld.global.f32 	%f112, [%rd102];
	fma.rn.f32 	%f113, %f112, %f4, %f225;
	ld.global.f32 	%f114, [%rd102+4];
	fma.rn.f32 	%f115, %f114, %f4, %f113;
	ld.global.f32 	%f116, [%rd102+8];
	fma.rn.f32 	%f117, %f116, %f4, %f115;
	ld.global.f32 	%f118, [%rd102+12];
	fma.rn.f32 	%f119, %f118, %f4, %f117;
	ld.global.f32 	%f120, [%rd102+16];
	fma.rn.f32 	%f121, %f120, %f4, %f119;
	ld.global.f32 	%f122, [%rd102+20];
	fma.rn.f32 	%f123, %f122, %f4, %f121;
	ld.global.f32 	%f124, [%rd102+24];
	fma.rn.f32 	%f125, %f124, %f4, %f123;
	ld.global.f32 	%f126, [%rd102+28];
	fma.rn.f32 	%f127, %f126, %f4, %f125;
	ld.global.f32 	%f128, [%rd102+32];
	fma.rn.f32 	%f129, %f128, %f4, %f127;
	ld.global.f32 	%f130, [%rd102+36];
	fma.rn.f32 	%f131, %f130, %f4, %f129;
	ld.global.f32 	%f132, [%rd102+40];
	fma.rn.f32 	%f133, %f132, %f4, %f131;
	ld.global.f32 	%f134, [%rd102+44];
	fma.rn.f32 	%f135, %f134, %f4, %f133;
	ld.global.f32 	%f136, [%rd102+48];
	fma.rn.f32 	%f137, %f136, %f4, %f135;
	ld.global.f32 	%f138, [%rd102+52];
	fma.rn.f32 	%f139, %f138, %f4, %f137;
	ld.global.f32 	%f140, [%rd102+56];
	fma.rn.f32 	%f141, %f140, %f4, %f139;
	ld.global.f32 	%f142, [%rd102+60];
	fma.rn.f32 	%f225, %f142, %f4, %f141;
	add.s64 	%rd150, %rd150, 16;
	add.s64 	%rd149, %rd149, 16;
	setp.eq.s64 	%p16, %rd149, %rd20;
	@%p16 bra 	$L__BB6_23;
	bra.uni 	$L__BB6_22;
$L__BB6_23:
	setp.eq.s64 	%p17, %rd17, 0;
	@%p17 bra 	$L__BB6_33;
	add.s64 	%rd103, %rd17, -1;
	setp.lt.u64 	%p18, %rd103, 7;
	@%p18 bra 	$L__BB6_26;
	add.s64 	%rd104, %rd150, %rd23;
	shl.b64 	%rd105, %rd104, 2;
	add.s64 	%rd106, %rd2, %rd105;
	ld.global.f32 	%f144, [%rd106];
	fma.rn.f32 	%f145, %f144, %f4, %f225;
	ld.global.f32 	%f146, [%rd106+4];
	fma.rn.f32 	%f147, %f146, %f4, %f145;
	ld.global.f32 	%f148, [%rd106+8];
	fma.rn.f32 	%f149, %f148, %f4, %f147;
	ld.global.f32 	%f150, [%rd106+12];
	fma.rn.f32 	%f151, %f150, %f4, %f149;
	ld.global.f32 	%f152, [%rd106+16];
	fma.rn.f32 	%f153, %f152, %f4, %f151;
	ld.global.f32 	%f154, [%rd106+20];
	fma.rn.f32 	%f155, %f154, %f4, %f153;
	ld.global.f32 	%f156, [%rd106+24];
	fma.rn.f32 	%f157, %f156, %f4, %f155;
	ld.global.f32 	%f158, [%rd106+28];
	fma.rn.f32 	%f225, %f158, %f4, %f157;
	add.s64 	%rd150, %rd150, 8;
$L__BB6_26:
	setp.eq.s64 	%p19, %rd18, 0;
	@%p19 bra 	$L__BB6_33;
	add.s64 	%rd107, %rd18, -1;
	setp.lt.u64 	%p20, %rd107, 3;
	@%p20 bra 	$L__BB6_29;
	add.s64 	%rd108, %rd150, %rd23;
	shl.b64 	%rd109, %rd108, 2;
	add.s64 	%rd110, %rd2, %rd109;
	ld.global.f32 	%f160, [%rd110];
	fma.rn.f32 	%f161, %f160, %f4, %f225;
	ld.global.f32 	%f162, [%rd110+4];
	fma.rn.f32 	%f163, %f162, %f4, %f161;
	ld.global.f32 	%f164, [%rd110+8];
	fma.rn.f32 	%f165, %f164, %f4, %f163;
	ld.global.f32 	%f166, [%rd110+12];
	fma.rn.f32 	%f225, %f166, %f4, %f165;
	add.s64 	%rd150, %rd150, 4;
$L__BB6_29:
	setp.eq.s64 	%p21, %rd21, 0;
	@%p21 bra 	$L__BB6_33;
	setp.eq.s64 	%p22, %rd21, 1;
	add.s64 	%rd111, %rd150, %rd23;
	shl.b64 	%rd112, %rd111, 2;
	add.s64 	%rd33, %rd2, %rd112;
	ld.global.f32 	%f167, [%rd33];
	fma.rn.f32 	%f225, %f167, %f4, %f225;
	@%p22 bra 	$L__BB6_33;
	setp.eq.s64 	%p23, %rd21, 2;
	ld.global.f32 	%f168, [%rd33+4];
	fma.rn.f32 	%f225, %f168, %f4, %f225;
	@%p23 bra 	$L__BB6_33;
	ld.global.f32 	%f169, [%rd33+8];
	fma.rn.f32 	%f225, %f169, %f4, %f225;
$L__BB6_33:
	add.s64 	%rd147, %rd147, 1;
	setp.lt.s64 	%p24, %rd147, %rd74;
	@%p24 bra 	$L__BB6_20;
$L__BB6_34:
	setp.lt.s64 	%p25, %rd74, -1;
	@%p25 bra 	$L__BB6_49;
	setp.lt.s64 	%p26, %rd74, 1;
	@%p26 bra 	$L__BB6_49;
	max.s64 	%rd114, %rd74, %rd16;
	sub.s64 	%rd115, %rd114, %rd3;
	and.b64  	%rd44, %rd115, 7;
	and.b64  	%rd45, %rd115, 3;
	sub.s64 	%rd46, %rd3, %rd114;
	and.b64  	%rd47, %rd115, -8;
	and.b64  	%rd48, %rd115, 1;
	shl.b64 	%rd116, %rd5, 2;
	add.s64 	%rd117, %rd116, %rd1;
	add.s64 	%rd49, %rd117, 16;
	sub.s64 	%rd50, %rd5, %rd3;
	sub.s64 	%rd51, %rd4, %rd3;
	mov.b64 	%rd157, 0;
$L__BB6_37:
	mov.u64 	%rd52, %rd157;
	setp.gt.u64 	%p27, %rd46, -8;
	mul.lo.s64 	%rd53, %rd52, %rd74;
	add.s64 	%rd54, %rd51, %rd52;
	mad.lo.s64 	%rd55, %rd54, %rd73, %rd50;
	mov.u64 	%rd162, %rd3;
	@%p27 bra 	$L__BB6_40;
	add.s64 	%rd118, %rd3, %rd53;
	shl.b64 	%rd119, %rd118, 2;
	add.s64 	%rd120, %rd2, %rd119;
	add.s64 	%rd159, %rd120, 16;
	mul.lo.s64 	%rd121, %rd73, %rd54;
	shl.b64 	%rd122, %rd121, 2;
	add.s64 	%rd158, %rd49, %rd122;
	mov.u64 	%rd160, %rd47;
	mov.u64 	%rd162, %rd3;
$L__BB6_39:
	.pragma "nounroll";
	ld.global.f32 	%f171, [%rd159+-16];
	ld.global.f32 	%f172, [%rd158+-16];
	fma.rn.f32 	%f173, %f171, %f172, %f225;
	ld.global.f32 	%f174, [%rd159+-12];
	ld.global.f32 	%f175, [%rd158+-12];
	fma.rn.f32 	%f176, %f174, %f175, %f173;
	ld.global.f32 	%f177, [%rd159+-8];
	ld.global.f32 	%f178, [%rd158+-8];
	fma.rn.f32 	%f179, %f177, %f178, %f176;
	ld.global.f32 	%f180, [%rd159+-4];
	ld.global.f32 	%f181, [%rd158+-4];
	fma.rn.f32 	%f182, %f180, %f181, %f179;
	ld.global.f32 	%f183, [%rd159];
	ld.global.f32 	%f184, [%rd158];
	fma.rn.f32 	%f185, %f183, %f184, %f182;
	ld.global.f32 	%f186, [%rd159+4];
	ld.global.f32 	%f187, [%rd158+4];
	fma.rn.f32 	%f188, %f186, %f187, %f185;
	ld.global.f32 	%f189, [%rd159+8];
	ld.global.f32 	%f190, [%rd158+8];
	fma.rn.f32 	%f191, %f189, %f190, %f188;
	ld.global.f32 	%f192, [%rd159+12];
	ld.global.f32 	%f193, [%rd158+12];
	fma.rn.f32 	%f225, %f192, %f193, %f191;
	add.s64 	%rd162, %rd162, 8;
	add.s64 	%rd160, %rd160, -8;
	add.s64 	%rd159, %rd159, 32;
	add.s64 	%rd158, %rd158, 32;
	setp.ne.s64 	%p28, %rd160, 0;
	@%p28 bra 	$L__BB6_39;
$L__BB6_40:
	setp.eq.s64 	%p29, %rd44, 0;
	@%p29 bra 	$L__BB6_48;
	add.s64 	%rd123, %rd44, -1;
	setp.lt.u64 	%p30, %rd123, 3;
	@%p30 bra 	$L__BB6_43;
	add.s64 	%rd124, %rd162, %rd53;
	shl.b64 	%rd125, %rd124, 2;
	add.s64 	%rd126, %rd2, %rd125;
	ld.global.f32 	%f195, [%rd126];
	add.s64 	%rd127, %rd55, %rd162;
	shl.b64 	%rd128, %rd127, 2;
	add.s64 	%rd129, %rd1, %rd128;
	ld.global.f32 	%f196, [%rd129];
	fma.rn.f32 	%f197, %f195, %f196, %f225;
	ld.global.f32 	%f198, [%rd126+4];
	ld.global.f32 	%f199, [%rd129+4];
	fma.rn.f32 	%f200, %f198, %f199, %f197;
	ld.global.f32 	%f201, [%rd126+8];
	ld.global.f32 	%f202, [%rd129+8];
	fma.rn.f32 	%f203, %f201, %f202, %f200;
	ld.global.f32 	%f204, [%rd126+12];
	ld.global.f32 	%f205, [%rd129+12];
	fma.rn.f32 	%f225, %f204, %f205, %f203;
	add.s64 	%rd162, %rd162, 4;
$L__BB6_43:
	setp.eq.s64 	%p31, %rd45, 0;
	@%p31 bra 	$L__BB6_48;
	setp.eq.s64 	%p32, %rd45, 1;
	@%p32 bra 	$L__BB6_46;
	add.s64 	%rd130, %rd162, %rd53;
	shl.b64 	%rd131, %rd130, 2;
	add.s64 	%rd132, %rd2, %rd131;
	ld.global.f32 	%f207, [%rd132];
	add.s64 	%rd133, %rd55, %rd162;
	shl.b64 	%rd134, %rd133, 2;
	add.s64 	%rd135, %rd1, %rd134;
	ld.global.f32 	%f208, [%rd135];
	fma.rn.f32 	%f209, %f207, %f208, %f225;
	ld.global.f32 	%f210, [%rd132+4];
	ld.global.f32 	%f211, [%rd135+4];
	fma.rn.f32 	%f225, %f210, %f211, %f209;
	add.s64 	%rd162, %rd162, 2;
$L__BB6_46:
	setp.eq.s64 	%p33, %rd48, 0;
	@%p33 bra 	$L__BB6_48;
	add.s64 	%rd136, %rd162, %rd53;
	shl.b64 	%rd137, %rd136, 2;
	add.s64 	%rd138, %rd2, %rd137;
	ld.global.f32 	%f212, [%rd138];
	add.s64 	%rd139, %rd55, %rd162;
	shl.b64 	%rd140, %rd139, 2;
	add.s64 	%rd141, %rd1, %rd140;
	ld.global.f32 	%f213, [%rd141];
	fma.rn.f32 	%f225, %f212, %f213, %f225;
$L__BB6_48:
	add.s64 	%rd157, %rd52, 1;
	setp.ne.s64 	%p34, %rd52, %rd3;
	@%p34 bra 	$L__BB6_37;
$L__BB6_49:
	ld.param.u64 	%rd145, [_Z23convolution_bottom_leftPfS_S_xxx_param_1];
	cvta.to.global.u64 	%rd142, %rd145;
	add.s64 	%rd144, %rd142, %rd82;
	st.global.f32 	[%rd144], %f225;
	ret;

}
	// .globl	_Z24convolution_bottom_rightPfS_S_xxx
.visible .entry _Z24convolution_bottom_rightPfS_S_xxx(
	.param .u64 .ptr .align 1 _Z24convolution_bottom_rightPfS_S_xxx_param_0,
	.param .u64 .ptr .align 1 _Z24convolution_bottom_rightPfS_S_xxx_param_1,
	.param .u64 .ptr .align 1 _Z24convolution_bottom_rightPfS_S_xxx_param_2,
	.param .u64 _Z24convolution_bottom_rightPfS_S_xxx_param_3,
	.param .u64 _Z24convolution_bottom_rightPfS_S_xxx_param_4,
	.param .u64 _Z24convolution_bottom_rightPfS_S_xxx_param_5
)
{
	.reg .pred 	%p<34>;
	.reg .b32 	%r<3>;
	.reg .b32 	%f<244>;
	.reg .b64 	%rd<167>;

	ld.param.u64 	%rd70, [_Z24convolution_bottom_rightPfS_S_xxx_param_0];
	ld.param.u64 	%rd71, [_Z24convolution_bottom_rightPfS_S_xxx_param_2];
	ld.param.u64 	%rd67, [_Z24convolution_bottom_rightPfS_S_xxx_param_3];
	ld.param.u64 	%rd68, [_Z24convolution_bottom_rightPfS_S_xxx_param_4];
	ld.param.u64 	%rd69, [_Z24convolution_bottom_rightPfS_S_xxx_param_5];
	cvta.to.global.u64 	%rd1, %rd70;
	cvta.to.global.u64 	%rd2, %rd71;
	shr.u64 	%rd72, %rd69, 63;
	add.s64 	%rd73, %rd69, %rd72;
	shr.s64 	%rd3, %rd73, 1;
	sub.s64 	%rd74, %rd67, %rd3;
	mov.u32 	%r1, %ctaid.x;
	cvt.u64.u32 	%rd4, %r1;
	add.s64 	%rd5, %rd74, %rd4;
	sub.s64 	%rd75, %rd68, %rd3;
	mov.u32 	%r2, %tid.x;
	cvt.u64.u32 	%rd6, %r2;
	add.s64 	%rd7, %rd75, %rd6;
	mad.lo.s64 	%rd8, %rd5, %rd68, %rd7;
	setp.lt.s64 	%p1, %rd69, 1;
	mov.f32 	%f230, 0f00000000;
	@%p1 bra 	$L__BB7_16;
	add.s64 	%rd9, %rd3, 1;
	setp.ge.s64 	%p2, %rd9, %rd69;
	@%p2 bra 	$L__BB7_16;
	not.b64 	%rd10, %rd3;
	add.s64 	%rd77, %rd69, %rd10;
	and.b64  	%rd11, %rd77, 15;
	and.b64  	%rd12, %rd77, 7;
	shl.b64 	%rd78, %rd8, 2;
	add.s64 	%rd79, %rd1, %rd78;
	ld.global.f32 	%f1, [%rd79];
	and.b64  	%rd13, %rd77, -16;
	and.b64  	%rd14, %rd77, 3;
	mov.b64 	%rd151, 0;
	mov.f32 	%f230, 0f00000000;
$L__BB7_3:
	sub.s64 	%rd80, %rd69, %rd3;
	add.s64 	%rd81, %rd80, -2;
	setp.lt.u64 	%p3, %rd81, 15;
	mul.lo.s64 	%rd16, %rd151, %rd69;
	mov.u64 	%rd152, %rd9;
	@%p3 bra 	$L__BB7_5;
$L__BB7_4:
	.pragma "nounroll";
	add.s64 	%rd82, %rd152, %rd16;
	shl.b64 	%rd83, %rd82, 2;
	add.s64 	%rd84, %rd2, %rd83;
	ld.global.f32 	%f53, [%rd84];
	fma.rn.f32 	%f54, %f53, %f1, %f230;
	ld.global.f32 	%f55, [%rd84+4];
	fma.rn.f32 	%f56, %f55, %f1, %f54;
	ld.global.f32 	%f57, [%rd84+8];
	fma.rn.f32 	%f58, %f57, %f1, %f56;
	ld.global.f32 	%f59, [%rd84+12];
	fma.rn.f32 	%f60, %f59, %f1, %f58;
	ld.global.f32 	%f61, [%rd84+16];
	fma.rn.f32 	%f62, %f61, %f1, %f60;
	ld.global.f32 	%f63, [%rd84+20];
	fma.rn.f32 	%f64, %f63, %f1, %f62;
	ld.global.f32 	%f65, [%rd84+24];
	fma.rn.f32 	%f66, %f65, %f1, %f64;
	ld.global.f32 	%f67, [%rd84+28];
	fma.rn.f32 	%f68, %f67, %f1, %f66;
	ld.global.f32 	%f69, [%rd84+32];
	fma.rn.f32 	%f70, %f69, %f1, %f68;
	ld.global.f32 	%f71, [%rd84+36];
	fma.rn.f32 	%f72, %f71, %f1, %f70;
	ld.global.f32 	%f73, [%rd84+40];
	fma.rn.f32 	%f74, %f73, %f1, %f72;
	ld.global.f32 	%f75, [%rd84+44];
	fma.rn.f32 	%f76, %f75, %f1, %f74;
	ld.global.f32 	%f77, [%rd84+48];
	fma.rn.f32 	%f78, %f77, %f1, %f76;
	ld.global.f32 	%f79, [%rd84+52];
	fma.rn.f32 	%f80, %f79, %f1, %f78;
	ld.global.f32 	%f81, [%rd84+56];
	fma.rn.f32 	%f82, %f81, %f1, %f80;
	ld.global.f32 	%f83, [%rd84+60];
	fma.rn.f32 	%f230, %f83, %f1, %f82;
	add.s64 	%rd152, %rd152, 16;
	add.s64 	%rd85, %rd152, %rd10;
	setp.eq.s64 	%p4, %rd85, %rd13;
	@%p4 bra 	$L__BB7_5;
	bra.uni 	$L__BB7_4;
$L__BB7_5:
	setp.eq.s64 	%p5, %rd11, 0;
	@%p5 bra 	$L__BB7_15;
	add.s64 	%rd86, %rd11, -1;
	setp.lt.u64 	%p6, %rd86, 7;
	@%p6 bra 	$L__BB7_8;
	add.s64 	%rd87, %rd152, %rd16;
	shl.b64 	%rd88, %rd87, 2;
	add.s64 	%rd89, %rd2, %rd88;
	ld.global.f32 	%f85, [%rd89];
	fma.rn.f32 	%f86, %f85, %f1, %f230;
	ld.global.f32 	%f87, [%rd89+4];
	fma.rn.f32 	%f88, %f87, %f1, %f86;
	ld.global.f32 	%f89, [%rd89+8];
	fma.rn.f32 	%f90, %f89, %f1, %f88;
	ld.global.f32 	%f91, [%rd89+12];
	fma.rn.f32 	%f92, %f91, %f1, %f90;
	ld.global.f32 	%f93, [%rd89+16];
	fma.rn.f32 	%f94, %f93, %f1, %f92;
	ld.global.f32 	%f95, [%rd89+20];
	fma.rn.f32 	%f96, %f95, %f1, %f94;
	ld.global.f32 	%f97, [%rd89+24];
	fma.rn.f32 	%f98, %f97, %f1, %f96;
	ld.global.f32 	%f99, [%rd89+28];
	fma.rn.f32 	%f230, %f99, %f1, %f98;
	add.s64 	%rd152, %rd152, 8;
$L__BB7_8:
	setp.eq.s64 	%p7, %rd12, 0;
	@%p7 bra 	$L__BB7_15;
	add.s64 	%rd90, %rd12, -1;
	setp.lt.u64 	%p8, %rd90, 3;
	@%p8 bra 	$L__BB7_11;
	add.s64 	%rd91, %rd152, %rd16;
	shl.b64 	%rd92, %rd91, 2;
	add.s64 	%rd93, %rd2, %rd92;
	ld.global.f32 	%f101, [%rd93];
	fma.rn.f32 	%f102, %f101, %f1, %f230;
	ld.global.f32 	%f103, [%rd93+4];
	fma.rn.f32 	%f104, %f103, %f1, %f102;
	ld.global.f32 	%f105, [%rd93+8];
	fma.rn.f32 	%f106, %f105, %f1, %f104;
	ld.global.f32 	%f107, [%rd93+12];
	fma.rn.f32 	%f230, %f107, %f1, %f106;
	add.s64 	%rd152, %rd152, 4;
$L__BB7_11:
	setp.eq.s64 	%p9, %rd14, 0;
	@%p9 bra 	$L__BB7_15;
	setp.eq.s64 	%p10, %rd14, 1;
	add.s64 	%rd94, %rd152, %rd16;
	shl.b64 	%rd95, %rd94, 2;
	add.s64 	%rd24, %rd2, %rd95;
	ld.global.f32 	%f108, [%rd24];
	fma.rn.f32 	%f230, %f108, %f1, %f230;
	@%p10 bra 	$L__BB7_15;
	setp.eq.s64 	%p11, %rd14, 2;
	ld.global.f32 	%f109, [%rd24+4];
	fma.rn.f32 	%f230, %f109, %f1, %f230;
	@%p11 bra 	$L__BB7_15;
	ld.global.f32 	%f110, [%rd24+8];
	fma.rn.f32 	%f230, %f110, %f1, %f230;
$L__BB7_15:
	add.s64 	%rd151, %rd151, 1;
	setp.ne.s64 	%p12, %rd151, %rd69;
	@%p12 bra 	$L__BB7_3;
$L__BB7_16:
	add.s64 	%rd26, %rd3, 1;
	setp.ge.s64 	%p13, %rd26, %rd69;
	@%p13 bra 	$L__BB7_33;
	setp.lt.s64 	%p14, %rd69, -1;
	@%p14 bra 	$L__BB7_33;
	and.b64  	%rd27, %rd26, 15;
	and.b64  	%rd28, %rd26, 7;
	shl.b64 	%rd96, %rd8, 2;
	add.s64 	%rd97, %rd1, %rd96;
	ld.global.f32 	%f18, [%rd97];
	and.b64  	%rd29, %rd26, 3;
	mov.u64 	%rd37, %rd26;
	bra.uni 	$L__BB7_30;
$L__BB7_19:
	setp.eq.s64 	%p17, %rd27, 0;
	@%p17 bra 	$L__BB7_29;
	add.s64 	%rd103, %rd27, -1;
	setp.lt.u64 	%p18, %rd103, 7;
	@%p18 bra 	$L__BB7_22;
	add.s64 	%rd104, %rd156, %rd38;
	shl.b64 	%rd105, %rd104, 2;
	add.s64 	%rd106, %rd2, %rd105;
	ld.global.f32 	%f144, [%rd106];
	fma.rn.f32 	%f145, %f144, %f18, %f230;
	ld.global.f32 	%f146, [%rd106+4];
	fma.rn.f32 	%f147, %f146, %f18, %f145;
	ld.global.f32 	%f148, [%rd106+8];
	fma.rn.f32 	%f149, %f148, %f18, %f147;
	ld.global.f32 	%f150, [%rd106+12];
	fma.rn.f32 	%f151, %f150, %f18, %f149;
	ld.global.f32 	%f152, [%rd106+16];
	fma.rn.f32 	%f153, %f152, %f18, %f151;
	ld.global.f32 	%f154, [%rd106+20];
	fma.rn.f32 	%f155, %f154, %f18, %f153;
	ld.global.f32 	%f156, [%rd106+24];
	fma.rn.f32 	%f157, %f156, %f18, %f155;
	ld.global.f32 	%f158, [%rd106+28];
	fma.rn.f32 	%f230, %f158, %f18, %f157;
	add.s64 	%rd156, %rd156, 8;
$L__BB7_22:
	setp.eq.s64 	%p19, %rd28, 0;
	@%p19 bra 	$L__BB7_29;
	add.s64 	%rd107, %rd28, -1;
	setp.lt.u64 	%p20, %rd107, 3;
	@%p20 bra 	$L__BB7_25;
	add.s64 	%rd108, %rd156, %rd38;
	shl.b64 	%rd109, %rd108, 2;
	add.s64 	%rd110, %rd2, %rd109;
	ld.global.f32 	%f160, [%rd110];
	fma.rn.f32 	%f161, %f160, %f18, %f230;
	ld.global.f32 	%f162, [%rd110+4];
	fma.rn.f32 	%f163, %f162, %f18, %f161;
	ld.global.f32 	%f164, [%rd110+8];
	fma.rn.f32 	%f165, %f164, %f18, %f163;
	ld.global.f32 	%f166, [%rd110+12];
	fma.rn.f32 	%f230, %f166, %f18, %f165;
	add.s64 	%rd156, %rd156, 4;
$L__BB7_25:
	setp.eq.s64 	%p21, %rd29, 0;
	@%p21 bra 	$L__BB7_29;
	setp.eq.s64 	%p22, %rd29, 1;
	add.s64 	%rd111, %rd156, %rd38;
	shl.b64 	%rd112, %rd111, 2;
	add.s64 	%rd35, %rd2, %rd112;
	ld.global.f32 	%f167, [%rd35];
	fma.rn.f32 	%f230, %f167, %f18, %f230;
	@%p22 bra 	$L__BB7_29;
	setp.eq.s64 	%p23, %rd29, 2;
	ld.global.f32 	%f168, [%rd35+4];
	fma.rn.f32 	%f230, %f168, %f18, %f230;
	@%p23 bra 	$L__BB7_29;
	ld.global.f32 	%f169, [%rd35+8];
	fma.rn.f32 	%f230, %f169, %f18, %f230;
$L__BB7_29:
	add.s64 	%rd37, %rd37, 1;
	setp.ge.s64 	%p24, %rd37, %rd69;
	@%p24 bra 	$L__BB7_33;
$L__BB7_30:
	setp.lt.u64 	%p15, %rd3, 15;
	mul.lo.s64 	%rd38, %rd37, %rd69;
	mov.b64 	%rd156, 0;
	@%p15 bra 	$L__BB7_19;
	mov.b64 	%rd159, 0;
$L__BB7_32:
	.pragma "nounroll";
	add.s64 	%rd100, %rd159, %rd38;
	shl.b64 	%rd101, %rd100, 2;
	add.s64 	%rd102, %rd2, %rd101;
	ld.global.f32 	%f112, [%rd102];
	fma.rn.f32 	%f113, %f112, %f18, %f230;
	ld.global.f32 	%f114, [%rd102+4];
	fma.rn.f32 	%f115, %f114, %f18, %f113;
	ld.global.f32 	%f116, [%rd102+8];
	fma.rn.f32 	%f117, %f116, %f18, %f115;
	ld.global.f32 	%f118, [%rd102+12];
	fma.rn.f32 	%f119, %f118, %f18, %f117;
	ld.global.f32 	%f120, [%rd102+16];
	fma.rn.f32 	%f121, %f120, %f18, %f119;
	ld.global.f32 	%f122, [%rd102+20];
	fma.rn.f32 	%f123, %f122, %f18, %f121;
	ld.global.f32 	%f124, [%rd102+24];
	fma.rn.f32 	%f125, %f124, %f18, %f123;
	ld.global.f32 	%f126, [%rd102+28];
	fma.rn.f32 	%f127, %f126, %f18, %f125;
	ld.global.f32 	%f128, [%rd102+32];
	fma.rn.f32 	%f129, %f128, %f18, %f127;
	ld.global.f32 	%f130, [%rd102+36];
	fma.rn.f32 	%f131, %f130, %f18, %f129;
	ld.global.f32 	%f132, [%rd102+40];
	fma.rn.f32 	%f133, %f132, %f18, %f131;
	ld.global.f32 	%f134, [%rd102+44];
	fma.rn.f32 	%f135, %f134, %f18, %f133;
	ld.global.f32 	%f136, [%rd102+48];
	fma.rn.f32 	%f137, %f136, %f18, %f135;
	ld.global.f32 	%f138, [%rd102+52];
	fma.rn.f32 	%f139, %f138, %f18, %f137;
	ld.global.f32 	%f140, [%rd102+56];
	fma.rn.f32 	%f141, %f140, %f18, %f139;
	ld.global.f32 	%f142, [%rd102+60];
	fma.rn.f32 	%f230, %f142, %f18, %f141;
	add.s64 	%rd159, %rd159, 16;
	and.b64  	%rd156, %rd26, -16;
	setp.eq.s64 	%p16, %rd159, %rd156;
	@%p16 bra 	$L__BB7_19;
	bra.uni 	$L__BB7_32;
$L__BB7_33:
	setp.lt.s64 	%p25, %rd69, -1;
	@%p25 bra 	$L__BB7_47;
	sub.s64 	%rd39, %rd5, %rd3;
	sub.s64 	%rd40, %rd7, %rd3;
	and.b64  	%rd41, %rd26, 7;
	and.b64  	%rd42, %rd26, -8;
	shl.b64 	%rd114, %rd3, 1;
	sub.s64 	%rd43, %rd6, %rd114;
	add.s64 	%rd115, %rd67, %rd4;
	sub.s64 	%rd116, %rd115, %rd114;
	add.s64 	%rd44, %rd116, 1;
	shl.b64 	%rd45, %rd69, 2;
	mov.b64 	%rd160, 0;
$L__BB7_35:
	mov.u64 	%rd49, %rd160;
	setp.lt.u64 	%p26, %rd3, 7;
	mul.lo.s64 	%rd50, %rd49, %rd69;
	add.s64 	%rd118, %rd39, %rd49;
	mad.lo.s64 	%rd51, %rd118, %rd68, %rd40;
	mov.b64 	%rd165, 0;
	@%p26 bra 	$L__BB7_38;
	add.s64 	%rd119, %rd44, %rd49;
	mad.lo.s64 	%rd120, %rd68, %rd119, %rd43;
	shl.b64 	%rd121, %rd120, 2;
	add.s64 	%rd122, %rd1, %rd121;
	add.s64 	%rd162, %rd122, 16;
	mad.lo.s64 	%rd123, %rd45, %rd49, %rd2;
	add.s64 	%rd161, %rd123, 16;
	mov.u64 	%rd163, %rd42;
$L__BB7_37:
	.pragma "nounroll";
	ld.global.f32 	%f171, [%rd161+-16];
	ld.global.f32 	%f172, [%rd162+-16];
	fma.rn.f32 	%f173, %f171, %f172, %f230;
	ld.global.f32 	%f174, [%rd161+-12];
	ld.global.f32 	%f175, [%rd162+-12];
	fma.rn.f32 	%f176, %f174, %f175, %f173;
	ld.global.f32 	%f177, [%rd161+-8];
	ld.global.f32 	%f178, [%rd162+-8];
	fma.rn.f32 	%f179, %f177, %f178, %f176;
	ld.global.f32 	%f180, [%rd161+-4];
	ld.global.f32 	%f181, [%rd162+-4];
	fma.rn.f32 	%f182, %f180, %f181, %f179;
	ld.global.f32 	%f183, [%rd161];
	ld.global.f32 	%f184, [%rd162];
	fma.rn.f32 	%f185, %f183, %f184, %f182;
	ld.global.f32 	%f186, [%rd161+4];
	ld.global.f32 	%f187, [%rd162+4];
	fma.rn.f32 	%f188, %f186, %f187, %f185;
	ld.global.f32 	%f189, [%rd161+8];
	ld.global.f32 	%f190, [%rd162+8];
	fma.rn.f32 	%f191, %f189, %f190, %f188;
	ld.global.f32 	%f192, [%rd161+12];
	ld.global.f32 	%f193, [%rd162+12];
	fma.rn.f32 	%f230, %f192, %f193, %f191;
	add.s64 	%rd163, %rd163, -8;
	add.s64 	%rd162, %rd162, 32;
	add.s64 	%rd161, %rd161, 32;
	setp.ne.s64 	%p27, %rd163, 0;
	mov.u64 	%rd165, %rd42;
	@%p27 bra 	$L__BB7_37;
$L__BB7_38:
	setp.eq.s64 	%p28, %rd41, 0;
	@%p28 bra 	$L__BB7_46;
	add.s64 	%rd124, %rd41, -1;
	setp.lt.u64 	%p29, %rd124, 3;
	@%p29 bra 	$L__BB7_41;
	add.s64 	%rd125, %rd165, %rd50;
	shl.b64 	%rd126, %rd125, 2;
	add.s64 	%rd127, %rd2, %rd126;
	ld.global.f32 	%f195, [%rd127];
	add.s64 	%rd128, %rd51, %rd165;
	shl.b64 	%rd129, %rd128, 2;
	add.s64 	%rd130, %rd1, %rd129;
	ld.global.f32 	%f196, [%rd130];
	fma.rn.f32 	%f197, %f195, %f196, %f230;
	ld.global.f32 	%f198, [%rd127+4];
	ld.global.f32 	%f199, [%rd130+4];
	fma.rn.f32 	%f200, %f198, %f199, %f197;
	ld.global.f32 	%f201, [%rd127+8];
	ld.global.f32 	%f202, [%rd130+8];
	fma.rn.f32 	%f203, %f201, %f202, %f200;
	ld.global.f32 	%f204, [%rd127+12];
	ld.global.f32 	%f205, [%rd130+12];
	fma.rn.f32 	%f230, %f204, %f205, %f203;
	add.s64 	%rd165, %rd165, 4;
$L__BB7_41:
	add.s64 	%rd131, %rd3, 1;
	and.b64  	%rd132, %rd131, 3;
	setp.eq.s64 	%p30, %rd132, 0;
	@%p30 bra 	$L__BB7_46;
	and.b64  	%rd133, %rd3, 3;
	setp.eq.s64 	%p31, %rd133, 0;
	@%p31 bra 	$L__BB7_44;
	add.s64 	%rd134, %rd165, %rd50;
	shl.b64 	%rd135, %rd134, 2;
	add.s64 	%rd136, %rd2, %rd135;
	ld.global.f32 	%f207, [%rd136];
	add.s64 	%rd137, %rd51, %rd165;
	shl.b64 	%rd138, %rd137, 2;
	add.s64 	%rd139, %rd1, %rd138;
	ld.global.f32 	%f208, [%rd139];
	fma.rn.f32 	%f209, %f207, %f208, %f230;
	ld.global.f32 	%f210, [%rd136+4];
	ld.global.f32 	%f211, [%rd139+4];
	fma.rn.f32 	%f230, %f210, %f211, %f209;
	add.s64 	%rd165, %rd165, 2;
$L__BB7_44:
	and.b64  	%rd140, %rd3, 1;
	setp.eq.b64 	%p32, %rd140, 1;
	@%p32 bra 	$L__BB7_46;
	add.s64 	%rd141, %rd165, %rd50;
	shl.b64 	%rd142, %rd141, 2;
	add.s64 	%rd143, %rd2, %rd142;
	ld.global.f32 	%f212, [%rd143];
	add.s64 	%rd144, %rd51, %rd165;
	shl.b64 	%rd145, %rd144, 2;
	add.s64 	%rd146, %rd1, %rd145;
	ld.global.f32 	%f213, [%rd146];
	fma.rn.f32 	%f230, %f212, %f213, %f230;
$L__BB7_46:
	add.s64 	%rd160, %rd49, 1;
	setp.ne.s64 	%p33, %rd49, %rd3;
	@%p33 bra 	$L__BB7_35;
$L__BB7_47:
	ld.param.u64 	%rd150, [_Z24convolution_bottom_rightPfS_S_xxx_param_1];
	cvta.to.global.u64 	%rd147, %rd150;
	shl.b64 	%rd148, %rd8, 2;
	add.s64 	%rd149, %rd147, %rd148;
	st.global.f32 	[%rd149], %f230;
	ret;

}
	// .globl	_Z16convolution_corePfS_S_xxx
.visible .entry _Z16convolution_corePfS_S_xxx(
	.param .u64 .ptr .align 1 _Z16convolution_corePfS_S_xxx_param_0,
	.param .u64 .ptr .align 1 _Z16convolution_corePfS_S_xxx_param_1,
	.param .u64 .ptr .align 1 _Z16convolution_corePfS_S_xxx_param_2,
	.param .u64 _Z16convolution_corePfS_S_xxx_param_3,
	.param .u64 _Z16convolution_corePfS_S_xxx_param_4,
	.param .u64 _Z16convolution_corePfS_S_xxx_param_5
)
{
	.reg .pred 	%p<29>;
	.reg .b32 	%r<3>;
	.reg .b32 	%f<71>;
	.reg .b64 	%rd<156>;

	ld.param.u64 	%rd33, [_Z16convolution_corePfS_S_xxx_param_0];
	ld.param.u64 	%rd34, [_Z16convolution_corePfS_S_xxx_param_2];
	ld.param.u64 	%rd30, [_Z16convolution_corePfS_S_xxx_param_3];
	ld.param.u64 	%rd31, [_Z16convolution_corePfS_S_xxx_param_4];
	ld.param.u64 	%rd32, [_Z16convolution_corePfS_S_xxx_param_5];
	cvta.to.global.u64 	%rd1, %rd33;
	cvta.to.global.u64 	%rd2, %rd34;
	shr.u64 	%rd35, %rd32, 63;
	add.s64 	%rd36, %rd32, %rd35;
	shr.s64 	%rd37, %rd36, 1;
	mov.u32 	%r1, %ctaid.x;
	cvt.u64.u32 	%rd3, %r1;
	add.s64 	%rd38, %rd37, %rd3;
	mov.u32 	%r2, %tid.x;
	cvt.u64.u32 	%rd4, %r2;
	add.s64 	%rd39, %rd37, %rd4;
	mad.lo.s64 	%rd5, %rd38, %rd31, %rd39;
	setp.lt.s64 	%p1, %rd32, 1;
	mov.f32 	%f69, 0f00000000;
	@%p1 bra 	$L__BB8_14;
	and.b64  	%rd6, %rd32, 7;
	and.b64  	%rd7, %rd32, 3;
	and.b64  	%rd8, %rd32, 9223372036854775800;
	and.b64  	%rd9, %rd32, 1;
	shl.b64 	%rd10, %rd32, 2;
	mov.b64 	%rd149, 0;
	mov.f32 	%f69, 0f00000000;
$L__BB8_2:
	setp.lt.u64 	%p2, %rd32, 8;
	add.s64 	%rd12, %rd149, %rd3;
	mul.lo.s64 	%rd13, %rd12, %rd31;
	mul.lo.s64 	%rd14, %rd149, %rd32;
	mov.b64 	%rd154, 0;
	@%p2 bra 	$L__BB8_5;
	add.s64 	%rd151, %rd4, 3;
	mad.lo.s64 	%rd42, %rd10, %rd149, %rd2;
	add.s64 	%rd150, %rd42, 16;
	mov.u64 	%rd152, %rd8;
$L__BB8_4:
	.pragma "nounroll";
	setp.lt.s64 	%p3, %rd12, %rd30;
	add.s64 	%rd43, %rd151, -3;
	setp.lt.s64 	%p4, %rd43, %rd31;
	add.s64 	%rd44, %rd13, %rd151;
	add.s64 	%rd45, %rd44, -3;
	selp.b64 	%rd46, %rd45, %rd5, %p4;
	selp.b64 	%rd47, %rd46, %rd5, %p3;
	ld.global.f32 	%f18, [%rd150+-16];
	shl.b64 	%rd48, %rd47, 2;
	add.s64 	%rd49, %rd1, %rd48;
	ld.global.f32 	%f19, [%rd49];
	fma.rn.f32 	%f20, %f18, %f19, %f69;
	add.s64 	%rd50, %rd151, -2;
	setp.lt.s64 	%p5, %rd50, %rd31;
	add.s64 	%rd51, %rd44, -2;
	selp.b64 	%rd52, %rd51, %rd5, %p5;
	selp.b64 	%rd53, %rd52, %rd5, %p3;
	ld.global.f32 	%f21, [%rd150+-12];
	shl.b64 	%rd54, %rd53, 2;
	add.s64 	%rd55, %rd1, %rd54;
	ld.global.f32 	%f22, [%rd55];
	fma.rn.f32 	%f23, %f21, %f22, %f20;
	add.s64 	%rd56, %rd151, -1;
	setp.lt.s64 	%p6, %rd56, %rd31;
	add.s64 	%rd57, %rd44, -1;
	selp.b64 	%rd58, %rd57, %rd5, %p6;
	selp.b64 	%rd59, %rd58, %rd5, %p3;
	ld.global.f32 	%f24, [%rd150+-8];
	shl.b64 	%rd60, %rd59, 2;
	add.s64 	%rd61, %rd1, %rd60;
	ld.global.f32 	%f25, [%rd61];
	fma.rn.f32 	%f26, %f24, %f25, %f23;
	setp.lt.s64 	%p7, %rd151, %rd31;
	selp.b64 	%rd62, %rd44, %rd5, %p7;
	selp.b64 	%rd63, %rd62, %rd5, %p3;
	ld.global.f32 	%f27, [%rd150+-4];
	shl.b64 	%rd64, %rd63, 2;
	add.s64 	%rd65, %rd1, %rd64;
	ld.global.f32 	%f28, [%rd65];
	fma.rn.f32 	%f29, %f27, %f28, %f26;
	add.s64 	%rd66, %rd151, 1;
	setp.lt.s64 	%p8, %rd66, %rd31;
	add.s64 	%rd67, %rd44, 1;
	selp.b64 	%rd68, %rd67, %rd5, %p8;
	selp.b64 	%rd69, %rd68, %rd5, %p3;
	ld.global.f32 	%f30, [%rd150];
	shl.b64 	%rd70, %rd69, 2;
	add.s64 	%rd71, %rd1, %rd70;
	ld.global.f32 	%f31, [%rd71];
	fma.rn.f32 	%f32, %f30, %f31, %f29;
	add.s64 	%rd72, %rd151, 2;
	setp.lt.s64 	%p9, %rd72, %rd31;
	add.s64 	%rd73, %rd44, 2;
	selp.b64 	%rd74, %rd73, %rd5, %p9;
	selp.b64 	%rd75, %rd74, %rd5, %p3;
	ld.global.f32 	%f33, [%rd150+4];
	shl.b64 	%rd76, %rd75, 2;
	add.s64 	%rd77, %rd1, %rd76;
	ld.global.f32 	%f34, [%rd77];
	fma.rn.f32 	%f35, %f33, %f34, %f32;
	add.s64 	%rd78, %rd151, 3;
	setp.lt.s64 	%p10, %rd78, %rd31;
	add.s64 	%rd79, %rd44, 3;
	selp.b64 	%rd80, %rd79, %rd5, %p10;
	selp.b64 	%rd81, %rd80, %rd5, %p3;
	ld.global.f32 	%f36, [%rd150+8];
	shl.b64 	%rd82, %rd81, 2;
	add.s64 	%rd83, %rd1, %rd82;
	ld.global.f32 	%f37, [%rd83];
	fma.rn.f32 	%f38, %f36, %f37, %f35;
	add.s64 	%rd84, %rd151, 4;
	setp.lt.s64 	%p11, %rd84, %rd31;
	add.s64 	%rd85, %rd44, 4;
	selp.b64 	%rd86, %rd85, %rd5, %p11;
	selp.b64 	%rd87, %rd86, %rd5, %p3;
	ld.global.f32 	%f39, [%rd150+12];
	shl.b64 	%rd88, %rd87, 2;
	add.s64 	%rd89, %rd1, %rd88;
	ld.global.f32 	%f40, [%rd89];
	fma.rn.f32 	%f69, %f39, %f40, %f38;
	add.s64 	%rd152, %rd152, -8;
	add.s64 	%rd151, %rd151, 8;
	add.s64 	%rd150, %rd150, 32;
	setp.ne.s64 	%p12, %rd152, 0;
	mov.u64 	%rd154, %rd8;
	@%p12 bra 	$L__BB8_4;
$L__BB8_5:
	setp.eq.s64 	%p13, %rd6, 0;
	@%p13 bra 	$L__BB8_13;
	add.s64 	%rd90, %rd6, -1;
	setp.lt.u64 	%p14, %rd90, 3;
	@%p14 bra 	$L__BB8_8;
	setp.lt.s64 	%p15, %rd12, %rd30;
	add.s64 	%rd91, %rd154, %rd4;
	setp.lt.s64 	%p16, %rd91, %rd31;
	add.s64 	%rd93, %rd91, %rd13;
	selp.b64 	%rd94, %rd93, %rd5, %p16;
	selp.b64 	%rd95, %rd94, %rd5, %p15;
	add.s64 	%rd96, %rd154, %rd14;
	shl.b64 	%rd97, %rd96, 2;
	add.s64 	%rd98, %rd2, %rd97;
	ld.global.f32 	%f42, [%rd98];
	shl.b64 	%rd99, %rd95, 2;
	add.s64 	%rd100, %rd1, %rd99;
	ld.global.f32 	%f43, [%rd100];
	fma.rn.f32 	%f44, %f42, %f43, %f69;
	add.s64 	%rd101, %rd91, 1;
	setp.lt.s64 	%p17, %rd101, %rd31;
	add.s64 	%rd102, %rd93, 1;
	selp.b64 	%rd103, %rd102, %rd5, %p17;
	selp.b64 	%rd104, %rd103, %rd5, %p15;
	ld.global.f32 	%f45, [%rd98+4];
	shl.b64 	%rd105, %rd104, 2;
	add.s64 	%rd106, %rd1, %rd105;
	ld.global.f32 	%f46, [%rd106];
	fma.rn.f32 	%f47, %f45, %f46, %f44;
	add.s64 	%rd107, %rd91, 2;
	setp.lt.s64 	%p18, %rd107, %rd31;
	add.s64 	%rd108, %rd93, 2;
	selp.b64 	%rd109, %rd108, %rd5, %p18;
	selp.b64 	%rd110, %rd109, %rd5, %p15;
	ld.global.f32 	%f48, [%rd98+8];
	shl.b64 	%rd111, %rd110, 2;
	add.s64 	%rd112, %rd1, %rd111;
	ld.global.f32 	%f49, [%rd112];
	fma.rn.f32 	%f50, %f48, %f49, %f47;
	add.s64 	%rd113, %rd91, 3;
	setp.lt.s64 	%p19, %rd113, %rd31;
	add.s64 	%rd114, %rd93, 3;
	selp.b64 	%rd115, %rd114, %rd5, %p19;
	selp.b64 	%rd116, %rd115, %rd5, %p15;
	ld.global.f32 	%f51, [%rd98+12];
	shl.b64 	%rd117, %rd116, 2;
	add.s64 	%rd118, %rd1, %rd117;
	ld.global.f32 	%f52, [%rd118];
	fma.rn.f32 	%f69, %f51, %f52, %f50;
	add.s64 	%rd154, %rd154, 4;
$L__BB8_8:
	setp.eq.s64 	%p20, %rd7, 0;
	@%p20 bra 	$L__BB8_13;
	setp.eq.s64 	%p21, %rd7, 1;
	@%p21 bra 	$L__BB8_11;
	setp.lt.s64 	%p22, %rd12, %rd30;
	add.s64 	%rd120, %rd154, %rd4;
	setp.lt.s64 	%p23, %rd120, %rd31;
	add.s64 	%rd121, %rd120, %rd13;
	selp.b64 	%rd122, %rd121, %rd5, %p23;
	selp.b64 	%rd123, %rd122, %rd5, %p22;
	add.s64 	%rd124, %rd154, %rd14;
	shl.b64 	%rd125, %rd124, 2;
	add.s64 	%rd126, %rd2, %rd125;
	ld.global.f32 	%f54, [%rd126];
	shl.b64 	%rd127, %rd123, 2;
	add.s64 	%rd128, %rd1, %rd127;
	ld.global.f32 	%f55, [%rd128];
	fma.rn.f32 	%f56, %f54, %f55, %f69;
	add.s64 	%rd129, %rd120, 1;
	setp.lt.s64 	%p24, %rd129, %rd31;
	add.s64 	%rd130, %rd121, 1;
	selp.b64 	%rd131, %rd130, %rd5, %p24;
	selp.b64 	%rd132, %rd131, %rd5, %p22;
	ld.global.f32 	%f57, [%rd126+4];
	shl.b64 	%rd133, %rd132, 2;
	add.s64 	%rd134, %rd1, %rd133;
	ld.global.f32 	%f58, [%rd134];
	fma.rn.f32 	%f69, %f57, %f58, %f56;
	add.s64 	%rd154, %rd154, 2;
$L__BB8_11:
	setp.eq.s64 	%p25, %rd9, 0;
	@%p25 bra 	$L__BB8_13;
	setp.lt.s64 	%p26, %rd12, %rd30;
	add.s64 	%rd136, %rd154, %rd4;
	setp.lt.s64 	%p27, %rd136, %rd31;
	add.s64 	%rd137, %rd136, %rd13;
	selp.b64 	%rd138, %rd137, %rd5, %p27;
	selp.b64 	%rd139, %rd138, %rd5, %p26;
	add.s64 	%rd140, %rd154, %rd14;
	shl.b64 	%rd141, %rd140, 2;
	add.s64 	%rd142, %rd2, %rd141;
	ld.global.f32 	%f59, [%rd142];
	shl.b64 	%rd143, %rd139, 2;
	add.s64 	%rd144, %rd1, %rd143;
	ld.global.f32 	%f60, [%rd144];
	fma.rn.f32 	%f69, %f59, %f60, %f69;
$L__BB8_13:
	add.s64 	%rd149, %rd149, 1;
	setp.ne.s64 	%p28, %rd149, %rd32;
	@%p28 bra 	$L__BB8_2;
$L__BB8_14:
	ld.param.u64 	%rd148, [_Z16convolution_corePfS_S_xxx_param_1];
	cvta.to.global.u64 	%rd145, %rd148;
	shl.b64 	%rd146, %rd5, 2;
	add.s64 	%rd147, %rd145, %rd146;
	st.global.f32 	[%rd147], %f69;
	ret;

}


// ===== COMPILED SASS (sm_100) =====

	.target	sm_100

	.elftype	@"ET_EXEC"


//--------------------- .note.nv.tkinfo           --------------------------
	.section	.note.nv.tkinfo,"",@"SHT_NOTE"
	.sectionflags	@"SHF_NOTE_NV_TKINFO"
	.tkinfo
        /*0018*/ 	.word	0x00000002
        /*0030*/ 	.string	""
        /*0030*/ 	.string	"ptxas"
        /*0030*/ 	.string	"Cuda compilation tools, release 13.0, V13.0.88"
        /*0030*/ 	.string	"Build cuda_13.0.r13.0/compiler.36424714_0"
        /*0030*/ 	.string	"-arch sm_100 -m 64 "



//--------------------- .note.nv.cuinfo           --------------------------
	.section	.note.nv.cuinfo,"",@"SHT_NOTE"
	.sectionflags	@"SHF_NOTE_NV_CUINFO"
        /*0018*/ 	.short	0x0002
        /*001a*/ 	.short	0x0064
        /*001c*/ 	.short	0x0082
	.zero		2


//--------------------- .nv.info                  --------------------------
	.section	.nv.info,"",@"SHT_CUDA_INFO"
	.align	4


	//----- nvinfo : EIATTR_REGCOUNT
	.align		4
        /*0000*/ 	.byte	0x04, 0x2f
        /*0002*/ 	.short	(.L_1 - .L_0)
	.align		4
.L_0:
        /*0004*/ 	.word	index@(_Z15convolution_topPfS_S_xxx)
        /*0008*/ 	.word	0x00000023


	//----- nvinfo : EIATTR_FRAME_SIZE
	.align		4
.L_1:
        /*000c*/ 	.byte	0x04, 0x11
        /*000e*/ 	.short	(.L_3 - .L_2)
	.align		4
.L_2:
        /*0010*/ 	.word	index@(_Z15convolution_topPfS_S_xxx)
        /*0014*/ 	.word	0x00000000


	//----- nvinfo : EIATTR_REGCOUNT
	.align		4
.L_3:
        /*0018*/ 	.byte	0x04, 0x2f
        /*001a*/ 	.short	(.L_5 - .L_4)
	.align		4
.L_4:
        /*001c*/ 	.word	index@(_Z18convolution_bottomPfS_S_xxx)
        /*0020*/ 	.word	0x0000001d


	//----- nvinfo : EIATTR_FRAME_SIZE
	.align		4
.L_5:
        /*0024*/ 	.byte	0x04, 0x11
        /*0026*/ 	.short	(.L_7 - .L_6)
	.align		4
.L_6:
        /*0028*/ 	.word	index@(_Z18convolution_bottomPfS_S_xxx)
        /*002c*/ 	.word	0x00000000


	//----- nvinfo : EIATTR_REGCOUNT
	.align		4
.L_7:
        /*0030*/ 	.byte	0x04, 0x2f
        /*0032*/ 	.short	(.L_9 - .L_8)
	.align		4
.L_8:
        /*0034*/ 	.word	index@(_Z16convolution_leftPfS_S_xxx)
        /*0038*/ 	.word	0x00000020


	//----- nvinfo : EIATTR_FRAME_SIZE
	.align		4
.L_9:
        /*003c*/ 	.byte	0x04, 0x11
        /*003e*/ 	.short	(.L_11 - .L_10)
	.align		4
.L_10:
        /*0040*/ 	.word	index@(_Z16convolution_leftPfS_S_xxx)
        /*0044*/ 	.word	0x00000000


	//----- nvinfo : EIATTR_REGCOUNT
	.align		4
.L_11:
        /*0048*/ 	.byte	0x04, 0x2f
        /*004a*/ 	.short	(.L_13 - .L_12)
	.align		4
.L_12:
        /*004c*/ 	.word	index@(_Z17convolution_rightPfS_S_xxx)
        /*0050*/ 	.word	0x00000020


	//----- nvinfo : EIATTR_FRAME_SIZE
	.align		4
.L_13:
        /*0054*/ 	.byte	0x04, 0x11
        /*0056*/ 	.short	(.L_15 - .L_14)
	.align		4
.L_14:
        /*0058*/ 	.word	index@(_Z17convolution_rightPfS_S_xxx)
        /*005c*/ 	.word	0x00000000


	//----- nvinfo : EIATTR_REGCOUNT
	.align		4
.L_15:
        /*0060*/ 	.byte	0x04, 0x2f
        /*0062*/ 	.short	(.L_17 - .L_16)
	.align		4
.L_16:
        /*0064*/ 	.word	index@(_Z20convolution_top_leftPfS_S_xxx)
        /*0068*/ 	.word	0x00000020


	//----- nvinfo : EIATTR_FRAME_SIZE
	.align		4
.L_17:
        /*006c*/ 	.byte	0x04, 0x11
        /*006e*/ 	.short	(.L_19 - .L_18)
	.align		4
.L_18:
        /*0070*/ 	.word	index@(_Z20convolution_top_leftPfS_S_xxx)
        /*0074*/ 	.word	0x00000000


	//----- nvinfo : EIATTR_REGCOUNT
	.align		4
.L_19:
        /*0078*/ 	.byte	0x04, 0x2f
        /*007a*/ 	.short	(.L_21 - .L_20)
	.align		4
.L_20:
        /*007c*/ 	.word	index@(_Z21convolution_top_rightPfS_S_xxx)
        /*0080*/ 	.word	0x00000020


	//----- nvinfo : EIATTR_FRAME_SIZE
	.align		4
.L_21:
        /*0084*/ 	.byte	0x04, 0x11
        /*0086*/ 	.short	(.L_23 - .L_22)
	.align		4
.L_22:
        /*0088*/ 	.word	index@(_Z21convolution_top_rightPfS_S_xxx)
        /*008c*/ 	.word	0x00000000


	//----- nvinfo : EIATTR_REGCOUNT
	.align		4
.L_23:
        /*0090*/ 	.byte	0x04, 0x2f
        /*0092*/ 	.short	(.L_25 - .L_24)
	.align		4
.L_24:
        /*0094*/ 	.word	index@(_Z23convolution_bottom_leftPfS_S_xxx)
        /*0098*/ 	.word	0x00000020


	//----- nvinfo : EIATTR_FRAME_SIZE
	.align		4
.L_25:
        /*009c*/ 	.byte	0x04, 0x11
        /*009e*/ 	.short	(.L_27 - .L_26)
	.align		4
.L_26:
        /*00a0*/ 	.word	index@(_Z23convolution_bottom_leftPfS_S_xxx)
        /*00a4*/ 	.word	0x00000000


	//----- nvinfo : EIATTR_REGCOUNT
	.align		4
.L_27:
        /*00a8*/ 	.byte	0x04, 0x2f
        /*00aa*/ 	.short	(.L_29 - .L_28)
	.align		4
.L_28:
        /*00ac*/ 	.word	index@(_Z24convolution_bottom_rightPfS_S_xxx)
        /*00b0*/ 	.word	0x0000001e


	//----- nvinfo : EIATTR_FRAME_SIZE
	.align		4
.L_29:
        /*00b4*/ 	.byte	0x04, 0x11
        /*00b6*/ 	.short	(.L_31 - .L_30)
	.align		4
.L_30:
        /*00b8*/ 	.word	index@(_Z24convolution_bottom_rightPfS_S_xxx)
        /*00bc*/ 	.word	0x00000000


	//----- nvinfo : EIATTR_REGCOUNT
	.align		4
.L_31:
        /*00c0*/ 	.byte	0x04, 0x2f
        /*00c2*/ 	.short	(.L_33 - .L_32)
	.align		4
.L_32:
        /*00c4*/ 	.word	index@(_Z16convolution_corePfS_S_xxx)
        /*00c8*/ 	.word	0x00000020


	//----- nvinfo : EIATTR_FRAME_SIZE
	.align		4
.L_33:
        /*00cc*/ 	.byte	0x04, 0x11
        /*00ce*/ 	.short	(.L_35 - .L_34)
	.align		4
.L_34:
        /*00d0*/ 	.word	index@(_Z16convolution_corePfS_S_xxx)
        /*00d4*/ 	.word	0x00000000


	//----- nvinfo : EIATTR_MIN_STACK_SIZE
	.align		4
.L_35:
        /*00d8*/ 	.byte	0x04, 0x12
        /*00da*/ 	.short	(.L_37 - .L_36)
	.align		4
.L_36:
        /*00dc*/ 	.word	index@(_Z16convolution_corePfS_S_xxx)
        /*00e0*/ 	.word	0x00000000


	//----- nvinfo : EIATTR_MIN_STACK_SIZE
	.align		4
.L_37:
        /*00e4*/ 	.byte	0x04, 0x12
        /*00e6*/ 	.short	(.L_39 - .L_38)
	.align		4
.L_38:
        /*00e8*/ 	.word	index@(_Z24convolution_bottom_rightPfS_S_xxx)
        /*00ec*/ 	.word	0x00000000


	//----- nvinfo : EIATTR_MIN_STACK_SIZE
	.align		4
.L_39:
        /*00f0*/ 	.byte	0x04, 0x12
        /*00f2*/ 	.short	(.L_41 - .L_40)
	.align		4
.L_40:
        /*00f4*/ 	.word	index@(_Z23convolution_bottom_leftPfS_S_xxx)
        /*00f8*/ 	.word	0x00000000


	//----- nvinfo : EIATTR_MIN_STACK_SIZE
	.align		4
.L_41:
        /*00fc*/ 	.byte	0x04, 0x12
        /*00fe*/ 	.short	(.L_43 - .L_42)
	.align		4
.L_42:
        /*0100*/ 	.word	index@(_Z21convolution_top_rightPfS_S_xxx)
        /*0104*/ 	.word	0x00000000


	//----- nvinfo : EIATTR_MIN_STACK_SIZE
	.align		4
.L_43:
        /*0108*/ 	.byte	0x04, 0x12
        /*010a*/ 	.short	(.L_45 - .L_44)
	.align		4
.L_44:
        /*010c*/ 	.word	index@(_Z20convolution_top_leftPfS_S_xxx)
        /*0110*/ 	.word	0x00000000


	//----- nvinfo : EIATTR_MIN_STACK_SIZE
	.align		4
.L_45:
        /*0114*/ 	.byte	0x04, 0x12
        /*0116*/ 	.short	(.L_47 - .L_46)
	.align		4
.L_46:
        /*0118*/ 	.word	index@(_Z17convolution_rightPfS_S_xxx)
        /*011c*/ 	.word	0x00000000


	//----- nvinfo : EIATTR_MIN_STACK_SIZE
	.align		4
.L_47:
        /*0120*/ 	.byte	0x04, 0x12
        /*0122*/ 	.short	(.L_49 - .L_48)
	.align		4
.L_48:
        /*0124*/ 	.word	index@(_Z16convolution_leftPfS_S_xxx)
        /*0128*/ 	.word	0x00000000


	//----- nvinfo : EIATTR_MIN_STACK_SIZE
	.align		4
.L_49:
        /*012c*/ 	.byte	0x04, 0x12
        /*012e*/ 	.short	(.L_51 - .L_50)
	.align		4
.L_50:
        /*0130*/ 	.word	index@(_Z18convolution_bottomPfS_S_xxx)
        /*0134*/ 	.word	0x00000000


	//----- nvinfo : EIATTR_MIN_STACK_SIZE
	.align		4
.L_51:
        /*0138*/ 	.byte	0x04, 0x12
        /*013a*/ 	.short	(.L_53 - .L_52)
	.align		4
.L_52:
        /*013c*/ 	.word	index@(_Z15convolution_topPfS_S_xxx)
        /*0140*/ 	.word	0x00000000
.L_53:


//--------------------- .nv.compat                --------------------------
	.section	.nv.compat,"",@"SHT_CUDA_COMPAT_INFO"
	.align	4
        /*0000*/ 	.byte	0x02, 0x09, 0x00, 0x00, 0x02, 0x02, 0x01, 0x00, 0x02, 0x05, 0x05, 0x00, 0x03, 0x07, 0x01, 0x01
        /*0010*/ 	.byte	0x02, 0x03, 0x00, 0x00, 0x02, 0x06, 0x01, 0x00, 0x04, 0x0b, 0x08, 0x00, 0x09, 0x00, 0x00, 0x00
        /*0020*/ 	.byte	0x00, 0x00, 0x00, 0x00


//--------------------- .nv.info._Z16convolution_corePfS_S_xxx --------------------------
	.section	.nv.info._Z16convolution_corePfS_S_xxx,"",@"SHT_CUDA_INFO"
	.sectionflags	@""
	.align	4


	//----- nvinfo : EIATTR_CUDA_API_VERSION
	.align		4
        /*0000*/ 	.byte	0x04, 0x37
        /*0002*/ 	.short	(.L_55 - .L_54)
.L_54:
        /*0004*/ 	.word	0x00000082


	//----- nvinfo : EIATTR_KPARAM_INFO
	.align		4
.L_55:
        /*0008*/ 	.byte	0x04, 0x17
        /*000a*/ 	.short	(.L_57 - .L_56)
.L_56:
        /*000c*/ 	.word	0x00000000
        /*0010*/ 	.short	0x0005
        /*0012*/ 	.short	0x0028
        /*0014*/ 	.byte	0x00, 0xf0, 0x21, 0x00


	//----- nvinfo : EIATTR_KPARAM_INFO
	.align		4
.L_57:
        /*0018*/ 	.byte	0x04, 0x17
        /*001a*/ 	.short	(.L_59 - .L_58)
.L_58:
        /*001c*/ 	.word	0x00000000
        /*0020*/ 	.short	0x0004
        /*0022*/ 	.short	0x0020
        /*0024*/ 	.byte	0x00, 0xf0, 0x21, 0x00


	//----- nvinfo : EIATTR_KPARAM_INFO
	.align		4
.L_59:
        /*0028*/ 	.byte	0x04, 0x17
        /*002a*/ 	.short	(.L_61 - .L_60)
.L_60:
        /*002c*/ 	.word	0x00000000
        /*0030*/ 	.short	0x0003
        /*0032*/ 	.short	0x0018
        /*0034*/ 	.byte	0x00, 0xf0, 0x21, 0x00


	//----- nvinfo : EIATTR_KPARAM_INFO
	.align		4
.L_61:
        /*0038*/ 	.byte	0x04, 0x17
        /*003a*/ 	.short	(.L_63 - .L_62)
.L_62:
        /*003c*/ 	.word	0x00000000
        /*0040*/ 	.short	0x0002
        /*0042*/ 	.short	0x0010
        /*0044*/ 	.byte	0x00, 0xf5, 0x21, 0x00


	//----- nvinfo : EIATTR_KPARAM_INFO
	.align		4
.L_63:
        /*0048*/ 	.byte	0x04, 0x17
        /*004a*/ 	.short	(.L_65 - .L_64)
.L_64:
        /*004c*/ 	.word	0x00000000
        /*0050*/ 	.short	0x0001
        /*0052*/ 	.short	0x0008
        /*0054*/ 	.byte	0x00, 0xf5, 0x21, 0x00


	//----- nvinfo : EIATTR_KPARAM_INFO
	.align		4
.L_65:
        /*0058*/ 	.byte	0x04, 0x17
        /*005a*/ 	.short	(.L_67 - .L_66)
.L_66:
        /*005c*/ 	.word	0x00000000
        /*0060*/ 	.short	0x0000
        /*0062*/ 	.short	0x0000
        /*0064*/ 	.byte	0x00, 0xf5, 0x21, 0x00


	//----- nvinfo : EIATTR_SPARSE_MMA_MASK
	.align		4
.L_67:
        /*0068*/ 	.byte	0x03, 0x50
        /*006a*/ 	.short	0x0000


	//----- nvinfo : EIATTR_MAXREG_COUNT
	.align		4
        /*006c*/ 	.byte	0x03, 0x1b
        /*006e*/ 	.short	0x00ff


	//----- nvinfo : EIATTR_MERCURY_ISA_VERSION
	.align		4
        /*0070*/ 	.byte	0x03, 0x5f
        /*0072*/ 	.short	0x0101


	//----- nvinfo : EIATTR_VRC_CTA_INIT_COUNT
	.align		4
        /*0074*/ 	.byte	0x02, 0x4a
	.zero		1
	.zero		1


	//----- nvinfo : EIATTR_EXIT_INSTR_OFFSETS
	.align		4
        /*0078*/ 	.byte	0x04, 0x1c
        /*007a*/ 	.short	(.L_69 - .L_68)


	//   ....[0]....
.L_68:
        /*007c*/ 	.word	0x000017e0


	//----- nvinfo : EIATTR_CBANK_PARAM_SIZE
	.align		4
.L_69:
        /*0080*/ 	.byte	0x03, 0x19
        /*0082*/ 	.short	0x0030


	//----- nvinfo : EIATTR_PARAM_CBANK
	.align		4
        /*0084*/ 	.byte	0x04, 0x0a
        /*0086*/ 	.short	(.L_71 - .L_70)
	.align		4
.L_70:
        /*0088*/ 	.word	index@(.nv.constant0._Z16convolution_corePfS_S_xxx)
        /*008c*/ 	.short	0x0380
        /*008e*/ 	.short	0x0030


	//----- nvinfo : EIATTR_SW_WAR
	.align		4
.L_71:
        /*0090*/ 	.byte	0x04, 0x36
        /*0092*/ 	.short	(.L_73 - .L_72)
.L_72:
        /*0094*/ 	.word	0x00000008
.L_73:


//--------------------- .nv.info._Z24convolution_bottom_rightPfS_S_xxx --------------------------
	.section	.nv.info._Z24convolution_bottom_rightPfS_S_xxx,"",@"SHT_CUDA_INFO"
	.sectionflags	@""
	.align	4


	//----- nvinfo : EIATTR_CUDA_API_VERSION
	.align		4
        /*0000*/ 	.byte	0x04, 0x37
        /*0002*/ 	.short	(.L_75 - .L_74)
.L_74:
        /*0004*/ 	.word	0x00000082


	//----- nvinfo : EIATTR_KPARAM_INFO
	.align		4
.L_75:
        /*0008*/ 	.byte	0x04, 0x17
        /*000a*/ 	.short	(.L_77 - .L_76)
.L_76:
        /*000c*/ 	.word	0x00000000
        /*0010*/ 	.short	0x0005
        /*0012*/ 	.short	0x0028
        /*0014*/ 	.byte	0x00, 0xf0, 0x21, 0x00


	//----- nvinfo : EIATTR_KPARAM_INFO
	.align		4
.L_77:
        /*0018*/ 	.byte	0x04, 0x17
        /*001a*/ 	.short	(.L_79 - .L_78)
.L_78:
        /*001c*/ 	.word	0x00000000
        /*0020*/ 	.short	0x0004
        /*0022*/ 	.short	0x0020
        /*0024*/ 	.byte	0x00, 0xf0, 0x21, 0x00


	//----- nvinfo : EIATTR_KPARAM_INFO
	.align		4
.L_79:
        /*0028*/ 	.byte	0x04, 0x17
        /*002a*/ 	.short	(.L_81 - .L_80)
.L_80:
        /*002c*/ 	.word	0x00000000
        /*0030*/ 	.short	0x0003
        /*0032*/ 	.short	0x0018
        /*0034*/ 	.byte	0x00, 0xf0, 0x21, 0x00


	//----- nvinfo : EIATTR_KPARAM_INFO
	.align		4
.L_81:
        /*0038*/ 	.byte	0x04, 0x17
        /*003a*/ 	.short	(.L_83 - .L_82)
.L_82:
        /*003c*/ 	.word	0x00000000
        /*0040*/ 	.short	0x0002
        /*0042*/ 	.short	0x0010
        /*0044*/ 	.byte	0x00, 0xf5, 0x21, 0x00


	//----- nvinfo : EIATTR_KPARAM_INFO
	.align		4
.L_83:
        /*0048*/ 	.byte	0x04, 0x17
        /*004a*/ 	.short	(.L_85 - .L_84)
.L_84:
        /*004c*/ 	.word	0x00000000
        /*0050*/ 	.short	0x0001
        /*0052*/ 	.short	0x0008
        /*0054*/ 	.byte	0x00, 0xf5, 0x21, 0x00


	//----- nvinfo : EIATTR_KPARAM_INFO
	.align		4
.L_85:
        /*0058*/ 	.byte	0x04, 0x17
        /*005a*/ 	.short	(.L_87 - .L_86)
.L_86:
        /*005c*/ 	.word	0x00000000
        /*0060*/ 	.short	0x0000
        /*0062*/ 	.short	0x0000
        /*0064*/ 	.byte	0x00, 0xf5, 0x21, 0x00


	//----- nvinfo : EIATTR_SPARSE_MMA_MASK
	.align		4
.L_87:
        /*0068*/ 	.byte	0x03, 0x50
        /*006a*/ 	.short	0x0000


	//----- nvinfo : EIATTR_MAXREG_COUNT
	.align		4
        /*006c*/ 	.byte	0x03, 0x1b
        /*006e*/ 	.short	0x00ff


	//----- nvinfo : EIATTR_MERCURY_ISA_VERSION
	.align		4
        /*0070*/ 	.byte	0x03, 0x5f
        /*0072*/ 	.short	0x0101


	//----- nvinfo : EIATTR_VRC_CTA_INIT_COUNT
	.align		4
        /*0074*/ 	.byte	0x02, 0x4a
	.zero		1
	.zero		1


	//----- nvinfo : EIATTR_EXIT_INSTR_OFFSETS
	.align		4
        /*0078*/ 	.byte	0x04, 0x1c
        /*007a*/ 	.short	(.L_89 - .L_88)


	//   ....[0]....
.L_88:
        /*007c*/ 	.word	0x00002500


	//----- nvinfo : EIATTR_CBANK_PARAM_SIZE
	.align		4
.L_89:
        /*0080*/ 	.byte	0x03, 0x19
        /*0082*/ 	.short	0x0030


	//----- nvinfo : EIATTR_PARAM_CBANK
	.align		4
        /*0084*/ 	.byte	0x04, 0x0a
        /*0086*/ 	.short	(.L_91 - .L_90)
	.align		4
.L_90:
        /*0088*/ 	.word	index@(.nv.constant0._Z24convolution_bottom_rightPfS_S_xxx)
        /*008c*/ 	.short	0x0380
        /*008e*/ 	.short	0x0030


	//----- nvinfo : EIATTR_SW_WAR
	.align		4
.L_91:
        /*0090*/ 	.byte	0x04, 0x36
        /*0092*/ 	.short	(.L_93 - .L_92)
.L_92:
        /*0094*/ 	.word	0x00000008
.L_93:


//--------------------- .nv.info._Z23convolution_bottom_leftPfS_S_xxx --------------------------
	.section	.nv.info._Z23convolution_bottom_leftPfS_S_xxx,"",@"SHT_CUDA_INFO"
	.sectionflags	@""
	.align	4


	//----- nvinfo : EIATTR_CUDA_API_VERSION
	.align		4
        /*0000*/ 	.byte	0x04, 0x37
        /*0002*/ 	.short	(.L_95 - .L_94)
.L_94:
        /*0004*/ 	.word	0x00000082


	//----- nvinfo : EIATTR_KPARAM_INFO
	.align		4
.L_95:
        /*0008*/ 	.byte	0x04, 0x17
        /*000a*/ 	.short	(.L_97 - .L_96)
.L_96:
        /*000c*/ 	.word	0x00000000
        /*0010*/ 	.short	0x0005
        /*0012*/ 	.short	0x0028
        /*0014*/ 	.byte	0x00, 0xf0, 0x21, 0x00


	//----- nvinfo : EIATTR_KPARAM_INFO
	.align		4
.L_97:
        /*0018*/ 	.byte	0x04, 0x17
        /*001a*/ 	.short	(.L_99 - .L_98)
.L_98:
        /*001c*/ 	.word	0x00000000
        /*0020*/ 	.short	0x0004
        /*0022*/ 	.short	0x0020
        /*0024*/ 	.byte	0x00, 0xf0, 0x21, 0x00


	//----- nvinfo : EIATTR_KPARAM_INFO
	.align		4
.L_99:
        /*0028*/ 	.byte	0x04, 0x17
        /*002a*/ 	.short	(.L_101 - .L_100)
.L_100:
        /*002c*/ 	.word	0x00000000
        /*0030*/ 	.short	0x0003
        /*0032*/ 	.short	0x0018
        /*0034*/ 	.byte	0x00, 0xf0, 0x21, 0x00


	//----- nvinfo : EIATTR_KPARAM_INFO
	.align		4
.L_101:
        /*0038*/ 	.byte	0x04, 0x17
        /*003a*/ 	.short	(.L_103 - .L_102)
.L_102:
        /*003c*/ 	.word	0x00000000
        /*0040*/ 	.short	0x0002
        /*0042*/ 	.short	0x0010
        /*0044*/ 	.byte	0x00, 0xf5, 0x21, 0x00


	//----- nvinfo : EIATTR_KPARAM_INFO
	.align		4
.L_103:
        /*0048*/ 	.byte	0x04, 0x17
        /*004a*/ 	.short	(.L_105 - .L_104)
.L_104:
        /*004c*/ 	.word	0x00000000
        /*0050*/ 	.short	0x0001
        /*0052*/ 	.short	0x0008
        /*0054*/ 	.byte	0x00, 0xf5, 0x21, 0x00


	//----- nvinfo : EIATTR_KPARAM_INFO
	.align		4
.L_105:
        /*0058*/ 	.byte	0x04, 0x17
        /*005a*/ 	.short	(.L_107 - .L_106)
.L_106:
        /*005c*/ 	.word	0x00000000
        /*0060*/ 	.short	0x0000
        /*0062*/ 	.short	0x0000
        /*0064*/ 	.byte	0x00, 0xf5, 0x21, 0x00


	//----- nvinfo : EIATTR_SPARSE_MMA_MASK
	.align		4
.L_107:
        /*0068*/ 	.byte	0x03, 0x50
        /*006a*/ 	.short	0x0000


	//----- nvinfo : EIATTR_MAXREG_COUNT
	.align		4
        /*006c*/ 	.byte	0x03, 0x1b
        /*006e*/ 	.short	0x00ff


	//----- nvinfo : EIATTR_MERCURY_ISA_VERSION
	.align		4
        /*0070*/ 	.byte	0x03, 0x5f
        /*0072*/ 	.short	0x0101


	//----- nvinfo : EIATTR_VRC_CTA_INIT_COUNT
	.align		4
        /*0074*/ 	.byte	0x02, 0x4a
	.zero		1
	.zero		1


	//----- nvinfo : EIATTR_EXIT_INSTR_OFFSETS
	.align		4
        /*0078*/ 	.byte	0x04, 0x1c
        /*007a*/ 	.short	(.L_109 - .L_108)


	//   ....[0]....
.L_108:
        /*007c*/ 	.word	0x00002120


	//----- nvinfo : EIATTR_CBANK_PARAM_SIZE
	.align		4
.L_109:
        /*0080*/ 	.byte	0x03, 0x19
        /*0082*/ 	.short	0x0030


	//----- nvinfo : EIATTR_PARAM_CBANK
	.align		4
        /*0084*/ 	.byte	0x04, 0x0a
        /*0086*/ 	.short	(.L_111 - .L_110)
	.align		4
.L_110:
        /*0088*/ 	.word	index@(.nv.constant0._Z23convolution_bottom_leftPfS_S_xxx)
        /*008c*/ 	.short	0x0380
        /*008e*/ 	.short	0x0030


	//----- nvinfo : EIATTR_SW_WAR
	.align		4
.L_111:
        /*0090*/ 	.byte	0x04, 0x36
        /*0092*/ 	.short	(.L_113 - .L_112)
.L_112:
        /*0094*/ 	.word	0x00000008
.L_113:


//--------------------- .nv.info._Z21convolution_top_rightPfS_S_xxx --------------------------
	.section	.nv.info._Z21convolution_top_rightPfS_S_xxx,"",@"SHT_CUDA_INFO"
	.sectionflags	@""
	.align	4


	//----- nvinfo : EIATTR_CUDA_API_VERSION
	.align		4
        /*0000*/ 	.byte	0x04, 0x37
        /*0002*/ 	.short	(.L_115 - .L_114)
.L_114:
        /*0004*/ 	.word	0x00000082


	//----- nvinfo : EIATTR_KPARAM_INFO
	.align		4
.L_115:
        /*0008*/ 	.byte	0x04, 0x17
        /*000a*/ 	.short	(.L_117 - .L_116)
.L_116:
        /*000c*/ 	.word	0x00000000
        /*0010*/ 	.short	0x0005
        /*0012*/ 	.short	0x0028
        /*0014*/ 	.byte	0x00, 0xf0, 0x21, 0x00


	//----- nvinfo : EIATTR_KPARAM_INFO
	.align		4
.L_117:
        /*0018*/ 	.byte	0x04, 0x17
        /*001a*/ 	.short	(.L_119 - .L_118)
.L_118:
        /*001c*/ 	.word	0x00000000
        /*0020*/ 	.short	0x0004
        /*0022*/ 	.short	0x0020
        /*0024*/ 	.byte	0x00, 0xf0, 0x21, 0x00


	//----- nvinfo : EIATTR_KPARAM_INFO
	.align		4
.L_119:
        /*0028*/ 	.byte	0x04, 0x17
        /*002a*/ 	.short	(.L_121 - .L_120)
.L_120:
        /*002c*/ 	.word	0x00000000
        /*0030*/ 	.short	0x0003
        /*0032*/ 	.short	0x0018
        /*0034*/ 	.byte	0x00, 0xf0, 0x21, 0x00


	//----- nvinfo : EIATTR_KPARAM_INFO
	.align		4
.L_121:
        /*0038*/ 	.byte	0x04, 0x17
        /*003a*/ 	.short	(.L_123 - .L_122)
.L_122:
        /*003c*/ 	.word	0x00000000
        /*0040*/ 	.short	0x0002
        /*0042*/ 	.short	0x0010
        /*0044*/ 	.byte	0x00, 0xf5, 0x21, 0x00


	//----- nvinfo : EIATTR_KPARAM_INFO
	.align		4
.L_123:
        /*0048*/ 	.byte	0x04, 0x17
        /*004a*/ 	.short	(.L_125 - .L_124)
.L_124:
        /*004c*/ 	.word	0x00000000
        /*0050*/ 	.short	0x0001
        /*0052*/ 	.short	0x0008
        /*0054*/ 	.byte	0x00, 0xf5, 0x21, 0x00


	//----- nvinfo : EIATTR_KPARAM_INFO
	.align		4
.L_125:
        /*0058*/ 	.byte	0x04, 0x17
        /*005a*/ 	.short	(.L_127 - .L_126)
.L_126:
        /*005c*/ 	.word	0x00000000
        /*0060*/ 	.short	0x0000
        /*0062*/ 	.short	0x0000
        /*0064*/ 	.byte	0x00, 0xf5, 0x21, 0x00


	//----- nvinfo : EIATTR_SPARSE_MMA_MASK
	.align		4
.L_127:
        /*0068*/ 	.byte	0x03, 0x50
        /*006a*/ 	.short	0x0000


	//----- nvinfo : EIATTR_MAXREG_COUNT
	.align		4
        /*006c*/ 	.byte	0x03, 0x1b
        /*006e*/ 	.short	0x00ff


	//----- nvinfo : EIATTR_MERCURY_ISA_VERSION
	.align		4
        /*0070*/ 	.byte	0x03, 0x5f
        /*0072*/ 	.short	0x0101


	//----- nvinfo : EIATTR_VRC_CTA_INIT_COUNT
	.align		4
        /*0074*/ 	.byte	0x02, 0x4a
	.zero		1
	.zero		1


	//----- nvinfo : EIATTR_EXIT_INSTR_OFFSETS
	.align		4
        /*0078*/ 	.byte	0x04, 0x1c
        /*007a*/ 	.short	(.L_129 - .L_128)


	//   ....[0]....
.L_128:
        /*007c*/ 	.word	0x000021b0


	//----- nvinfo : EIATTR_CBANK_PARAM_SIZE
	.align		4
.L_129:
        /*0080*/ 	.byte	0x03, 0x19
        /*0082*/ 	.short	0x0030


	//----- nvinfo : EIATTR_PARAM_CBANK
	.align		4
        /*0084*/ 	.byte	0x04, 0x0a
        /*0086*/ 	.short	(.L_131 - .L_130)
	.align		4
.L_130:
        /*0088*/ 	.word	index@(.nv.constant0._Z21convolution_top_rightPfS_S_xxx)
        /*008c*/ 	.short	0x0380
        /*008e*/ 	.short	0x0030


	//----- nvinfo : EIATTR_SW_WAR
	.align		4
.L_131:
        /*0090*/ 	.byte	0x04, 0x36
        /*0092*/ 	.short	(.L_133 - .L_132)
.L_132:
        /*0094*/ 	.word	0x00000008
.L_133:


//--------------------- .nv.info._Z20convolution_top_leftPfS_S_xxx --------------------------
	.section	.nv.info._Z20convolution_top_leftPfS_S_xxx,"",@"SHT_CUDA_INFO"
	.sectionflags	@""
	.align	4


	//----- nvinfo : EIATTR_CUDA_API_VERSION
	.align		4
        /*0000*/ 	.byte	0x04, 0x37
        /*0002*/ 	.short	(.L_135 - .L_134)
.L_134:
        /*0004*/ 	.word	0x00000082


	//----- nvinfo : EIATTR_KPARAM_INFO
	.align		4
.L_135:
        /*0008*/ 	.byte	0x04, 0x17
        /*000a*/ 	.short	(.L_137 - .L_136)
.L_136:
        /*000c*/ 	.word	0x00000000
        /*0010*/ 	.short	0x0005
        /*0012*/ 	.short	0x0028
        /*0014*/ 	.byte	0x00, 0xf0, 0x21, 0x00


	//----- nvinfo : EIATTR_KPARAM_INFO
	.align		4
.L_137:
        /*0018*/ 	.byte	0x04, 0x17
        /*001a*/ 	.short	(.L_139 - .L_138)
.L_138:
        /*001c*/ 	.word	0x00000000
        /*0020*/ 	.short	0x0004
        /*0022*/ 	.short	0x0020
        /*0024*/ 	.byte	0x00, 0xf0, 0x21, 0x00


	//----- nvinfo : EIATTR_KPARAM_INFO
	.align		4
.L_139:
        /*0028*/ 	.byte	0x04, 0x17
        /*002a*/ 	.short	(.L_141 - .L_140)
.L_140:
        /*002c*/ 	.word	0x00000000
        /*0030*/ 	.short	0x0003
        /*0032*/ 	.short	0x0018
        /*0034*/ 	.byte	0x00, 0xf0, 0x21, 0x00


	//----- nvinfo : EIATTR_KPARAM_INFO
	.align		4
.L_141:
        /*0038*/ 	.byte	0x04, 0x17
        /*003a*/ 	.short	(.L_143 - .L_142)
.L_142:
        /*003c*/ 	.word	0x00000000
        /*0040*/ 	.short	0x0002
        /*0042*/ 	.short	0x0010
        /*0044*/ 	.byte	0x00, 0xf5, 0x21, 0x00


	//----- nvinfo : EIATTR_KPARAM_INFO
	.align		4
.L_143:
        /*0048*/ 	.byte	0x04, 0x17
        /*004a*/ 	.short	(.L_145 - .L_144)
.L_144:
        /*004c*/ 	.word	0x00000000
        /*0050*/ 	.short	0x0001
        /*0052*/ 	.short	0x0008
        /*0054*/ 	.byte	0x00, 0xf5, 0x21, 0x00


	//----- nvinfo : EIATTR_KPARAM_INFO
	.align		4
.L_145:
        /*0058*/ 	.byte	0x04, 0x17
        /*005a*/ 	.short	(.L_147 - .L_146)
.L_146:
        /*005c*/ 	.word	0x00000000
        /*0060*/ 	.short	0x0000
        /*0062*/ 	.short	0x0000
        /*0064*/ 	.byte	0x00, 0xf5, 0x21, 0x00


	//----- nvinfo : EIATTR_SPARSE_MMA_MASK
	.align		4
.L_147:
        /*0068*/ 	.byte	0x03, 0x50
        /*006a*/ 	.short	0x0000


	//----- nvinfo : EIATTR_MAXREG_COUNT
	.align		4
        /*006c*/ 	.byte	0x03, 0x1b
        /*006e*/ 	.short	0x00ff


	//----- nvinfo : EIATTR_MERCURY_ISA_VERSION
	.align		4
        /*0070*/ 	.byte	0x03, 0x5f
        /*0072*/ 	.short	0x0101


	//----- nvinfo : EIATTR_VRC_CTA_INIT_COUNT
	.align		4
        /*0074*/ 	.byte	0x02, 0x4a
	.zero		1
	.zero		1


	//----- nvinfo : EIATTR_EXIT_INSTR_OFFSETS
	.align		4
        /*0078*/ 	.byte	0x04, 0x1c
        /*007a*/ 	.short	(.L_149 - .L_148)


	//   ....[0]....
.L_148:
        /*007c*/ 	.word	0x00002110


	//----- nvinfo : EIATTR_CBANK_PARAM_SIZE
	.align		4
.L_149:
        /*0080*/ 	.byte	0x03, 0x19
        /*0082*/ 	.short	0x0030


	//----- nvinfo : EIATTR_PARAM_CBANK
	.align		4
        /*0084*/ 	.byte	0x04, 0x0a
        /*0086*/ 	.short	(.L_151 - .L_150)
	.align		4
.L_150:
        /*0088*/ 	.word	index@(.nv.constant0._Z20convolution_top_leftPfS_S_xxx)
        /*008c*/ 	.short	0x0380
        /*008e*/ 	.short	0x0030


	//----- nvinfo : EIATTR_SW_WAR
	.align		4
.L_151:
        /*0090*/ 	.byte	0x04, 0x36
        /*0092*/ 	.short	(.L_153 - .L_152)
.L_152:
        /*0094*/ 	.word	0x00000008
.L_153:


//--------------------- .nv.info._Z17convolution_rightPfS_S_xxx --------------------------
	.section	.nv.info._Z17convolution_rightPfS_S_xxx,"",@"SHT_CUDA_INFO"
	.sectionflags	@""
	.align	4


	//----- nvinfo : EIATTR_CUDA_API_VERSION
	.align		4
        /*0000*/ 	.byte	0x04, 0x37
        /*0002*/ 	.short	(.L_155 - .L_154)
.L_154:
        /*0004*/ 	.word	0x00000082


	//----- nvinfo : EIATTR_KPARAM_INFO
	.align		4
.L_155:
        /*0008*/ 	.byte	0x04, 0x17
        /*000a*/ 	.short	(.L_157 - .L_156)
.L_156:
        /*000c*/ 	.word	0x00000000
        /*0010*/ 	.short	0x0005
        /*0012*/ 	.short	0x0028
        /*0014*/ 	.byte	0x00, 0xf0, 0x21, 0x00


	//----- nvinfo : EIATTR_KPARAM_INFO
	.align		4
.L_157:
        /*0018*/ 	.byte	0x04, 0x17
        /*001a*/ 	.short	(.L_159 - .L_158)
.L_158:
        /*001c*/ 	.word	0x00000000
        /*0020*/ 	.short	0x0004
        /*0022*/ 	.short	0x0020
        /*0024*/ 	.byte	0x00, 0xf0, 0x21, 0x00


	//----- nvinfo : EIATTR_KPARAM_INFO
	.align		4
.L_159:
        /*0028*/ 	.byte	0x04, 0x17
        /*002a*/ 	.short	(.L_161 - .L_160)
.L_160:
        /*002c*/ 	.word	0x00000000
        /*0030*/ 	.short	0x0003
        /*0032*/ 	.short	0x0018
        /*0034*/ 	.byte	0x00, 0xf0, 0x21, 0x00


	//----- nvinfo : EIATTR_KPARAM_INFO
	.align		4
.L_161:
        /*0038*/ 	.byte	0x04, 0x17
        /*003a*/ 	.short	(.L_163 - .L_162)
.L_162:
        /*003c*/ 	.word	0x00000000
        /*0040*/ 	.short	0x0002
        /*0042*/ 	.short	0x0010
        /*0044*/ 	.byte	0x00, 0xf5, 0x21, 0x00


	//----- nvinfo : EIATTR_KPARAM_INFO
	.align		4
.L_163:
        /*0048*/ 	.byte	0x04, 0x17
        /*004a*/ 	.short	(.L_165 - .L_164)
.L_164:
        /*004c*/ 	.word	0x00000000
        /*0050*/ 	.short	0x0001
        /*0052*/ 	.short	0x0008
        /*0054*/ 	.byte	0x00, 0xf5, 0x21, 0x00


	//----- nvinfo : EIATTR_KPARAM_INFO
	.align		4
.L_165:
        /*0058*/ 	.byte	0x04, 0x17
        /*005a*/ 	.short	(.L_167 - .L_166)
.L_166:
        /*005c*/ 	.word	0x00000000
        /*0060*/ 	.short	0x0000
        /*0062*/ 	.short	0x0000
        /*0064*/ 	.byte	0x00, 0xf5, 0x21, 0x00


	//----- nvinfo : EIATTR_SPARSE_MMA_MASK
	.align		4
.L_167:
        /*0068*/ 	.byte	0x03, 0x50
        /*006a*/ 	.short	0x0000


	//----- nvinfo : EIATTR_MAXREG_COUNT
	.align		4
        /*006c*/ 	.byte	0x03, 0x1b
        /*006e*/ 	.short	0x00ff


	//----- nvinfo : EIATTR_MERCURY_ISA_VERSION
	.align		4
        /*0070*/ 	.byte	0x03, 0x5f
        /*0072*/ 	.short	0x0101


	//----- nvinfo : EIATTR_VRC_CTA_INIT_COUNT
	.align		4
        /*0074*/ 	.byte	0x02, 0x4a
	.zero		1
	.zero		1


	//----- nvinfo : EIATTR_EXIT_INSTR_OFFSETS
	.align		4
        /*0078*/ 	.byte	0x04, 0x1c
        /*007a*/ 	.short	(.L_169 - .L_168)


	//   ....[0]....
.L_168:
        /*007c*/ 	.word	0x000016e0


	//----- nvinfo : EIATTR_CBANK_PARAM_SIZE
	.align		4
.L_169:
        /*0080*/ 	.byte	0x03, 0x19
        /*0082*/ 	.short	0x0030


	//----- nvinfo : EIATTR_PARAM_CBANK
	.align		4
        /*0084*/ 	.byte	0x04, 0x0a
        /*0086*/ 	.short	(.L_171 - .L_170)
	.align		4
.L_170:
        /*0088*/ 	.word	index@(.nv.constant0._Z17convolution_rightPfS_S_xxx)
        /*008c*/ 	.short	0x0380
        /*008e*/ 	.short	0x0030


	//----- nvinfo : EIATTR_SW_WAR
	.align		4
.L_171:
        /*0090*/ 	.byte	0x04, 0x36
        /*0092*/ 	.short	(.L_173 - .L_172)
.L_172:
        /*0094*/ 	.word	0x00000008
.L_173:


//--------------------- .nv.info._Z16convolution_leftPfS_S_xxx --------------------------
	.section	.nv.info._Z16convolution_leftPfS_S_xxx,"",@"SHT_CUDA_INFO"
	.sectionflags	@""
	.align	4


	//----- nvinfo : EIATTR_CUDA_API_VERSION
	.align		4
        /*0000*/ 	.byte	0x04, 0x37
        /*0002*/ 	.short	(.L_175 - .L_174)
.L_174:
        /*0004*/ 	.word	0x00000082


	//----- nvinfo : EIATTR_KPARAM_INFO
	.align		4
.L_175:
        /*0008*/ 	.byte	0x04, 0x17
        /*000a*/ 	.short	(.L_177 - .L_176)
.L_176:
        /*000c*/ 	.word	0x00000000
        /*0010*/ 	.short	0x0005
        /*0012*/ 	.short	0x0028
        /*0014*/ 	.byte	0x00, 0xf0, 0x21, 0x00


	//----- nvinfo : EIATTR_KPARAM_INFO
	.align		4
.L_177:
        /*0018*/ 	.byte	0x04, 0x17
        /*001a*/ 	.short	(.L_179 - .L_178)
.L_178:
        /*001c*/ 	.word	0x00000000
        /*0020*/ 	.short	0x0004
        /*0022*/ 	.short	0x0020
        /*0024*/ 	.byte	0x00, 0xf0, 0x21, 0x00


	//----- nvinfo : EIATTR_KPARAM_INFO
	.align		4
.L_179:
        /*0028*/ 	.byte	0x04, 0x17
        /*002a*/ 	.short	(.L_181 - .L_180)
.L_180:
        /*002c*/ 	.word	0x00000000
        /*0030*/ 	.short	0x0003
        /*0032*/ 	.short	0x0018
        /*0034*/ 	.byte	0x00, 0xf0, 0x21, 0x00


	//----- nvinfo : EIATTR_KPARAM_INFO
	.align		4
.L_181:
        /*0038*/ 	.byte	0x04, 0x17
        /*003a*/ 	.short	(.L_183 - .L_182)
.L_182:
        /*003c*/ 	.word	0x00000000
        /*0040*/ 	.short	0x0002
        /*0042*/ 	.short	0x0010
        /*0044*/ 	.byte	0x00, 0xf5, 0x21, 0x00


	//----- nvinfo : EIATTR_KPARAM_INFO
	.align		4
.L_183:
        /*0048*/ 	.byte	0x04, 0x17
        /*004a*/ 	.short	(.L_185 - .L_184)
.L_184:
        /*004c*/ 	.word	0x00000000
        /*0050*/ 	.short	0x0001
        /*0052*/ 	.short	0x0008
        /*0054*/ 	.byte	0x00, 0xf5, 0x21, 0x00


	//----- nvinfo : EIATTR_KPARAM_INFO
	.align		4
.L_185:
        /*0058*/ 	.byte	0x04, 0x17
        /*005a*/ 	.short	(.L_187 - .L_186)
.L_186:
        /*005c*/ 	.word	0x00000000
        /*0060*/ 	.short	0x0000
        /*0062*/ 	.short	0x0000
        /*0064*/ 	.byte	0x00, 0xf5, 0x21, 0x00


	//----- nvinfo : EIATTR_SPARSE_MMA_MASK
	.align		4
.L_187:
        /*0068*/ 	.byte	0x03, 0x50
        /*006a*/ 	.short	0x0000


	//----- nvinfo : EIATTR_MAXREG_COUNT
	.align		4
        /*006c*/ 	.byte	0x03, 0x1b
        /*006e*/ 	.short	0x00ff


	//----- nvinfo : EIATTR_MERCURY_ISA_VERSION
	.align		4
        /*0070*/ 	.byte	0x03, 0x5f
        /*0072*/ 	.short	0x0101


	//----- nvinfo : EIATTR_VRC_CTA_INIT_COUNT
	.align		4
        /*0074*/ 	.byte	0x02, 0x4a
	.zero		1
	.zero		1


	//----- nvinfo : EIATTR_EXIT_INSTR_OFFSETS
	.align		4
        /*0078*/ 	.byte	0x04, 0x1c
        /*007a*/ 	.short	(.L_189 - .L_188)


	//   ....[0]....
.L_188:
        /*007c*/ 	.word	0x00001720


	//----- nvinfo : EIATTR_CBANK_PARAM_SIZE
	.align		4
.L_189:
        /*0080*/ 	.byte	0x03, 0x19
        /*0082*/ 	.short	0x0030


	//----- nvinfo : EIATTR_PARAM_CBANK
	.align		4
        /*0084*/ 	.byte	0x04, 0x0a
        /*0086*/ 	.short	(.L_191 - .L_190)
	.align		4
.L_190:
        /*0088*/ 	.word	index@(.nv.constant0._Z16convolution_leftPfS_S_xxx)
        /*008c*/ 	.short	0x0380
        /*008e*/ 	.short	0x0030


	//----- nvinfo : EIATTR_SW_WAR
	.align		4
.L_191:
        /*0090*/ 	.byte	0x04, 0x36
        /*0092*/ 	.short	(.L_193 - .L_192)
.L_192:
        /*0094*/ 	.word	0x00000008
.L_193:


//--------------------- .nv.info._Z18convolution_bottomPfS_S_xxx --------------------------
	.section	.nv.info._Z18convolution_bottomPfS_S_xxx,"",@"SHT_CUDA_INFO"
	.sectionflags	@""
	.align	4


	//----- nvinfo : EIATTR_CUDA_API_VERSION
	.align		4
        /*0000*/ 	.byte	0x04, 0x37
        /*0002*/ 	.short	(.L_195 - .L_194)
.L_194:
        /*0004*/ 	.word	0x00000082


	//----- nvinfo : EIATTR_KPARAM_INFO
	.align		4
.L_195:
        /*0008*/ 	.byte	0x04, 0x17
        /*000a*/ 	.short	(.L_197 - .L_196)
.L_196:
        /*000c*/ 	.word	0x00000000
        /*0010*/ 	.short	0x0005
        /*0012*/ 	.short	0x0028
        /*0014*/ 	.byte	0x00, 0xf0, 0x21, 0x00


	//----- nvinfo : EIATTR_KPARAM_INFO
	.align		4
.L_197:
        /*0018*/ 	.byte	0x04, 0x17
        /*001a*/ 	.short	(.L_199 - .L_198)
.L_198:
        /*001c*/ 	.word	0x00000000
        /*0020*/ 	.short	0x0004
        /*0022*/ 	.short	0x0020
        /*0024*/ 	.byte	0x00, 0xf0, 0x21, 0x00


	//----- nvinfo : EIATTR_KPARAM_INFO
	.align		4
.L_199:
        /*0028*/ 	.byte	0x04, 0x17
        /*002a*/ 	.short	(.L_201 - .L_200)
.L_200:
        /*002c*/ 	.word	0x00000000
        /*0030*/ 	.short	0x0003
        /*0032*/ 	.short	0x0018
        /*0034*/ 	.byte	0x00, 0xf0, 0x21, 0x00


	//----- nvinfo : EIATTR_KPARAM_INFO
	.align		4
.L_201:
        /*0038*/ 	.byte	0x04, 0x17
        /*003a*/ 	.short	(.L_203 - .L_202)
.L_202:
        /*003c*/ 	.word	0x00000000
        /*0040*/ 	.short	0x0002
        /*0042*/ 	.short	0x0010
        /*0044*/ 	.byte	0x00, 0xf5, 0x21, 0x00


	//----- nvinfo : EIATTR_KPARAM_INFO
	.align		4
.L_203:
        /*0048*/ 	.byte	0x04, 0x17
        /*004a*/ 	.short	(.L_205 - .L_204)
.L_204:
        /*004c*/ 	.word	0x00000000
        /*0050*/ 	.short	0x0001
        /*0052*/ 	.short	0x0008
        /*0054*/ 	.byte	0x00, 0xf5, 0x21, 0x00


	//----- nvinfo : EIATTR_KPARAM_INFO
	.align		4
.L_205:
        /*0058*/ 	.byte	0x04, 0x17
        /*005a*/ 	.short	(.L_207 - .L_206)
.L_206:
        /*005c*/ 	.word	0x00000000
        /*0060*/ 	.short	0x0000
        /*0062*/ 	.short	0x0000
        /*0064*/ 	.byte	0x00, 0xf5, 0x21, 0x00


	//----- nvinfo : EIATTR_SPARSE_MMA_MASK
	.align		4
.L_207:
        /*0068*/ 	.byte	0x03, 0x50
        /*006a*/ 	.short	0x0000


	//----- nvinfo : EIATTR_MAXREG_COUNT
	.align		4
        /*006c*/ 	.byte	0x03, 0x1b
        /*006e*/ 	.short	0x00ff


	//----- nvinfo : EIATTR_MERCURY_ISA_VERSION
	.align		4
        /*0070*/ 	.byte	0x03, 0x5f
        /*0072*/ 	.short	0x0101


	//----- nvinfo : EIATTR_VRC_CTA_INIT_COUNT
	.align		4
        /*0074*/ 	.byte	0x02, 0x4a
	.zero		1
	.zero		1


	//----- nvinfo : EIATTR_EXIT_INSTR_OFFSETS
	.align		4
        /*0078*/ 	.byte	0x04, 0x1c
        /*007a*/ 	.short	(.L_209 - .L_208)


	//   ....[0]....
.L_208:
        /*007c*/ 	.word	0x000017d0


	//----- nvinfo : EIATTR_CBANK_PARAM_SIZE
	.align		4
.L_209:
        /*0080*/ 	.byte	0x03, 0x19
        /*0082*/ 	.short	0x0030


	//----- nvinfo : EIATTR_PARAM_CBANK
	.align		4
        /*0084*/ 	.byte	0x04, 0x0a
        /*0086*/ 	.short	(.L_211 - .L_210)
	.align		4
.L_210:
        /*0088*/ 	.word	index@(.nv.constant0._Z18convolution_bottomPfS_S_xxx)
        /*008c*/ 	.short	0x0380
        /*008e*/ 	.short	0x0030


	//----- nvinfo : EIATTR_SW_WAR
	.align		4
.L_211:
        /*0090*/ 	.byte	0x04, 0x36
        /*0092*/ 	.short	(.L_213 - .L_212)
.L_212:
        /*0094*/ 	.word	0x00000008
.L_213:


//--------------------- .nv.info._Z15convolution_topPfS_S_xxx --------------------------
	.section	.nv.info._Z15convolution_topPfS_S_xxx,"",@"SHT_CUDA_INFO"
	.sectionflags	@""
	.align	4


	//----- nvinfo : EIATTR_CUDA_API_VERSION
	.align		4
        /*0000*/ 	.byte	0x04, 0x37
        /*0002*/ 	.short	(.L_215 - .L_214)
.L_214:
        /*0004*/ 	.word	0x00000082


	//----- nvinfo : EIATTR_KPARAM_INFO
	.align		4
.L_215:
        /*0008*/ 	.byte	0x04, 0x17
        /*000a*/ 	.short	(.L_217 - .L_216)
.L_216:
        /*000c*/ 	.word	0x00000000
        /*0010*/ 	.short	0x0005
        /*0012*/ 	.short	0x0028
        /*0014*/ 	.byte	0x00, 0xf0, 0x21, 0x00


	//----- nvinfo : EIATTR_KPARAM_INFO
	.align		4
.L_217:
        /*0018*/ 	.byte	0x04, 0x17
        /*001a*/ 	.short	(.L_219 - .L_218)
.L_218:
        /*001c*/ 	.word	0x00000000
        /*0020*/ 	.short	0x0004
        /*0022*/ 	.short	0x0020
        /*0024*/ 	.byte	0x00, 0xf0, 0x21, 0x00


	//----- nvinfo : EIATTR_KPARAM_INFO
	.align		4
.L_219:
        /*0028*/ 	.byte	0x04, 0x17
        /*002a*/ 	.short	(.L_221 - .L_220)
.L_220:
        /*002c*/ 	.word	0x00000000
        /*0030*/ 	.short	0x0003
        /*0032*/ 	.short	0x0018
        /*0034*/ 	.byte	0x00, 0xf0, 0x21, 0x00


	//----- nvinfo : EIATTR_KPARAM_INFO
	.align		4
.L_221:
        /*0038*/ 	.byte	0x04, 0x17
        /*003a*/ 	.short	(.L_223 - .L_222)
.L_222:
        /*003c*/ 	.word	0x00000000
        /*0040*/ 	.short	0x0002
        /*0042*/ 	.short	0x0010
        /*0044*/ 	.byte	0x00, 0xf5, 0x21, 0x00


	//----- nvinfo : EIATTR_KPARAM_INFO
	.align		4
.L_223:
        /*0048*/ 	.byte	0x04, 0x17
        /*004a*/ 	.short	(.L_225 - .L_224)
.L_224:
        /*004c*/ 	.word	0x00000000
        /*0050*/ 	.short	0x0001
        /*0052*/ 	.short	0x0008
        /*0054*/ 	.byte	0x00, 0xf5, 0x21, 0x00


	//----- nvinfo : EIATTR_KPARAM_INFO
	.align		4
.L_225:
        /*0058*/ 	.byte	0x04, 0x17
        /*005a*/ 	.short	(.L_227 - .L_226)
.L_226:
        /*005c*/ 	.word	0x00000000
        /*0060*/ 	.short	0x0000
        /*0062*/ 	.short	0x0000
        /*0064*/ 	.byte	0x00, 0xf5, 0x21, 0x00


	//----- nvinfo : EIATTR_SPARSE_MMA_MASK
	.align		4
.L_227:
        /*0068*/ 	.byte	0x03, 0x50
        /*006a*/ 	.short	0x0000


	//----- nvinfo : EIATTR_MAXREG_COUNT
	.align		4
        /*006c*/ 	.byte	0x03, 0x1b
        /*006e*/ 	.short	0x00ff


	//----- nvinfo : EIATTR_MERCURY_ISA_VERSION
	.align		4
        /*0070*/ 	.byte	0x03, 0x5f
        /*0072*/ 	.short	0x0101


	//----- nvinfo : EIATTR_VRC_CTA_INIT_COUNT
	.align		4
        /*0074*/ 	.byte	0x02, 0x4a
	.zero		1
	.zero		1


	//----- nvinfo : EIATTR_EXIT_INSTR_OFFSETS
	.align		4
        /*0078*/ 	.byte	0x04, 0x1c
        /*007a*/ 	.short	(.L_229 - .L_228)


	//   ....[0]....
.L_228:
        /*007c*/ 	.word	0x000015e0


	//----- nvinfo : EIATTR_CBANK_PARAM_SIZE
	.align		4
.L_229:
        /*0080*/ 	.byte	0x03, 0x19
        /*0082*/ 	.short	0x0030


	//----- nvinfo : EIATTR_PARAM_CBANK
	.align		4
        /*0084*/ 	.byte	0x04, 0x0a
        /*0086*/ 	.short	(.L_231 - .L_230)
	.align		4
.L_230:
        /*0088*/ 	.word	index@(.nv.constant0._Z15convolution_topPfS_S_xxx)
        /*008c*/ 	.short	0x0380
        /*008e*/ 	.short	0x0030


	//----- nvinfo : EIATTR_SW_WAR
	.align		4
.L_231:
        /*0090*/ 	.byte	0x04, 0x36
        /*0092*/ 	.short	(.L_233 - .L_232)
.L_232:
        /*0094*/ 	.word	0x00000008
.L_233:


//--------------------- .nv.callgraph             --------------------------
	.section	.nv.callgraph,"",@"SHT_CUDA_CALLGRAPH"
	.align	4
	.sectionentsize	8
	.align		4
        /*0000*/ 	.word	0x00000000
	.align		4
        /*0004*/ 	.word	0xffffffff
	.align		4
        /*0008*/ 	.word	0x00000000
	.align		4
        /*000c*/ 	.word	0xfffffffe
	.align		4
        /*0010*/ 	.word	0x00000000
	.align		4
        /*0014*/ 	.word	0xfffffffd
	.align		4
        /*0018*/ 	.word	0x00000000
	.align		4
        /*001c*/ 	.word	0xfffffffc


//--------------------- .text._Z16convolution_corePfS_S_xxx --------------------------
	.section	.text._Z16convolution_corePfS_S_xxx,"ax",@progbits
	.align	128
        .global         _Z16convolution_corePfS_S_xxx
        .type           _Z16convolution_corePfS_S_xxx,@function
        .size           _Z16convolution_corePfS_S_xxx,(.L_x_144 - _Z16convolution_corePfS_S_xxx)
        .other          _Z16convolution_corePfS_S_xxx,@"STO_CUDA_ENTRY STV_DEFAULT"
_Z16convolution_corePfS_S_xxx:
.text._Z16convolution_corePfS_S_xxx:
[----:B------:R-:W-:Y:S01]  /*0000*/  LDC R1, c[0x0][0x37c] ;  /* 0x0000df00ff017b82 */ /* 0x000fe20000000800 */
[----:B------:R-:W0:Y:S01]  /*0010*/  S2R R24, SR_CTAID.X ;  /* 0x0000000000187919 */ /* 0x000e220000002500 */
[----:B------:R-:W1:Y:S01]  /*0020*/  LDCU.128 UR8, c[0x0][0x3a0] ;  /* 0x00007400ff0877ac */ /* 0x000e620008000c00 */
[----:B------:R-:W2:Y:S01]  /*0030*/  S2R R2, SR_TID.X ;  /* 0x0000000000027919 */ /* 0x000ea20000002100 */
[----:B------:R-:W3:Y:S01]  /*0040*/  LDCU.64 UR14, c[0x0][0x358] ;  /* 0x00006b00ff0e77ac */ /* 0x000ee20008000a00 */
[----:B-1----:R-:W-:-:S04]  /*0050*/  ULEA.HI UR4, UP0, UR11, UR10, URZ, 0x1 ;  /* 0x0000000a0b047291 */ /* 0x002fc8000f8108ff */
[----:B------:R-:W-:Y:S02]  /*0060*/  UIADD3.X UR5, UPT, UPT, URZ, UR11, URZ, UP0, !UPT ;  /* 0x0000000bff057290 */ /* 0x000fe400087fe4ff */
[----:B------:R-:W-:Y:S02]  /*0070*/  UISETP.GE.U32.AND UP0, UPT, UR10, 0x1, UPT ;  /* 0x000000010a00788c */ /* 0x000fe4000bf06070 */
[----:B------:R-:W-:Y:S02]  /*0080*/  USHF.R.S64 UR4, UR4, 0x1, UR5 ;  /* 0x0000000104047899 */ /* 0x000fe40008001005 */
[----:B------:R-:W-:Y:S02]  /*0090*/  USHF.R.S32.HI UR5, URZ, 0x1, UR5 ;  /* 0x00000001ff057899 */ /* 0x000fe40008011405 */
[----:B------:R-:W-:Y:S02]  /*00a0*/  UISETP.GE.AND.EX UP0, UPT, UR11, URZ, UPT, UP0 ;  /* 0x000000ff0b00728c */ /* 0x000fe4000bf06300 */
[----:B0-----:R-:W-:-:S02]  /*00b0*/  IADD3 R5, P0, PT, R24, UR4, RZ ;  /* 0x0000000418057c10 */ /* 0x001fc4000ff1e0ff */
[----:B--2---:R-:W-:-:S03]  /*00c0*/  IADD3 R2, P1, PT, R2, UR4, RZ ;  /* 0x0000000402027c10 */ /* 0x004fc6000ff3e0ff */
[----:B------:R-:W-:Y:S02]  /*00d0*/  IMAD.X R0, RZ, RZ, UR5, P0 ;  /* 0x00000005ff007e24 */ /* 0x000fe400080e06ff */
[----:B------:R-:W-:Y:S02]  /*00e0*/  IMAD.X R3, RZ, RZ, UR5, P1 ;  /* 0x00000005ff037e24 */ /* 0x000fe400088e06ff */
[----:B------:R-:W-:Y:S02]  /*00f0*/  IMAD R0, R0, UR8, RZ ;  /* 0x0000000800007c24 */ /* 0x000fe4000f8e02ff */
[----:B------:R-:W-:-:S04]  /*0100*/  IMAD.WIDE.U32 R2, R5, UR8, R2 ;  /* 0x0000000805027c25 */ /* 0x000fc8000f8e0002 */
[----:B------:R-:W-:Y:S02]  /*0110*/  IMAD R19, R5, UR9, R0 ;  /* 0x0000000905137c24 */ /* 0x000fe4000f8e0200 */
[----:B------:R-:W-:Y:S02]  /*0120*/  IMAD.MOV.U32 R0, RZ, RZ, RZ ;  /* 0x000000ffff007224 */ /* 0x000fe400078e00ff */
[----:B------:R-:W-:Y:S01]  /*0130*/  IMAD.IADD R19, R3, 0x1, R19 ;  /* 0x0000000103137824 */ /* 0x000fe200078e0213 */
[----:B---3--:R-:W-:Y:S06]  /*0140*/  BRA.U !UP0, `(.L_x_0) ;  /* 0x0000001508947547 */ /* 0x008fec000b800000 */
[----:B------:R-:W-:Y:S01]  /*0150*/  IMAD.MOV.U32 R0, RZ, RZ, RZ ;  /* 0x000000ffff007224 */ /* 0x000fe200078e00ff */
[----:B------:R-:W-:Y:S02]  /*0160*/  ULOP3.LUT UR8, UR10, 0xfffffff8, URZ, 0xc0, !UPT ;  /* 0xfffffff80a087892 */ /* 0x000fe4000f8ec0ff */
[----:B------:R-:W-:Y:S01]  /*0170*/  ULOP3.LUT UR9, UR11, 0x7fffffff, URZ, 0xc0, !UPT ;  /* 0x7fffffff0b097892 */ /* 0x000fe2000f8ec0ff */
[----:B------:R-:W-:Y:S01]  /*0180*/  UMOV UR5, URZ ;  /* 0x000000ff00057c82 */ /* 0x000fe20008000000 */
[----:B------:R-:W-:-:S10]  /*0190*/  UMOV UR4, URZ ;  /* 0x000000ff00047c82 */ /* 0x000fd40008000000 */
.L_x_6:
[----:B------:R-:W0:Y:S01]  /*01a0*/  LDCU.64 UR20, c[0x0][0x3a8] ;  /* 0x00007500ff1477ac */ /* 0x000e220008000a00 */
[----:B------:R-:W-:Y:S01]  /*01b0*/  IADD3 R4, P0, PT, R24, UR5, RZ ;  /* 0x0000000518047c10 */ /* 0x000fe2000ff1e0ff */
[----:B------:R-:W-:Y:S01]  /*01c0*/  UMOV UR6, URZ ;  /* 0x000000ff00067c82 */ /* 0x000fe20008000000 */
[----:B------:R-:W-:-:S03]  /*01d0*/  UMOV UR7, URZ ;  /* 0x000000ff00077c82 */ /* 0x000fc60008000000 */
[----:B------:R-:W-:Y:S01]  /*01e0*/  IMAD.X R5, RZ, RZ, UR4, P0 ;  /* 0x00000004ff057e24 */ /* 0x000fe200080e06ff */
[----:B0-----:R-:W-:-:S04]  /*01f0*/  UISETP.GE.U32.AND UP0, UPT, UR20, 0x8, UPT ;  /* 0x000000081400788c */ /* 0x001fc8000bf06070 */
[----:B------:R-:W-:-:S09]  /*0200*/  UISETP.GE.U32.AND.EX UP0, UPT, UR21, URZ, UPT, UP0 ;  /* 0x000000ff1500728c */ /* 0x000fd2000bf06100 */
[----:B------:R-:W-:Y:S05]  /*0210*/  BRA.U !UP0, `(.L_x_1) ;  /* 0x0000000908687547 */ /* 0x000fea000b800000 */
[----:B------:R-:W0:Y:S01]  /*0220*/  S2R R16, SR_TID.X ;  /* 0x0000000000107919 */ /* 0x000e220000002100 */
[----:B------:R-:W1:Y:S01]  /*0230*/  LDCU.64 UR10, c[0x0][0x3a8] ;  /* 0x00007500ff0a77ac */ /* 0x000e620008000a00 */
[----:B------:R-:W2:Y:S01]  /*0240*/  LDCU.64 UR6, c[0x0][0x390] ;  /* 0x00007200ff0677ac */ /* 0x000ea20008000a00 */
[----:B------:R-:W3:Y:S01]  /*0250*/  LDCU.64 UR16, c[0x0][0x398] ;  /* 0x00007300ff1077ac */ /* 0x000ee20008000a00 */
[----:B------:R-:W4:Y:S01]  /*0260*/  LDCU.64 UR22, c[0x0][0x3a0] ;  /* 0x00007400ff1677ac */ /* 0x000f220008000a00 */
[----:B------:R-:W0:Y:S01]  /*0270*/  LDCU.64 UR18, c[0x0][0x380] ;  /* 0x00007000ff1277ac */ /* 0x000e220008000a00 */
[----:B-1----:R-:W-:Y:S02]  /*0280*/  USHF.L.U64.HI UR11, UR10, 0x2, UR11 ;  /* 0x000000020a0b7899 */ /* 0x002fe4000801020b */
[----:B------:R-:W-:Y:S02]  /*0290*/  USHF.L.U32 UR12, UR10, 0x2, URZ ;  /* 0x000000020a0c7899 */ /* 0x000fe400080006ff */
[----:B------:R-:W-:-:S02]  /*02a0*/  UIMAD UR10, UR11, UR5, URZ ;  /* 0x000000050b0a72a4 */ /* 0x000fc4000f8e02ff */
[----:B--2---:R-:W-:Y:S01]  /*02b0*/  UIMAD.WIDE.U32 UR6, UR5, UR12, UR6 ;  /* 0x0000000c050672a5 */ /* 0x004fe2000f8e0006 */
[----:B---3--:R-:W-:Y:S01]  /*02c0*/  ISETP.GE.U32.AND P0, PT, R4, UR16, PT ;  /* 0x0000001004007c0c */ /* 0x008fe2000bf06070 */
[----:B------:R-:W-:Y:S02]  /*02d0*/  UIMAD UR10, UR4, UR12, UR10 ;  /* 0x0000000c040a72a4 */ /* 0x000fe4000f8e020a */
[----:B------:R-:W-:Y:S01]  /*02e0*/  UIADD3 UR11, UP0, UPT, UR6, 0x10, URZ ;  /* 0x00000010060b7890 */ /* 0x000fe2000ff1e0ff */
[----:B0-----:R-:W-:Y:S02]  /*02f0*/  IADD3 R16, P1, PT, R16, 0x3, RZ ;  /* 0x0000000310107810 */ /* 0x001fe40007f3e0ff */
[----:B------:R-:W-:Y:S01]  /*0300*/  ISETP.GE.AND.EX P0, PT, R5, UR17, PT, P0 ;  /* 0x0000001105007c0c */ /* 0x000fe2000bf06300 */
[----:B------:R-:W-:Y:S02]  /*0310*/  UIADD3.X UR6, UPT, UPT, UR7, UR10, URZ, UP0, !UPT ;  /* 0x0000000a07067290 */ /* 0x000fe400087fe4ff */
[----:B------:R-:W-:Y:S01]  /*0320*/  IMAD.X R17, RZ, RZ, RZ, P1 ;  /* 0x000000ffff117224 */ /* 0x000fe200008e06ff */
[----:B------:R-:W-:Y:S01]  /*0330*/  UMOV UR7, UR9 ;  /* 0x0000000900077c82 */ /* 0x000fe20008000000 */
[----:B------:R-:W-:-:S02]  /*0340*/  IMAD.U32 R6, RZ, RZ, UR11 ;  /* 0x0000000bff067e24 */ /* 0x000fc4000f8e00ff */
[----:B------:R-:W-:Y:S01]  /*0350*/  IMAD.U32 R7, RZ, RZ, UR6 ;  /* 0x00000006ff077e24 */ /* 0x000fe2000f8e00ff */
[----:B----4-:R-:W-:-:S06]  /*0360*/  UMOV UR6, UR8 ;  /* 0x0000000800067c82 */ /* 0x010fcc0008000000 */
.L_x_2:
[----:B------:R-:W-:Y:S01]  /*0370*/  IADD3 R11, P1, PT, R24, UR5, RZ ;  /* 0x00000005180b7c10 */ /* 0x000fe2000ff3e0ff */
[----:B------:R-:W2:Y:S01]  /*0380*/  LDG.E R25, desc[UR14][R6.64+-0x10] ;  /* 0xfffff00e06197981 */ /* 0x000ea2000c1e1900 */
[----:B------:R-:W-:-:S03]  /*0390*/  IADD3 R5, P2, PT, R16, -0x3, RZ ;  /* 0xfffffffd10057810 */ /* 0x000fc60007f5e0ff */
[----:B------:R-:W-:Y:S01]  /*03a0*/  IMAD.X R4, RZ, RZ, UR4, P1 ;  /* 0x00000004ff047e24 */ /* 0x000fe200088e06ff */
[----:B------:R-:W-:Y:S01]  /*03b0*/  ISETP.GE.U32.AND P1, PT, R5, UR22, PT ;  /* 0x0000001605007c0c */ /* 0x000fe2000bf26070 */
[----:B------:R-:W-:Y:S01]  /*03c0*/  IMAD.WIDE.U32 R8, R11, UR22, R16 ;  /* 0x000000160b087c25 */ /* 0x000fe2000f8e0010 */
[----:B------:R-:W-:-:S03]  /*03d0*/  IADD3.X R5, PT, PT, R17, -0x1, RZ, P2, !PT ;  /* 0xffffffff11057810 */ /* 0x000fc600017fe4ff */
[----:B------:R-:W-:Y:S01]  /*03e0*/  IMAD R4, R4, UR22, RZ ;  /* 0x0000001604047c24 */ /* 0x000fe2000f8e02ff */
[----:B------:R-:W-:Y:S02]  /*03f0*/  ISETP.GE.AND.EX P1, PT, R5, UR23, PT, P1 ;  /* 0x0000001705007c0c */ /* 0x000fe4000bf26310 */
[----:B------:R-:W-:Y:S01]  /*0400*/  IADD3 R5, P2, PT, R8, -0x3, RZ ;  /* 0xfffffffd08057810 */ /* 0x000fe20007f5e0ff */
[----:B------:R-:W-:-:S03]  /*0410*/  IMAD R11, R11, UR23, R4 ;  /* 0x000000170b0b7c24 */ /* 0x000fc6000f8e0204 */
[----:B------:R-:W-:Y:S01]  /*0420*/  SEL R5, R5, R2, !P1 ;  /* 0x0000000205057207 */ /* 0x000fe20004800000 */
[----:B------:R-:W-:-:S03]  /*0430*/  IMAD.IADD R18, R9, 0x1, R11 ;  /* 0x0000000109127824 */ /* 0x000fc600078e020b */
[----:B------:R-:W-:Y:S02]  /*0440*/  SEL R5, R5, R2, !P0 ;  /* 0x0000000205057207 */ /* 0x000fe40004000000 */
[----:B------:R-:W-:-:S04]  /*0450*/  IADD3.X R10, PT, PT, R18, -0x1, RZ, P2, !PT ;  /* 0xffffffff120a7810 */ /* 0x000fc800017fe4ff */
[-C--:B------:R-:W-:Y:S02]  /*0460*/  SEL R10, R10, R19.reuse, !P1 ;  /* 0x000000130a0a7207 */ /* 0x080fe40004800000 */
[----:B------:R-:W-:Y:S02]  /*0470*/  LEA R4, P1, R5, UR18, 0x2 ;  /* 0x0000001205047c11 */ /* 0x000fe4000f8210ff */
[----:B------:R-:W-:-:S04]  /*0480*/  SEL R10, R10, R19, !P0 ;  /* 0x000000130a0a7207 */ /* 0x000fc80004000000 */
[----:B------:R-:W-:-:S05]  /*0490*/  LEA.HI.X R5, R5, UR19, R10, 0x2, P1 ;  /* 0x0000001305057c11 */ /* 0x000fca00088f140a */
[----:B------:R0:W2:Y:S01]  /*04a0*/  LDG.E R21, desc[UR14][R4.64] ;  /* 0x0000000e04157981 */ /* 0x0000a2000c1e1900 */
[C---:B------:R-:W-:Y:S02]  /*04b0*/  IADD3 R10, P2, PT, R16.reuse, -0x2, RZ ;  /* 0xfffffffe100a7810 */ /* 0x040fe40007f5e0ff */
[----:B------:R-:W-:Y:S02]  /*04c0*/  IADD3 R9, P3, PT, R16, -0x1, RZ ;  /* 0xffffffff10097810 */ /* 0x000fe40007f7e0ff */
[----:B------:R-:W-:Y:S02]  /*04d0*/  ISETP.GE.U32.AND P1, PT, R10, UR22, PT ;  /* 0x000000160a007c0c */ /* 0x000fe4000bf26070 */
[----:B------:R-:W-:Y:S02]  /*04e0*/  IADD3.X R11, PT, PT, R17, -0x1, RZ, P2, !PT ;  /* 0xffffffff110b7810 */ /* 0x000fe400017fe4ff */
[----:B------:R-:W-:Y:S02]  /*04f0*/  ISETP.GE.U32.AND P2, PT, R9, UR22, PT ;  /* 0x0000001609007c0c */ /* 0x000fe4000bf46070 */
[----:B------:R-:W-:-:S02]  /*0500*/  IADD3 R9, P5, PT, R16, 0x1, RZ ;  /* 0x0000000110097810 */ /* 0x000fc40007fbe0ff */
[----:B------:R-:W-:Y:S02]  /*0510*/  ISETP.GE.AND.EX P1, PT, R11, UR23, PT, P1 ;  /* 0x000000170b007c0c */ /* 0x000fe4000bf26310 */
[----:B------:R-:W-:Y:S02]  /*0520*/  IADD3.X R10, PT, PT, R17, -0x1, RZ, P3, !PT ;  /* 0xffffffff110a7810 */ /* 0x000fe40001ffe4ff */
[----:B------:R-:W-:Y:S02]  /*0530*/  IADD3 R11, P4, PT, R8, -0x2, RZ ;  /* 0xfffffffe080b7810 */ /* 0x000fe40007f9e0ff */
[----:B------:R-:W-:Y:S02]  /*0540*/  ISETP.GE.U32.AND P3, PT, R9, UR22, PT ;  /* 0x0000001609007c0c */ /* 0x000fe4000bf66070 */
[----:B------:R-:W-:Y:S02]  /*0550*/  ISETP.GE.AND.EX P2, PT, R10, UR23, PT, P2 ;  /* 0x000000170a007c0c */ /* 0x000fe4000bf46320 */
[----:B0-----:R-:W-:-:S02]  /*0560*/  IADD3 R5, P6, PT, R8, -0x1, RZ ;  /* 0xffffffff08057810 */ /* 0x001fc40007fde0ff */
[-C--:B------:R-:W-:Y:S02]  /*0570*/  SEL R9, R11, R2.reuse, !P1 ;  /* 0x000000020b097207 */ /* 0x080fe40004800000 */
[C---:B------:R-:W-:Y:S02]  /*0580*/  IADD3.X R14, PT, PT, R18.reuse, -0x1, RZ, P4, !PT ;  /* 0xffffffff120e7810 */ /* 0x040fe400027fe4ff */
[-C--:B------:R-:W-:Y:S02]  /*0590*/  SEL R5, R5, R2.reuse, !P2 ;  /* 0x0000000205057207 */ /* 0x080fe40005000000 */
[----:B------:R-:W-:Y:S02]  /*05a0*/  SEL R9, R9, R2, !P0 ;  /* 0x0000000209097207 */ /* 0x000fe40004000000 */
[----:B------:R-:W-:Y:S02]  /*05b0*/  IADD3.X R12, PT, PT, R18, -0x1, RZ, P6, !PT ;  /* 0xffffffff120c7810 */ /* 0x000fe400037fe4ff */
[----:B------:R-:W-:-:S02]  /*05c0*/  SEL R14, R14, R19, !P1 ;  /* 0x000000130e0e7207 */ /* 0x000fc40004800000 */
[----:B------:R-:W-:Y:S02]  /*05d0*/  ISETP.GE.U32.AND P4, PT, R16, UR22, PT ;  /* 0x0000001610007c0c */ /* 0x000fe4000bf86070 */
[----:B------:R-:W-:Y:S02]  /*05e0*/  SEL R5, R5, R2, !P0 ;  /* 0x0000000205057207 */ /* 0x000fe40004000000 */
[----:B------:R-:W-:Y:S02]  /*05f0*/  LEA R10, P6, R9, UR18, 0x2 ;  /* 0x00000012090a7c11 */ /* 0x000fe4000f8c10ff */
[-C--:B------:R-:W-:Y:S02]  /*0600*/  SEL R12, R12, R19.reuse, !P2 ;  /* 0x000000130c0c7207 */ /* 0x080fe40005000000 */
[----:B------:R-:W-:Y:S02]  /*0610*/  SEL R14, R14, R19, !P0 ;  /* 0x000000130e0e7207 */ /* 0x000fe40004000000 */
[----:B------:R-:W-:-:S02]  /*0620*/  ISETP.GE.AND.EX P1, PT, R17, UR23, PT, P4 ;  /* 0x0000001711007c0c */ /* 0x000fc4000bf26340 */
[----:B------:R-:W-:Y:S02]  /*0630*/  LEA R4, P2, R5, UR18, 0x2 ;  /* 0x0000001205047c11 */ /* 0x000fe4000f8410ff */
[----:B------:R-:W-:Y:S02]  /*0640*/  SEL R12, R12, R19, !P0 ;  /* 0x000000130c0c7207 */ /* 0x000fe40004000000 */
[----:B------:R-:W-:Y:S02]  /*0650*/  LEA.HI.X R11, R9, UR19, R14, 0x2, P6 ;  /* 0x00000013090b7c11 */ /* 0x000fe4000b0f140e */
[----:B------:R-:W-:Y:S02]  /*0660*/  SEL R9, R8, R2, !P1 ;  /* 0x0000000208097207 */ /* 0x000fe40004800000 */
[----:B------:R-:W-:Y:S02]  /*0670*/  IADD3 R14, P6, PT, R16, 0x2, RZ ;  /* 0x00000002100e7810 */ /* 0x000fe40007fde0ff */
[----:B------:R-:W-:-:S02]  /*0680*/  LEA.HI.X R5, R5, UR19, R12, 0x2, P2 ;  /* 0x0000001305057c11 */ /* 0x000fc400090f140c */
[----:B------:R-:W-:Y:S01]  /*0690*/  IADD3 R13, P4, PT, R16, 0x3, RZ ;  /* 0x00000003100d7810 */ /* 0x000fe20007f9e0ff */
[--C-:B------:R-:W-:Y:S01]  /*06a0*/  IMAD.X R22, RZ, RZ, R17.reuse, P5 ;  /* 0x000000ffff167224 */ /* 0x100fe200028e0611 */
[----:B------:R-:W-:Y:S02]  /*06b0*/  SEL R12, R9, R2, !P0 ;  /* 0x00000002090c7207 */ /* 0x000fe40004000000 */
[----:B------:R-:W-:Y:S01]  /*06c0*/  SEL R20, R18, R19, !P1 ;  /* 0x0000001312147207 */ /* 0x000fe20004800000 */
[----:B------:R-:W-:Y:S01]  /*06d0*/  IMAD.X R15, RZ, RZ, R17, P6 ;  /* 0x000000ffff0f7224 */ /* 0x000fe200030e0611 */
[----:B------:R-:W-:Y:S01]  /*06e0*/  ISETP.GE.U32.AND P2, PT, R14, UR22, PT ;  /* 0x000000160e007c0c */ /* 0x000fe2000bf46070 */
[----:B------:R-:W3:Y:S01]  /*06f0*/  LDG.E R5, desc[UR14][R4.64] ;  /* 0x0000000e04057981 */ /* 0x000ee2000c1e1900 */
[----:B------:R-:W-:Y:S02]  /*0700*/  ISETP.GE.U32.AND P1, PT, R13, UR22, PT ;  /* 0x000000160d007c0c */ /* 0x000fe4000bf26070 */
[----:B------:R-:W-:-:S02]  /*0710*/  LEA R14, P5, R12, UR18, 0x2 ;  /* 0x000000120c0e7c11 */ /* 0x000fc4000f8a10ff */
[----:B------:R-:W-:Y:S02]  /*0720*/  SEL R13, R20, R19, !P0 ;  /* 0x00000013140d7207 */ /* 0x000fe40004000000 */
[----:B------:R-:W-:Y:S02]  /*0730*/  IADD3 R9, P6, PT, R8, 0x1, RZ ;  /* 0x0000000108097810 */ /* 0x000fe40007fde0ff */
[----:B------:R-:W-:Y:S01]  /*0740*/  ISETP.GE.AND.EX P3, PT, R22, UR23, PT, P3 ;  /* 0x0000001716007c0c */ /* 0x000fe2000bf66330 */
[----:B------:R-:W4:Y:S01]  /*0750*/  LDG.E R4, desc[UR14][R6.64+0xc] ;  /* 0x00000c0e06047981 */ /* 0x000f22000c1e1900 */
[----:B------:R-:W-:Y:S02]  /*0760*/  ISETP.GE.AND.EX P2, PT, R15, UR23, PT, P2 ;  /* 0x000000170f007c0c */ /* 0x000fe4000bf46320 */
[----:B------:R-:W-:Y:S01]  /*0770*/  LEA.HI.X R15, R12, UR19, R13, 0x2, P5 ;  /* 0x000000130c0f7c11 */ /* 0x000fe2000a8f140d */
[----:B------:R-:W-:Y:S01]  /*0780*/  IMAD.X R12, RZ, RZ, R18, P6 ;  /* 0x000000ffff0c7224 */ /* 0x000fe200030e0612 */
[----:B------:R-:W-:Y:S01]  /*0790*/  SEL R9, R9, R2, !P3 ;  /* 0x0000000209097207 */ /* 0x000fe20005800000 */
[----:B------:R-:W-:-:S03]  /*07a0*/  IMAD.X R20, RZ, RZ, R17, P4 ;  /* 0x000000ffff147224 */ /* 0x000fc600020e0611 */
[-C--:B------:R-:W-:Y:S02]  /*07b0*/  SEL R12, R12, R19.reuse, !P3 ;  /* 0x000000130c0c7207 */ /* 0x080fe40005800000 */
[----:B------:R-:W-:Y:S02]  /*07c0*/  SEL R9, R9, R2, !P0 ;  /* 0x0000000209097207 */ /* 0x000fe40004000000 */
[C---:B------:R-:W-:Y:S02]  /*07d0*/  IADD3 R27, P6, PT, R8.reuse, 0x2, RZ ;  /* 0x00000002081b7810 */ /* 0x040fe40007fde0ff */
[C---:B------:R-:W-:Y:S02]  /*07e0*/  IADD3 R13, P5, PT, R8.reuse, 0x3, RZ ;  /* 0x00000003080d7810 */ /* 0x040fe40007fbe0ff */
[----:B------:R-:W-:Y:S02]  /*07f0*/  IADD3 R23, P3, PT, R8, 0x4, RZ ;  /* 0x0000000408177810 */ /* 0x000fe40007f7e0ff */
[----:B------:R-:W-:-:S02]  /*0800*/  SEL R12, R12, R19, !P0 ;  /* 0x000000130c0c7207 */ /* 0x000fc40004000000 */
[----:B------:R-:W-:-:S04]  /*0810*/  LEA R8, P4, R9, UR18, 0x2 ;  /* 0x0000001209087c11 */ /* 0x000fc8000f8810ff */
[----:B------:R-:W-:Y:S01]  /*0820*/  LEA.HI.X R9, R9, UR19, R12, 0x2, P4 ;  /* 0x0000001309097c11 */ /* 0x000fe2000a0f140c */
[--C-:B------:R-:W-:Y:S01]  /*0830*/  IMAD.X R12, RZ, RZ, R18.reuse, P6 ;  /* 0x000000ffff0c7224 */ /* 0x100fe200030e0612 */
[-C--:B------:R-:W-:Y:S02]  /*0840*/  SEL R27, R27, R2.reuse, !P2 ;  /* 0x000000021b1b7207 */ /* 0x080fe40005000000 */
[----:B------:R-:W-:Y:S01]  /*0850*/  ISETP.GE.AND.EX P1, PT, R20, UR23, PT, P1 ;  /* 0x0000001714007c0c */ /* 0x000fe2000bf26310 */
[----:B------:R-:W-:Y:S01]  /*0860*/  IMAD.X R28, RZ, RZ, R18, P5 ;  /* 0x000000ffff1c7224 */ /* 0x000fe200028e0612 */
[-C--:B------:R-:W-:Y:S01]  /*0870*/  SEL R12, R12, R19.reuse, !P2 ;  /* 0x000000130c0c7207 */ /* 0x080fe20005000000 */
[----:B------:R0:W5:Y:S01]  /*0880*/  LDG.E R20, desc[UR14][R14.64] ;  /* 0x0000000e0e147981 */ /* 0x000162000c1e1900 */
[-C--:B------:R-:W-:Y:S02]  /*0890*/  SEL R22, R27, R2.reuse, !P0 ;  /* 0x000000021b167207 */ /* 0x080fe40004000000 */
[----:B------:R-:W-:Y:S01]  /*08a0*/  SEL R13, R13, R2, !P1 ;  /* 0x000000020d0d7207 */ /* 0x000fe20004800000 */
[----:B------:R-:W4:Y:S01]  /*08b0*/  LDG.E R8, desc[UR14][R8.64] ;  /* 0x0000000e08087981 */ /* 0x000f22000c1e1900 */
[----:B------:R-:W-:-:S02]  /*08c0*/  SEL R27, R12, R19, !P0 ;  /* 0x000000130c1b7207 */ /* 0x000fc40004000000 */
[----:B------:R-:W-:Y:S02]  /*08d0*/  LEA R12, P2, R22, UR18, 0x2 ;  /* 0x00000012160c7c11 */ /* 0x000fe4000f8410ff */
[-C--:B------:R-:W-:Y:S02]  /*08e0*/  SEL R28, R28, R19.reuse, !P1 ;  /* 0x000000131c1c7207 */ /* 0x080fe40004800000 */
[----:B0-----:R-:W-:Y:S02]  /*08f0*/  IADD3 R15, P4, PT, R16, 0x4, RZ ;  /* 0x00000004100f7810 */ /* 0x001fe40007f9e0ff */
[----:B------:R-:W-:Y:S01]  /*0900*/  SEL R26, R13, R2, !P0 ;  /* 0x000000020d1a7207 */ /* 0x000fe20004000000 */
[----:B------:R-:W4:Y:S01]  /*0910*/  LDG.E R9, desc[UR14][R6.64+0x8] ;  /* 0x0000080e06097981 */ /* 0x000f22000c1e1900 */
[----:B------:R-:W-:Y:S01]  /*0920*/  LEA.HI.X R13, R22, UR19, R27, 0x2, P2 ;  /* 0x00000013160d7c11 */ /* 0x000fe200090f141b */
[----:B------:R-:W-:Y:S01]  /*0930*/  IMAD.X R22, RZ, RZ, R17, P4 ;  /* 0x000000ffff167224 */ /* 0x000fe200020e0611 */
[----:B------:R-:W-:-:S02]  /*0940*/  SEL R27, R28, R19, !P0 ;  /* 0x000000131c1b7207 */ /* 0x000fc40004000000 */
[C---:B------:R-:W-:Y:S02]  /*0950*/  LEA R14, P2, R26.reuse, UR18, 0x2 ;  /* 0x000000121a0e7c11 */ /* 0x040fe4000f8410ff */
[----:B------:R-:W-:Y:S01]  /*0960*/  ISETP.GE.U32.AND P1, PT, R15, UR22, PT ;  /* 0x000000160f007c0c */ /* 0x000fe2000bf26070 */
[----:B------:R-:W4:Y:S01]  /*0970*/  LDG.E R13, desc[UR14][R12.64] ;  /* 0x0000000e0c0d7981 */ /* 0x000f22000c1e1900 */
[----:B------:R-:W-:Y:S02]  /*0980*/  LEA.HI.X R15, R26, UR19, R27, 0x2, P2 ;  /* 0x000000131a0f7c11 */ /* 0x000fe400090f141b */
[----:B------:R-:W-:Y:S01]  /*0990*/  ISETP.GE.AND.EX P1, PT, R22, UR23, PT, P1 ;  /* 0x0000001716007c0c */ /* 0x000fe2000bf26310 */
[----:B------:R0:W3:Y:S04]  /*09a0*/  LDG.E R27, desc[UR14][R10.64] ;  /* 0x0000000e0a1b7981 */ /* 0x0000e8000c1e1900 */
[----:B------:R-:W3:Y:S01]  /*09b0*/  LDG.E R22, desc[UR14][R6.64+-0xc] ;  /* 0xfffff40e06167981 */ /* 0x000ee2000c1e1900 */
[----:B------:R-:W-:Y:S01]  /*09c0*/  IMAD.X R28, RZ, RZ, R18, P3 ;  /* 0x000000ffff1c7224 */ /* 0x000fe200018e0612 */
[----:B------:R-:W-:-:S02]  /*09d0*/  SEL R29, R23, R2, !P1 ;  /* 0x00000002171d7207 */ /* 0x000fc40004800000 */
[----:B------:R-:W5:Y:S02]  /*09e0*/  LDG.E R26, desc[UR14][R6.64+-0x8] ;  /* 0xfffff80e061a7981 */ /* 0x000f64000c1e1900 */
[----:B------:R-:W-:Y:S02]  /*09f0*/  SEL R18, R29, R2, !P0 ;  /* 0x000000021d127207 */ /* 0x000fe40004000000 */
[----:B------:R-:W4:Y:S01]  /*0a00*/  LDG.E R23, desc[UR14][R6.64+-0x4] ;  /* 0xfffffc0e06177981 */ /* 0x000f22000c1e1900 */
[-C--:B------:R-:W-:Y:S02]  /*0a10*/  SEL R28, R28, R19.reuse, !P1 ;  /* 0x000000131c1c7207 */ /* 0x080fe40004800000 */
[----:B0-----:R-:W-:Y:S01]  /*0a20*/  LEA R10, P1, R18, UR18, 0x2 ;  /* 0x00000012120a7c11 */ /* 0x001fe2000f8210ff */
[----:B------:R-:W4:Y:S01]  /*0a30*/  LDG.E R14, desc[UR14][R14.64] ;  /* 0x0000000e0e0e7981 */ /* 0x000f22000c1e1900 */
[----:B------:R-:W-:-:S04]  /*0a40*/  SEL R11, R28, R19, !P0 ;  /* 0x000000131c0b7207 */ /* 0x000fc80004000000 */
[----:B------:R-:W-:-:S06]  /*0a50*/  LEA.HI.X R11, R18, UR19, R11, 0x2, P1 ;  /* 0x00000013120b7c11 */ /* 0x000fcc00088f140b */
[----:B------:R-:W4:Y:S01]  /*0a60*/  LDG.E R11, desc[UR14][R10.64] ;  /* 0x0000000e0a0b7981 */ /* 0x000f22000c1e1900 */
[----:B--2---:R-:W-:-:S03]  /*0a70*/  FFMA R21, R25, R21, R0 ;  /* 0x0000001519157223 */ /* 0x004fc60000000000 */
[----:B------:R-:W2:Y:S04]  /*0a80*/  LDG.E R25, desc[UR14][R6.64] ;  /* 0x0000000e06197981 */ /* 0x000ea8000c1e1900 */
[----:B------:R0:W2:Y:S01]  /*0a90*/  LDG.E R0, desc[UR14][R6.64+0x4] ;  /* 0x0000040e06007981 */ /* 0x0000a2000c1e1900 */
[----:B------:R-:W-:-:S04]  /*0aa0*/  UIADD3 UR6, UP0, UPT, UR6, -0x8, URZ ;  /* 0xfffffff806067890 */ /* 0x000fc8000ff1e0ff */
[----:B------:R-:W-:Y:S02]  /*0ab0*/  UIADD3.X UR7, UPT, UPT, UR7, -0x1, URZ, UP0, !UPT ;  /* 0xffffffff07077890 */ /* 0x000fe400087fe4ff */
[----:B------:R-:W-:-:S04]  /*0ac0*/  UISETP.NE.U32.AND UP0, UPT, UR6, URZ, UPT ;  /* 0x000000ff0600728c */ /* 0x000fc8000bf05070 */
[----:B------:R-:W-:Y:S01]  /*0ad0*/  UISETP.NE.AND.EX UP0, UPT, UR7, URZ, UPT, UP0 ;  /* 0x000000ff0700728c */ /* 0x000fe2000bf05300 */
[----:B------:R-:W-:Y:S02]  /*0ae0*/  IADD3 R16, P1, PT, R16, 0x8, RZ ;  /* 0x0000000810107810 */ /* 0x000fe40007f3e0ff */
[----:B0-----:R-:W-:-:S03]  /*0af0*/  IADD3 R6, P2, PT, R6, 0x20, RZ ;  /* 0x0000002006067810 */ /* 0x001fc60007f5e0ff */
[----:B------:R-:W-:Y:S02]  /*0b00*/  IMAD.X R17, RZ, RZ, R17, P1 ;  /* 0x000000ffff117224 */ /* 0x000fe400008e0611 */
[----:B------:R-:W-:Y:S02]  /*0b10*/  IMAD.X R7, RZ, RZ, R7, P2 ;  /* 0x000000ffff077224 */ /* 0x000fe400010e0607 */
[----:B---3--:R-:W-:-:S04]  /*0b20*/  FFMA R21, R22, R27, R21 ;  /* 0x0000001b16157223 */ /* 0x008fc80000000015 */
[----:B-----5:R-:W-:-:S04]  /*0b30*/  FFMA R26, R26, R5, R21 ;  /* 0x000000051a1a7223 */ /* 0x020fc80000000015 */
[----:B----4-:R-:W-:-:S04]  /*0b40*/  FFMA R20, R23, R20, R26 ;  /* 0x0000001417147223 */ /* 0x010fc8000000001a */
[----:B--2---:R-:W-:-:S04]  /*0b50*/  FFMA R25, R25, R8, R20 ;  /* 0x0000000819197223 */ /* 0x004fc80000000014 */
[----:B------:R-:W-:-:S04]  /*0b60*/  FFMA R0, R0, R13, R25 ;  /* 0x0000000d00007223 */ /* 0x000fc80000000019 */
[----:B------:R-:W-:-:S04]  /*0b70*/  FFMA R9, R9, R14, R0 ;  /* 0x0000000e09097223 */ /* 0x000fc80000000000 */
[----:B------:R-:W-:Y:S01]  /*0b80*/  FFMA R0, R4, R11, R9 ;  /* 0x0000000b04007223 */ /* 0x000fe20000000009 */
[----:B------:R-:W-:Y:S06]  /*0b90*/  BRA.U UP0, `(.L_x_2) ;  /* 0xfffffff500f47547 */ /* 0x000fec000b83ffff */
[----:B------:R-:W-:Y:S01]  /*0ba0*/  UMOV UR6, UR8 ;  /* 0x0000000800067c82 */ /* 0x000fe20008000000 */
[----:B------:R-:W-:-:S05]  /*0bb0*/  UMOV UR7, UR9 ;  /* 0x0000000900077c82 */ /* 0x000fca0008000000 */
.L_x_1:
[----:B------:R-:W0:Y:S02]  /*0bc0*/  LDCU UR10, c[0x0][0x3a8] ;  /* 0x00007500ff0a77ac */ /* 0x000e240008000800 */
[----:B0-----:R-:W-:-:S04]  /*0bd0*/  ULOP3.LUT UR10, UR10, 0x7, URZ, 0xc0, !UPT ;  /* 0x000000070a0a7892 */ /* 0x001fc8000f8ec0ff */
[----:B------:R-:W-:-:S04]  /*0be0*/  UISETP.NE.U32.AND UP0, UPT, UR10, URZ, UPT ;  /* 0x000000ff0a00728c */ /* 0x000fc8000bf05070 */
[----:B------:R-:W-:-:S09]  /*0bf0*/  UISETP.NE.AND.EX UP0, UPT, URZ, URZ, UPT, UP0 ;  /* 0x000000ffff00728c */ /* 0x000fd2000bf05300 */
[----:B------:R-:W-:Y:S05]  /*0c00*/  BRA.U !UP0, `(.L_x_3) ;  /* 0x0000000908d07547 */ /* 0x000fea000b800000 */
[----:B------:R-:W0:Y:S01]  /*0c10*/  LDCU UR11, c[0x0][0x3a8] ;  /* 0x00007500ff0b77ac */ /* 0x000e220008000800 */
[----:B------:R-:W-:-:S04]  /*0c20*/  UIADD3 UR10, UP0, UPT, UR10, -0x1, URZ ;  /* 0xffffffff0a0a7890 */ /* 0x000fc8000ff1e0ff */
[----:B------:R-:W-:Y:S02]  /*0c30*/  UISETP.GE.U32.AND UP1, UPT, UR10, 0x3, UPT ;  /* 0x000000030a00788c */ /* 0x000fe4000bf26070 */
[----:B0-----:R-:W-:Y:S02]  /*0c40*/  ULOP3.LUT UR22, UR11, 0x3, URZ, 0xc0, !UPT ;  /* 0x000000030b167892 */ /* 0x001fe4000f8ec0ff */
[----:B------:R-:W-:Y:S02]  /*0c50*/  UIADD3.X UR11, UPT, UPT, URZ, -0x1, URZ, UP0, !UPT ;  /* 0xffffffffff0b7890 */ /* 0x000fe400087fe4ff */
[----:B------:R-:W-:Y:S02]  /*0c60*/  UISETP.NE.U32.AND UP0, UPT, UR22, URZ, UPT ;  /* 0x000000ff1600728c */ /* 0x000fe4000bf05070 */
[----:B------:R-:W-:Y:S02]  /*0c70*/  UISETP.GE.U32.AND.EX UP1, UPT, UR11, URZ, UPT, UP1 ;  /* 0x000000ff0b00728c */ /* 0x000fe4000bf26110 */
[----:B------:R-:W-:-:S07]  /*0c80*/  UISETP.NE.AND.EX UP0, UPT, URZ, URZ, UPT, UP0 ;  /* 0x000000ffff00728c */ /* 0x000fce000bf05300 */
[----:B------:R-:W-:Y:S05]  /*0c90*/  BRA.U !UP1, `(.L_x_4) ;  /* 0x0000000509447547 */ /* 0x000fea000b800000 */
[----:B------:R-:W0:Y:S01]  /*0ca0*/  S2R R4, SR_TID.X ;  /* 0x0000000000047919 */ /* 0x000e220000002100 */
[----:B------:R-:W1:Y:S01]  /*0cb0*/  LDCU.64 UR24, c[0x0][0x3a0] ;  /* 0x00007400ff1877ac */ /* 0x000e620008000a00 */
[----:B------:R-:W-:Y:S01]  /*0cc0*/  IADD3 R7, P3, PT, R24, UR5, RZ ;  /* 0x0000000518077c10 */ /* 0x000fe2000ff7e0ff */
[----:B------:R-:W2:Y:S04]  /*0cd0*/  LDCU.128 UR16, c[0x0][0x390] ;  /* 0x00007200ff1077ac */ /* 0x000ea80008000c00 */
[----:B------:R-:W-:Y:S01]  /*0ce0*/  IMAD.X R6, RZ, RZ, UR4, P3 ;  /* 0x00000004ff067e24 */ /* 0x000fe200098e06ff */
[----:B------:R-:W3:Y:S01]  /*0cf0*/  LDCU UR23, c[0x0][0x3a4] ;  /* 0x00007480ff1777ac */ /* 0x000ee20008000800 */
[----:B------:R-:W-:Y:S02]  /*0d00*/  UIMAD UR12, UR4, UR20, URZ ;  /* 0x00000014040c72a4 */ /* 0x000fe4000f8e02ff */
[----:B------:R-:W-:-:S02]  /*0d10*/  UIMAD.WIDE.U32 UR10, UR5, UR20, UR6 ;  /* 0x00000014050a72a5 */ /* 0x000fc4000f8e0006 */
[----:B------:R-:W-:-:S04]  /*0d20*/  UIMAD UR12, UR5, UR21, UR12 ;  /* 0x00000015050c72a4 */ /* 0x000fc8000f8e020c */
[----:B------:R-:W-:Y:S01]  /*0d30*/  UIADD3 UR11, UPT, UPT, UR11, UR12, URZ ;  /* 0x0000000c0b0b7290 */ /* 0x000fe2000fffe0ff */
[----:B--2---:R-:W-:Y:S01]  /*0d40*/  ISETP.GE.U32.AND P3, PT, R7, UR18, PT ;  /* 0x0000001207007c0c */ /* 0x004fe2000bf66070 */
[----:B------:R-:W-:-:S03]  /*0d50*/  ULEA UR13, UP1, UR10, UR16, 0x2 ;  /* 0x000000100a0d7291 */ /* 0x000fc6000f8210ff */
[C---:B------:R-:W-:Y:S01]  /*0d60*/  ISETP.GE.AND.EX P3, PT, R6.reuse, UR19, PT, P3 ;  /* 0x0000001306007c0c */ /* 0x040fe2000bf66330 */
[----:B-1----:R-:W-:Y:S01]  /*0d70*/  IMAD R6, R6, UR24, RZ ;  /* 0x0000001806067c24 */ /* 0x002fe2000f8e02ff */
[----:B------:R-:W-:Y:S01]  /*0d80*/  ULEA.HI.X UR11, UR10, UR17, UR11, 0x2, UP1 ;  /* 0x000000110a0b7291 */ /* 0x000fe200088f140b */
[----:B------:R-:W1:Y:S01]  /*0d90*/  LDCU.64 UR16, c[0x0][0x380] ;  /* 0x00007000ff1077ac */ /* 0x000e620008000a00 */
[----:B0-----:R-:W-:Y:S01]  /*0da0*/  IADD3 R4, P2, PT, R4, UR6, RZ ;  /* 0x0000000604047c10 */ /* 0x001fe2000ff5e0ff */
[----:B---3--:R-:W-:-:S03]  /*0db0*/  IMAD R13, R7, UR23, R6 ;  /* 0x00000017070d7c24 */ /* 0x008fc6000f8e0206 */
[C---:B------:R-:W-:Y:S02]  /*0dc0*/  IADD3 R5, P4, PT, R4.reuse, 0x1, RZ ;  /* 0x0000000104057810 */ /* 0x040fe40007f9e0ff */
[C---:B------:R-:W-:Y:S02]  /*0dd0*/  IADD3 R8, P6, PT, R4.reuse, 0x3, RZ ;  /* 0x0000000304087810 */ /* 0x040fe40007fde0ff */
[----:B------:R-:W-:Y:S02]  /*0de0*/  ISETP.GE.U32.AND P0, PT, R5, UR24, PT ;  /* 0x0000001805007c0c */ /* 0x000fe4000bf06070 */
[----:B------:R-:W-:-:S04]  /*0df0*/  IADD3 R5, P5, PT, R4, 0x2, RZ ;  /* 0x0000000204057810 */ /* 0x000fc80007fbe0ff */
[----:B------:R-:W-:Y:S01]  /*0e00*/  ISETP.GE.U32.AND P1, PT, R5, UR24, PT ;  /* 0x0000001805007c0c */ /* 0x000fe2000bf26070 */
[----:B------:R-:W-:Y:S01]  /*0e10*/  IMAD.X R5, RZ, RZ, UR7, P2 ;  /* 0x00000007ff057e24 */ /* 0x000fe200090e06ff */
[----:B------:R-:W-:-:S03]  /*0e20*/  ISETP.GE.U32.AND P2, PT, R8, UR24, PT ;  /* 0x0000001808007c0c */ /* 0x000fc6000bf46070 */
[--C-:B------:R-:W-:Y:S01]  /*0e30*/  IMAD.X R9, RZ, RZ, R5.reuse, P4 ;  /* 0x000000ffff097224 */ /* 0x100fe200020e0605 */
[----:B------:R-:W-:Y:S01]  /*0e40*/  ISETP.GE.U32.AND P4, PT, R4, UR24, PT ;  /* 0x0000001804007c0c */ /* 0x000fe2000bf86070 */
[----:B------:R-:W-:-:S03]  /*0e50*/  IMAD.WIDE.U32 R6, R7, UR24, R4 ;  /* 0x0000001807067c25 */ /* 0x000fc6000f8e0004 */
[----:B------:R-:W-:Y:S01]  /*0e60*/  ISETP.GE.AND.EX P4, PT, R5, UR25, PT, P4 ;  /* 0x0000001905007c0c */ /* 0x000fe2000bf86340 */
[--C-:B------:R-:W-:Y:S01]  /*0e70*/  IMAD.X R8, RZ, RZ, R5.reuse, P5 ;  /* 0x000000ffff087224 */ /* 0x100fe200028e0605 */
[----:B------:R-:W-:Y:S01]  /*0e80*/  ISETP.GE.AND.EX P0, PT, R9, UR23, PT, P0 ;  /* 0x0000001709007c0c */ /* 0x000fe2000bf06300 */
[----:B------:R-:W-:Y:S01]  /*0e90*/  IMAD.X R4, RZ, RZ, R5, P6 ;  /* 0x000000ffff047224 */ /* 0x000fe200030e0605 */
[----:B------:R-:W-:Y:S02]  /*0ea0*/  IADD3 R5, P6, PT, R6, 0x2, RZ ;  /* 0x0000000206057810 */ /* 0x000fe40007fde0ff */
[----:B------:R-:W-:Y:S01]  /*0eb0*/  ISETP.GE.AND.EX P1, PT, R8, UR23, PT, P1 ;  /* 0x0000001708007c0c */ /* 0x000fe2000bf26310 */
[----:B------:R-:W-:Y:S01]  /*0ec0*/  IMAD.IADD R8, R13, 0x1, R7 ;  /* 0x000000010d087824 */ /* 0x000fe200078e0207 */
[C---:B------:R-:W-:Y:S02]  /*0ed0*/  IADD3 R9, P5, PT, R6.reuse, 0x1, RZ ;  /* 0x0000000106097810 */ /* 0x040fe40007fbe0ff */
[-C--:B------:R-:W-:Y:S01]  /*0ee0*/  SEL R11, R6, R2.reuse, !P4 ;  /* 0x00000002060b7207 */ /* 0x080fe20006000000 */
[--C-:B------:R-:W-:Y:S01]  /*0ef0*/  IMAD.X R14, RZ, RZ, R8.reuse, P6 ;  /* 0x000000ffff0e7224 */ /* 0x100fe200030e0608 */
[-C--:B------:R-:W-:Y:S01]  /*0f00*/  SEL R5, R5, R2.reuse, !P1 ;  /* 0x0000000205057207 */ /* 0x080fe20004800000 */
[----:B------:R-:W-:Y:S01]  /*0f10*/  IMAD.X R16, RZ, RZ, R8, P5 ;  /* 0x000000ffff107224 */ /* 0x000fe200028e0608 */
[----:B------:R-:W-:-:S02]  /*0f20*/  SEL R7, R9, R2, !P0 ;  /* 0x0000000209077207 */ /* 0x000fc40004000000 */
[-C--:B------:R-:W-:Y:S02]  /*0f30*/  SEL R11, R11, R2.reuse, !P3 ;  /* 0x000000020b0b7207 */ /* 0x080fe40005800000 */
[-C--:B------:R-:W-:Y:S02]  /*0f40*/  SEL R18, R8, R19.reuse, !P4 ;  /* 0x0000001308127207 */ /* 0x080fe40006000000 */
[-C--:B------:R-:W-:Y:S02]  /*0f50*/  SEL R14, R14, R19.reuse, !P1 ;  /* 0x000000130e0e7207 */ /* 0x080fe40004800000 */
[-C--:B------:R-:W-:Y:S02]  /*0f60*/  SEL R5, R5, R2.reuse, !P3 ;  /* 0x0000000205057207 */ /* 0x080fe40005800000 */
[----:B------:R-:W-:Y:S02]  /*0f70*/  SEL R16, R16, R19, !P0 ;  /* 0x0000001310107207 */ /* 0x000fe40004000000 */
[----:B------:R-:W-:-:S02]  /*0f80*/  SEL R7, R7, R2, !P3 ;  /* 0x0000000207077207 */ /* 0x000fc40005800000 */
[----:B------:R-:W-:Y:S02]  /*0f90*/  ISETP.GE.AND.EX P2, PT, R4, UR23, PT, P2 ;  /* 0x0000001704007c0c */ /* 0x000fe4000bf46320 */
[-C--:B------:R-:W-:Y:S02]  /*0fa0*/  SEL R18, R18, R19.reuse, !P3 ;  /* 0x0000001312127207 */ /* 0x080fe40005800000 */
[----:B-1----:R-:W-:Y:S02]  /*0fb0*/  LEA R12, P0, R11, UR16, 0x2 ;  /* 0x000000100b0c7c11 */ /* 0x002fe4000f8010ff */
[-C--:B------:R-:W-:Y:S02]  /*0fc0*/  SEL R14, R14, R19.reuse, !P3 ;  /* 0x000000130e0e7207 */ /* 0x080fe40005800000 */
[----:B------:R-:W-:Y:S02]  /*0fd0*/  LEA R4, P4, R5, UR16, 0x2 ;  /* 0x0000001005047c11 */ /* 0x000fe4000f8810ff */
[----:B------:R-:W-:Y:S01]  /*0fe0*/  IADD3 R9, P5, PT, R6, 0x3, RZ ;  /* 0x0000000306097810 */ /* 0x000fe20007fbe0ff */
[----:B------:R-:W-:Y:S01]  /*0ff0*/  IMAD.U32 R6, RZ, RZ, UR13 ;  /* 0x0000000dff067e24 */ /* 0x000fe2000f8e00ff */
[----:B------:R-:W-:-:S02]  /*1000*/  SEL R16, R16, R19, !P3 ;  /* 0x0000001310107207 */ /* 0x000fc40005800000 */
[----:B------:R-:W-:Y:S02]  /*1010*/  LEA R10, P1, R7, UR16, 0x2 ;  /* 0x00000010070a7c11 */ /* 0x000fe4000f8210ff */
[----:B------:R-:W-:Y:S02]  /*1020*/  LEA.HI.X R13, R11, UR17, R18, 0x2, P0 ;  /* 0x000000110b0d7c11 */ /* 0x000fe400080f1412 */
[----:B------:R-:W-:Y:S01]  /*1030*/  LEA.HI.X R5, R5, UR17, R14, 0x2, P4 ;  /* 0x0000001105057c11 */ /* 0x000fe2000a0f140e */
[----:B------:R-:W-:Y:S01]  /*1040*/  IMAD.X R14, RZ, RZ, R8, P5 ;  /* 0x000000ffff0e7224 */ /* 0x000fe200028e0608 */
[----:B------:R-:W-:Y:S01]  /*1050*/  LEA.HI.X R11, R7, UR17, R16, 0x2, P1 ;  /* 0x00000011070b7c11 */ /* 0x000fe200088f1410 */
[----:B------:R-:W-:Y:S01]  /*1060*/  IMAD.U32 R7, RZ, RZ, UR11 ;  /* 0x0000000bff077e24 */ /* 0x000fe2000f8e00ff */
[----:B------:R-:W-:Y:S01]  /*1070*/  SEL R9, R9, R2, !P2 ;  /* 0x0000000209097207 */ /* 0x000fe20005000000 */
[----:B------:R-:W2:Y:S01]  /*1080*/  LDG.E R12, desc[UR14][R12.64] ;  /* 0x0000000e0c0c7981 */ /* 0x000ea2000c1e1900 */
[----:B------:R-:W-:-:S02]  /*1090*/  SEL R14, R14, R19, !P2 ;  /* 0x000000130e0e7207 */ /* 0x000fc40005000000 */
[----:B------:R-:W-:Y:S01]  /*10a0*/  SEL R9, R9, R2, !P3 ;  /* 0x0000000209097207 */ /* 0x000fe20005800000 */
[----:B------:R-:W2:Y:S01]  /*10b0*/  LDG.E R15, desc[UR14][R6.64] ;  /* 0x0000000e060f7981 */ /* 0x000ea2000c1e1900 */
[----:B------:R-:W-:Y:S02]  /*10c0*/  SEL R14, R14, R19, !P3 ;  /* 0x000000130e0e7207 */ /* 0x000fe40005800000 */
[C---:B------:R-:W-:Y:S01]  /*10d0*/  LEA R8, P0, R9.reuse, UR16, 0x2 ;  /* 0x0000001009087c11 */ /* 0x040fe2000f8010ff */
[----:B------:R-:W3:Y:S04]  /*10e0*/  LDG.E R10, desc[UR14][R10.64] ;  /* 0x0000000e0a0a7981 */ /* 0x000ee8000c1e1900 */
[----:B------:R-:W3:Y:S01]  /*10f0*/  LDG.E R17, desc[UR14][R6.64+0x4] ;  /* 0x0000040e06117981 */ /* 0x000ee2000c1e1900 */
[----:B------:R-:W-:-:S03]  /*1100*/  LEA.HI.X R9, R9, UR17, R14, 0x2, P0 ;  /* 0x0000001109097c11 */ /* 0x000fc600080f140e */
[----:B------:R-:W4:Y:S04]  /*1110*/  LDG.E R4, desc[UR14][R4.64] ;  /* 0x0000000e04047981 */ /* 0x000f28000c1e1900 */
[----:B------:R-:W4:Y:S04]  /*1120*/  LDG.E R21, desc[UR14][R6.64+0x8] ;  /* 0x0000080e06157981 */ /* 0x000f28000c1e1900 */
[----:B------:R-:W5:Y:S04]  /*1130*/  LDG.E R13, desc[UR14][R6.64+0xc] ;  /* 0x00000c0e060d7981 */ /* 0x000f68000c1e1900 */
[----:B------:R-:W5:Y:S01]  /*1140*/  LDG.E R8, desc[UR14][R8.64] ;  /* 0x0000000e08087981 */ /* 0x000f62000c1e1900 */
[----:B------:R-:W-:-:S04]  /*1150*/  UIADD3 UR6, UP1, UPT, UR6, 0x4, URZ ;  /* 0x0000000406067890 */ /* 0x000fc8000ff3e0ff */
[----:B------:R-:W-:Y:S01]  /*1160*/  UIADD3.X UR7, UPT, UPT, URZ, UR7, URZ, UP1, !UPT ;  /* 0x00000007ff077290 */ /* 0x000fe20008ffe4ff */
[----:B--2---:R-:W-:-:S04]  /*1170*/  FFMA R12, R15, R12, R0 ;  /* 0x0000000c0f0c7223 */ /* 0x004fc80000000000 */
[----:B---3--:R-:W-:-:S04]  /*1180*/  FFMA R12, R17, R10, R12 ;  /* 0x0000000a110c7223 */ /* 0x008fc8000000000c */
[----:B----4-:R-:W-:-:S04]  /*1190*/  FFMA R12, R21, R4, R12 ;  /* 0x00000004150c7223 */ /* 0x010fc8000000000c */
[----:B-----5:R-:W-:-:S07]  /*11a0*/  FFMA R0, R13, R8, R12 ;  /* 0x000000080d007223 */ /* 0x020fce000000000c */
.L_x_4:
[----:B------:R-:W-:Y:S05]  /*11b0*/  BRA.U !UP0, `(.L_x_3) ;  /* 0x0000000508647547 */ /* 0x000fea000b800000 */
[----:B------:R-:W-:Y:S02]  /*11c0*/  UISETP.NE.U32.AND UP0, UPT, UR22, 0x1, UPT ;  /* 0x000000011600788c */ /* 0x000fe4000bf05070 */
[----:B------:R-:W-:Y:S02]  /*11d0*/  ULOP3.LUT UP1, URZ, UR20, 0x1, URZ, 0xc0, !UPT ;  /* 0x0000000114ff7892 */ /* 0x000fe4000f82c0ff */
[----:B------:R-:W-:-:S09]  /*11e0*/  UISETP.NE.AND.EX UP0, UPT, URZ, URZ, UPT, UP0 ;  /* 0x000000ffff00728c */ /* 0x000fd2000bf05300 */
[----:B------:R-:W-:Y:S05]  /*11f0*/  BRA.U !UP0, `(.L_x_5) ;  /* 0x0000000108cc7547 */ /* 0x000fea000b800000 */
[----:B------:R-:W0:Y:S01]  /*1200*/  S2R R4, SR_TID.X ;  /* 0x0000000000047919 */ /* 0x000e220000002100 */
[----:B------:R-:W1:Y:S01]  /*1210*/  LDCU.64 UR22, c[0x0][0x3a0] ;  /* 0x00007400ff1677ac */ /* 0x000e620008000a00 */
[----:B------:R-:W-:Y:S01]  /*1220*/  IADD3 R7, P1, PT, R24, UR5, RZ ;  /* 0x0000000518077c10 */ /* 0x000fe2000ff3e0ff */
[----:B------:R-:W2:Y:S04]  /*1230*/  LDCU.128 UR16, c[0x0][0x390] ;  /* 0x00007200ff1077ac */ /* 0x000ea80008000c00 */
[----:B------:R-:W-:Y:S01]  /*1240*/  IMAD.X R8, RZ, RZ, UR4, P1 ;  /* 0x00000004ff087e24 */ /* 0x000fe200088e06ff */
[----:B------:R-:W3:Y:S01]  /*1250*/  LDCU UR13, c[0x0][0x3a4] ;  /* 0x00007480ff0d77ac */ /* 0x000ee20008000800 */
[----:B------:R-:W4:Y:S01]  /*1260*/  LDCU.64 UR24, c[0x0][0x380] ;  /* 0x00007000ff1877ac */ /* 0x000f220008000a00 */
[----:B------:R-:W-:Y:S01]  /*1270*/  UIMAD UR12, UR4, UR20, URZ ;  /* 0x00000014040c72a4 */ /* 0x000fe2000f8e02ff */
[----:B-1----:R-:W-:Y:S01]  /*1280*/  IMAD R6, R8, UR22, RZ ;  /* 0x0000001608067c24 */ /* 0x002fe2000f8e02ff */
[----:B------:R-:W-:-:S02]  /*1290*/  UIMAD.WIDE.U32 UR10, UR5, UR20, UR6 ;  /* 0x00000014050a72a5 */ /* 0x000fc4000f8e0006 */
[----:B------:R-:W-:Y:S02]  /*12a0*/  UIMAD UR12, UR5, UR21, UR12 ;  /* 0x00000015050c72a4 */ /* 0x000fe4000f8e020c */
[----:B--2---:R-:W-:Y:S02]  /*12b0*/  ULEA UR16, UP0, UR10, UR16, 0x2 ;  /* 0x000000100a107291 */ /* 0x004fe4000f8010ff */
[----:B------:R-:W-:Y:S01]  /*12c0*/  UIADD3 UR12, UPT, UPT, UR11, UR12, URZ ;  /* 0x0000000c0b0c7290 */ /* 0x000fe2000fffe0ff */
[----:B---3--:R-:W-:-:S03]  /*12d0*/  IMAD R9, R7, UR13, R6 ;  /* 0x0000000d07097c24 */ /* 0x008fc6000f8e0206 */
[----:B------:R-:W-:Y:S01]  /*12e0*/  ULEA.HI.X UR12, UR10, UR17, UR12, 0x2, UP0 ;  /* 0x000000110a0c7291 */ /* 0x000fe200080f140c */
[----:B0-----:R-:W-:-:S04]  /*12f0*/  IADD3 R4, P0, PT, R4, UR6, RZ ;  /* 0x0000000604047c10 */ /* 0x001fc8000ff1e0ff */
[C---:B------:R-:W-:Y:S02]  /*1300*/  IADD3 R5, P3, PT, R4.reuse, 0x1, RZ ;  /* 0x0000000104057810 */ /* 0x040fe40007f7e0ff */
[----:B------:R-:W-:Y:S02]  /*1310*/  ISETP.GE.U32.AND P1, PT, R4, UR22, PT ;  /* 0x0000001604007c0c */ /* 0x000fe4000bf26070 */
[----:B------:R-:W-:Y:S01]  /*1320*/  ISETP.GE.U32.AND P2, PT, R5, UR22, PT ;  /* 0x0000001605007c0c */ /* 0x000fe2000bf46070 */
[----:B------:R-:W-:Y:S01]  /*1330*/  IMAD.X R5, RZ, RZ, UR7, P0 ;  /* 0x00000007ff057e24 */ /* 0x000fe200080e06ff */
[C---:B------:R-:W-:Y:S01]  /*1340*/  ISETP.GE.U32.AND P0, PT, R7.reuse, UR18, PT ;  /* 0x0000001207007c0c */ /* 0x040fe2000bf06070 */
[----:B------:R-:W-:-:S03]  /*1350*/  IMAD.WIDE.U32 R6, R7, UR22, R4 ;  /* 0x0000001607067c25 */ /* 0x000fc6000f8e0004 */
[----:B------:R-:W-:Y:S02]  /*1360*/  ISETP.GE.AND.EX P0, PT, R8, UR19, PT, P0 ;  /* 0x0000001308007c0c */ /* 0x000fe4000bf06300 */
[----:B------:R-:W-:Y:S01]  /*1370*/  ISETP.GE.AND.EX P1, PT, R5, UR23, PT, P1 ;  /* 0x0000001705007c0c */ /* 0x000fe2000bf26310 */
[----:B------:R-:W-:Y:S02]  /*1380*/  IMAD.X R4, RZ, RZ, R5, P3 ;  /* 0x000000ffff047224 */ /* 0x000fe400018e0605 */
[----:B------:R-:W-:Y:S01]  /*1390*/  IMAD.IADD R8, R9, 0x1, R7 ;  /* 0x0000000109087824 */ /* 0x000fe200078e0207 */
[C---:B------:R-:W-:Y:S02]  /*13a0*/  IADD3 R9, P3, PT, R6.reuse, 0x1, RZ ;  /* 0x0000000106097810 */ /* 0x040fe40007f7e0ff */
[-C--:B------:R-:W-:Y:S02]  /*13b0*/  SEL R5, R6, R2.reuse, !P1 ;  /* 0x0000000206057207 */ /* 0x080fe40004800000 */
[----:B------:R-:W-:Y:S01]  /*13c0*/  ISETP.GE.AND.EX P2, PT, R4, UR13, PT, P2 ;  /* 0x0000000d04007c0c */ /* 0x000fe2000bf46320 */
[----:B------:R-:W-:Y:S01]  /*13d0*/  IMAD.X R10, RZ, RZ, R8, P3 ;  /* 0x000000ffff0a7224 */ /* 0x000fe200018e0608 */
[----:B------:R-:W-:Y:S01]  /*13e0*/  SEL R6, R8, R19, !P1 ;  /* 0x0000001308067207 */ /* 0x000fe20004800000 */
[----:B------:R-:W-:Y:S01]  /*13f0*/  IMAD.U32 R4, RZ, RZ, UR16 ;  /* 0x00000010ff047e24 */ /* 0x000fe2000f8e00ff */
[-C--:B------:R-:W-:Y:S01]  /*1400*/  SEL R7, R5, R2.reuse, !P0 ;  /* 0x0000000205077207 */ /* 0x080fe20004000000 */
[----:B------:R-:W-:Y:S01]  /*1410*/  IMAD.U32 R5, RZ, RZ, UR12 ;  /* 0x0000000cff057e24 */ /* 0x000fe2000f8e00ff */
[----:B------:R-:W-:-:S02]  /*1420*/  SEL R9, R9, R2, !P2 ;  /* 0x0000000209097207 */ /* 0x000fc40005000000 */
[-C--:B------:R-:W-:Y:S02]  /*1430*/  SEL R8, R6, R19.reuse, !P0 ;  /* 0x0000001306087207 */ /* 0x080fe40004000000 */
[----:B----4-:R-:W-:Y:S01]  /*1440*/  LEA R6, P1, R7, UR24, 0x2 ;  /* 0x0000001807067c11 */ /* 0x010fe2000f8210ff */
[----:B------:R-:W2:Y:S01]  /*1450*/  LDG.E R11, desc[UR14][R4.64] ;  /* 0x0000000e040b7981 */ /* 0x000ea2000c1e1900 */
[-C--:B------:R-:W-:Y:S02]  /*1460*/  SEL R10, R10, R19.reuse, !P2 ;  /* 0x000000130a0a7207 */ /* 0x080fe40005000000 */
[----:B------:R-:W-:Y:S01]  /*1470*/  SEL R9, R9, R2, !P0 ;  /* 0x0000000209097207 */ /* 0x000fe20004000000 */
[----:B------:R-:W3:Y:S01]  /*1480*/  LDG.E R13, desc[UR14][R4.64+0x4] ;  /* 0x0000040e040d7981 */ /* 0x000ee2000c1e1900 */
[----:B------:R-:W-:Y:S02]  /*1490*/  LEA.HI.X R7, R7, UR25, R8, 0x2, P1 ;  /* 0x0000001907077c11 */ /* 0x000fe400088f1408 */
[----:B------:R-:W-:-:S02]  /*14a0*/  SEL R10, R10, R19, !P0 ;  /* 0x000000130a0a7207 */ /* 0x000fc40004000000 */
[C---:B------:R-:W-:Y:S01]  /*14b0*/  LEA R8, P0, R9.reuse, UR24, 0x2 ;  /* 0x0000001809087c11 */ /* 0x040fe2000f8010ff */
[----:B------:R-:W2:Y:S03]  /*14c0*/  LDG.E R6, desc[UR14][R6.64] ;  /* 0x0000000e06067981 */ /* 0x000ea6000c1e1900 */
[----:B------:R-:W-:-:S05]  /*14d0*/  LEA.HI.X R9, R9, UR25, R10, 0x2, P0 ;  /* 0x0000001909097c11 */ /* 0x000fca00080f140a */
[----:B------:R-:W3:Y:S01]  /*14e0*/  LDG.E R8, desc[UR14][R8.64] ;  /* 0x0000000e08087981 */ /* 0x000ee2000c1e1900 */
[----:B------:R-:W-:-:S04]  /*14f0*/  UIADD3 UR6, UP0, UPT, UR6, 0x2, URZ ;  /* 0x0000000206067890 */ /* 0x000fc8000ff1e0ff */
[----:B------:R-:W-:Y:S01]  /*1500*/  UIADD3.X UR7, UPT, UPT, URZ, UR7, URZ, UP0, !UPT ;  /* 0x00000007ff077290 */ /* 0x000fe200087fe4ff */
[----:B--2---:R-:W-:-:S04]  /*1510*/  FFMA R0, R11, R6, R0 ;  /* 0x000000060b007223 */ /* 0x004fc80000000000 */
[----:B---3--:R-:W-:-:S07]  /*1520*/  FFMA R0, R13, R8, R0 ;  /* 0x000000080d007223 */ /* 0x008fce0000000000 */
.L_x_5:
[----:B------:R-:W-:Y:S05]  /*1530*/  BRA.U !UP1, `(.L_x_3) ;  /* 0x0000000109847547 */ /* 0x000fea000b800000 */
[----:B------:R-:W0:Y:S01]  /*1540*/  S2R R6, SR_TID.X ;  /* 0x0000000000067919 */ /* 0x000e220000002100 */
[----:B------:R-:W1:Y:S01]  /*1550*/  LDCU.64 UR12, c[0x0][0x3a0] ;  /* 0x00007400ff0c77ac */ /* 0x000e620008000a00 */
[----:B------:R-:W-:Y:S01]  /*1560*/  IADD3 R5, P1, PT, R24, UR5, RZ ;  /* 0x0000000518057c10 */ /* 0x000fe2000ff3e0ff */
[----:B------:R-:W2:Y:S04]  /*1570*/  LDCU.128 UR16, c[0x0][0x390] ;  /* 0x00007200ff1077ac */ /* 0x000ea80008000c00 */
[----:B------:R-:W-:Y:S01]  /*1580*/  IMAD.X R8, RZ, RZ, UR4, P1 ;  /* 0x00000004ff087e24 */ /* 0x000fe200088e06ff */
[----:B------:R-:W3:Y:S01]  /*1590*/  LDCU.64 UR22, c[0x0][0x380] ;  /* 0x00007000ff1677ac */ /* 0x000ee20008000a00 */
[----:B------:R-:W-:-:S04]  /*15a0*/  UIMAD UR10, UR4, UR20, URZ ;  /* 0x00000014040a72a4 */ /* 0x000fc8000f8e02ff */
[----:B------:R-:W-:Y:S01]  /*15b0*/  UIMAD UR11, UR5, UR21, UR10 ;  /* 0x00000015050b72a4 */ /* 0x000fe2000f8e020a */
[----:B-1----:R-:W-:Y:S01]  /*15c0*/  IMAD R4, R8, UR12, RZ ;  /* 0x0000000c08047c24 */ /* 0x002fe2000f8e02ff */
[----:B--2---:R-:W-:-:S03]  /*15d0*/  ISETP.GE.U32.AND P1, PT, R5, UR18, PT ;  /* 0x0000001205007c0c */ /* 0x004fc6000bf26070 */
[----:B------:R-:W-:Y:S01]  /*15e0*/  IMAD R9, R5, UR13, R4 ;  /* 0x0000000d05097c24 */ /* 0x000fe2000f8e0204 */
[----:B------:R-:W-:Y:S02]  /*15f0*/  ISETP.GE.AND.EX P1, PT, R8, UR19, PT, P1 ;  /* 0x0000001308007c0c */ /* 0x000fe4000bf26310 */
[----:B0-----:R-:W-:-:S05]  /*1600*/  IADD3 R6, P0, PT, R6, UR6, RZ ;  /* 0x0000000606067c10 */ /* 0x001fca000ff1e0ff */
[----:B------:R-:W-:Y:S01]  /*1610*/  IMAD.X R7, RZ, RZ, UR7, P0 ;  /* 0x00000007ff077e24 */ /* 0x000fe200080e06ff */
[----:B------:R-:W-:Y:S01]  /*1620*/  ISETP.GE.U32.AND P0, PT, R6, UR12, PT ;  /* 0x0000000c06007c0c */ /* 0x000fe2000bf06070 */
[----:B------:R-:W-:Y:S01]  /*1630*/  UIMAD.WIDE.U32 UR6, UR5, UR20, UR6 ;  /* 0x00000014050672a5 */ /* 0x000fe2000f8e0006 */
[----:B------:R-:W-:Y:S02]  /*1640*/  IMAD.WIDE.U32 R4, R5, UR12, R6 ;  /* 0x0000000c05047c25 */ /* 0x000fe4000f8e0006 */
[----:B------:R-:W-:Y:S01]  /*1650*/  ISETP.GE.AND.EX P0, PT, R7, UR13, PT, P0 ;  /* 0x0000000d07007c0c */ /* 0x000fe2000bf06300 */
[----:B------:R-:W-:Y:S01]  /*1660*/  ULEA UR10, UP0, UR6, UR16, 0x2 ;  /* 0x00000010060a7291 */ /* 0x000fe2000f8010ff */
[----:B------:R-:W-:Y:S02]  /*1670*/  IMAD.IADD R8, R9, 0x1, R5 ;  /* 0x0000000109087824 */ /* 0x000fe400078e0205 */
[----:B------:R-:W-:Y:S01]  /*1680*/  SEL R7, R4, R2, !P0 ;  /* 0x0000000204077207 */ /* 0x000fe20004000000 */
[----:B------:R-:W-:-:S02]  /*1690*/  UIADD3 UR7, UPT, UPT, UR11, UR7, URZ ;  /* 0x000000070b077290 */ /* 0x000fc4000fffe0ff */
[----:B------:R-:W-:Y:S01]  /*16a0*/  IMAD.U32 R4, RZ, RZ, UR10 ;  /* 0x0000000aff047e24 */ /* 0x000fe2000f8e00ff */
[-C--:B------:R-:W-:Y:S01]  /*16b0*/  SEL R8, R8, R19.reuse, !P0 ;  /* 0x0000001308087207 */ /* 0x080fe20004000000 */
[----:B------:R-:W-:Y:S01]  /*16c0*/  ULEA.HI.X UR6, UR6, UR17, UR7, 0x2, UP0 ;  /* 0x0000001106067291 */ /* 0x000fe200080f1407 */
[----:B------:R-:W-:Y:S02]  /*16d0*/  SEL R7, R7, R2, !P1 ;  /* 0x0000000207077207 */ /* 0x000fe40004800000 */
[----:B------:R-:W-:Y:S02]  /*16e0*/  SEL R8, R8, R19, !P1 ;  /* 0x0000001308087207 */ /* 0x000fe40004800000 */
[----:B---3--:R-:W-:Y:S01]  /*16f0*/  LEA R6, P0, R7, UR22, 0x2 ;  /* 0x0000001607067c11 */ /* 0x008fe2000f8010ff */
[----:B------:R-:W-:-:S03]  /*1700*/  IMAD.U32 R5, RZ, RZ, UR6 ;  /* 0x00000006ff057e24 */ /* 0x000fc6000f8e00ff */
[----:B------:R-:W-:-:S03]  /*1710*/  LEA.HI.X R7, R7, UR23, R8, 0x2, P0 ;  /* 0x0000001707077c11 */ /* 0x000fc600080f1408 */
[----:B------:R-:W2:Y:S04]  /*1720*/  LDG.E R5, desc[UR14][R4.64] ;  /* 0x0000000e04057981 */ /* 0x000ea8000c1e1900 */
[----:B------:R-:W2:Y:S02]  /*1730*/  LDG.E R6, desc[UR14][R6.64] ;  /* 0x0000000e06067981 */ /* 0x000ea4000c1e1900 */
[----:B--2---:R-:W-:-:S07]  /*1740*/  FFMA R0, R5, R6, R0 ;  /* 0x0000000605007223 */ /* 0x004fce0000000000 */
.L_x_3:
[----:B------:R-:W-:-:S04]  /*1750*/  UIADD3 UR5, UP0, UPT, UR5, 0x1, URZ ;  /* 0x0000000105057890 */ /* 0x000fc8000ff1e0ff */
[----:B------:R-:W-:Y:S02]  /*1760*/  UIADD3.X UR4, UPT, UPT, URZ, UR4, URZ, UP0, !UPT ;  /* 0x00000004ff047290 */ /* 0x000fe400087fe4ff */
[----:B------:R-:W-:-:S04]  /*1770*/  UISETP.NE.U32.AND UP0, UPT, UR5, UR20, UPT ;  /* 0x000000140500728c */ /* 0x000fc8000bf05070 */
[----:B------:R-:W-:-:S09]  /*1780*/  UISETP.NE.AND.EX UP0, UPT, UR4, UR21, UPT, UP0 ;  /* 0x000000150400728c */ /* 0x000fd2000bf05300 */
[----:B------:R-:W-:Y:S05]  /*1790*/  BRA.U UP0, `(.L_x_6) ;  /* 0xffffffe900807547 */ /* 0x000fea000b83ffff */
.L_x_0:
[----:B------:R-:W0:Y:S02]  /*17a0*/  LDCU.64 UR4, c[0x0][0x388] ;  /* 0x00007100ff0477ac */ /* 0x000e240008000a00 */
[----:B0-----:R-:W-:-:S04]  /*17b0*/  LEA R4, P0, R2, UR4, 0x2 ;  /* 0x0000000402047c11 */ /* 0x001fc8000f8010ff */
[----:B------:R-:W-:-:S05]  /*17c0*/  LEA.HI.X R5, R2, UR5, R19, 0x2, P0 ;  /* 0x0000000502057c11 */ /* 0x000fca00080f1413 */
[----:B------:R-:W-:Y:S01]  /*17d0*/  STG.E desc[UR14][R4.64], R0 ;  /* 0x0000000004007986 */ /* 0x000fe2000c10190e */
[----:B------:R-:W-:Y:S05]  /*17e0*/  EXIT ;  /* 0x000000000000794d */ /* 0x000fea0003800000 */
.L_x_7:
[----:B------:R-:W-:-:S00]  /*17f0*/  BRA `(.L_x_7) ;  /* 0xfffffffc00fc7947 */ /* 0x000fc0000383ffff */
[----:B------:R-:W-:-:S00]  /*1800*/  NOP ;  /* 0x0000000000007918 */ /* 0x000fc00000000000 */
[----:B------:R-:W-:-:S00]  /*1810*/  NOP ;  /* 0x0000000000007918 */ /* 0x000fc00000000000 */
[----:B------:R-:W-:-:S00]  /*1820*/  NOP ;  /* 0x0000000000007918 */ /* 0x000fc00000000000 */
[----:B------:R-:W-:-:S00]  /*1830*/  NOP ;  /* 0x0000000000007918 */ /* 0x000fc00000000000 */
[----:B------:R-:W-:-:S00]  /*1840*/  NOP ;  /* 0x0000000000007918 */ /* 0x000fc00000000000 */
[----:B------:R-:W-:-:S00]  /*1850*/  NOP ;  /* 0x0000000000007918 */ /* 0x000fc00000000000 */
[----:B------:R-:W-:-:S00]  /*1860*/  NOP ;  /* 0x0000000000007918 */ /* 0x000fc00000000000 */
[----:B------:R-:W-:-:S00]  /*1870*/  NOP ;  /* 0x0000000000007918 */ /* 0x000fc00000000000 */
.L_x_144:


//--------------------- .text._Z24convolution_bottom_rightPfS_S_xxx --------------------------
	.section	.text._Z24convolution_bottom_rightPfS_S_xxx,"ax",@progbits
	.align	128
        .global         _Z24convolution_bottom_rightPfS_S_xxx
        .type           _Z24convolution_bottom_rightPfS_S_xxx,@function
        .size           _Z24convolution_bottom_rightPfS_S_xxx,(.L_x_145 - _Z24convolution_bottom_rightPfS_S_xxx)
        .other          _Z24convolution_bottom_rightPfS_S_xxx,@"STO_CUDA_ENTRY STV_DEFAULT"
_Z24convolution_bottom_rightPfS_S_xxx:
.text._Z24convolution_bottom_rightPfS_S_xxx:
[----:B------:R-:W-:Y:S01]  /*0000*/  LDC R1, c[0x0][0x37c] ;  /* 0x0000df00ff017b82 */ /* 0x000fe20000000800 */
[----:B------:R-:W0:Y:S01]  /*0010*/  LDCU.128 UR12, c[0x0][0x3a0] ;  /* 0x00007400ff0c77ac */ /* 0x000e220008000c00 */
[----:B------:R-:W1:Y:S06]  /*0020*/  S2R R2, SR_TID.X ;  /* 0x0000000000027919 */ /* 0x000e6c0000002100 */
[----:B------:R-:W2:Y:S01]  /*0030*/  S2UR UR10, SR_CTAID.X ;  /* 0x00000000000a79c3 */ /* 0x000ea20000002500 */
[----:B------:R-:W2:Y:S01]  /*0040*/  LDCU.64 UR4, c[0x0][0x398] ;  /* 0x00007300ff0477ac */ /* 0x000ea20008000a00 */
[----:B------:R-:W3:Y:S01]  /*0050*/  LDCU.64 UR18, c[0x0][0x358] ;  /* 0x00006b00ff1277ac */ /* 0x000ee20008000a00 */
[----:B0-----:R-:W-:Y:S01]  /*0060*/  UMOV UR7, UR15 ;  /* 0x0000000f00077c82 */ /* 0x001fe20008000000 */
[----:B------:R-:W-:Y:S01]  /*0070*/  UMOV UR6, UR14 ;  /* 0x0000000e00067c82 */ /* 0x000fe20008000000 */
[----:B------:R-:W-:Y:S01]  /*0080*/  USHF.R.U32.HI UR9, URZ, 0x1f, UR7 ;  /* 0x0000001fff097899 */ /* 0x000fe20008011607 */
[----:B------:R-:W-:-:S02]  /*0090*/  MOV R5, UR12 ;  /* 0x0000000c00057c02 */ /* 0x000fc40008000f00 */
[----:B------:R-:W-:Y:S01]  /*00a0*/  MOV R0, UR13 ;  /* 0x0000000d00007c02 */ /* 0x000fe20008000f00 */
[----:B------:R-:W-:-:S04]  /*00b0*/  UIADD3 UR9, UP0, UPT, UR9, UR6, URZ ;  /* 0x0000000609097290 */ /* 0x000fc8000ff1e0ff */
[----:B------:R-:W-:-:S04]  /*00c0*/  UIADD3.X UR8, UPT, UPT, URZ, UR7, URZ, UP0, !UPT ;  /* 0x00000007ff087290 */ /* 0x000fc800087fe4ff */
[----:B------:R-:W-:Y:S02]  /*00d0*/  USHF.R.S64 UR9, UR9, 0x1, UR8 ;  /* 0x0000000109097899 */ /* 0x000fe40008001008 */
[----:B------:R-:W-:Y:S02]  /*00e0*/  USHF.R.S32.HI UR8, URZ, 0x1, UR8 ;  /* 0x00000001ff087899 */ /* 0x000fe40008011408 */
[----:B--2---:R-:W-:Y:S02]  /*00f0*/  UIADD3 UR4, UP0, UP1, UR10, UR4, -UR9 ;  /* 0x000000040a047290 */ /* 0x004fe4000f91e809 */
[----:B-1----:R-:W-:Y:S02]  /*0100*/  IADD3 R2, P0, P1, R2, -UR9, R5 ;  /* 0x8000000902027c10 */ /* 0x002fe4000f91e005 */
[----:B------:R-:W-:Y:S02]  /*0110*/  UIADD3.X UR5, UPT, UPT, URZ, UR5, ~UR8, UP0, UP1 ;  /* 0x00000005ff057290 */ /* 0x000fe400087e2c08 */
[----:B------:R-:W-:Y:S01]  /*0120*/  UISETP.GE.U32.AND UP0, UPT, UR6, 0x1, UPT ;  /* 0x000000010600788c */ /* 0x000fe2000bf06070 */
[----:B------:R-:W-:Y:S01]  /*0130*/  IADD3.X R3, PT, PT, RZ, ~UR8, R0, P0, P1 ;  /* 0x80000008ff037c10 */ /* 0x000fe200087e2400 */
[----:B------:R-:W-:Y:S01]  /*0140*/  UIMAD UR5, UR5, UR12, URZ ;  /* 0x0000000c050572a4 */ /* 0x000fe2000f8e02ff */
[----:B------:R-:W-:Y:S01]  /*0150*/  HFMA2 R0, -RZ, RZ, 0, 0 ;  /* 0x00000000ff007431 */ /* 0x000fe200000001ff */
[----:B------:R-:W-:-:S02]  /*0160*/  UISETP.GE.AND.EX UP0, UPT, UR7, URZ, UPT, UP0 ;  /* 0x000000ff0700728c */ /* 0x000fc4000bf06300 */
[----:B------:R-:W-:Y:S02]  /*0170*/  UIMAD UR5, UR4, UR13, UR5 ;  /* 0x0000000d040572a4 */ /* 0x000fe4000f8e0205 */
[----:B------:R-:W-:-:S05]  /*0180*/  IMAD.WIDE.U32 R2, R5, UR4, R2 ;  /* 0x0000000405027c25 */ /* 0x000fca000f8e0002 */
[----:B------:R-:W-:Y:S01]  /*0190*/  IADD3 R5, PT, PT, R3, UR5, RZ ;  /* 0x0000000503057c10 */ /* 0x000fe2000fffe0ff */
[----:B---3--:R-:W-:Y:S06]  /*01a0*/  BRA.U !UP0, `(.L_x_8) ;  /* 0x0000000908f47547 */ /* 0x008fec000b800000 */
[----:B------:R-:W-:-:S04]  /*01b0*/  UIADD3 UR4, UP0, UPT, UR9, 0x1, URZ ;  /* 0x0000000109047890 */ /* 0x000fc8000ff1e0ff */
[----:B------:R-:W-:Y:S02]  /*01c0*/  UIADD3.X UR5, UPT, UPT, URZ, UR8, URZ, UP0, !UPT ;  /* 0x00000008ff057290 */ /* 0x000fe400087fe4ff */
[----:B------:R-:W-:-:S04]  /*01d0*/  UISETP.GE.U32.AND UP0, UPT, UR4, UR6, UPT ;  /* 0x000000060400728c */ /* 0x000fc8000bf06070 */
[----:B------:R-:W-:-:S09]  /*01e0*/  UISETP.GE.AND.EX UP0, UPT, UR5, UR7, UPT, UP0 ;  /* 0x000000070500728c */ /* 0x000fd2000bf06300 */
[----:B------:R-:W-:Y:S05]  /*01f0*/  BRA.U UP0, `(.L_x_8) ;  /* 0x0000000900e07547 */ /* 0x000fea000b800000 */
[----:B------:R-:W0:Y:S02]  /*0200*/  LDCU.64 UR4, c[0x0][0x380] ;  /* 0x00007000ff0477ac */ /* 0x000e240008000a00 */
[----:B0-----:R-:W-:-:S04]  /*0210*/  LEA R6, P0, R2, UR4, 0x2 ;  /* 0x0000000402067c11 */ /* 0x001fc8000f8010ff */
[----:B------:R-:W-:-:S06]  /*0220*/  LEA.HI.X R7, R2, UR5, R5, 0x2, P0 ;  /* 0x0000000502077c11 */ /* 0x000fcc00080f1405 */
[----:B------:R0:W5:Y:S01]  /*0230*/  LDG.E R7, desc[UR18][R6.64] ;  /* 0x0000001206077981 */ /* 0x000162000c1e1900 */
[----:B------:R-:W-:Y:S01]  /*0240*/  ULOP3.LUT UR24, URZ, UR9, URZ, 0x33, !UPT ;  /* 0x00000009ff187292 */ /* 0x000fe2000f8e33ff */
[----:B------:R-:W-:Y:S01]  /*0250*/  MOV R0, RZ ;  /* 0x000000ff00007202 */ /* 0x000fe20000000f00 */
[----:B------:R-:W-:Y:S02]  /*0260*/  ULOP3.LUT UR25, URZ, UR8, URZ, 0x33, !UPT ;  /* 0x00000008ff197292 */ /* 0x000fe4000f8e33ff */
[----:B------:R-:W-:Y:S01]  /*0270*/  UIADD3 UR6, UP0, UPT, UR24, UR6, URZ ;  /* 0x0000000618067290 */ /* 0x000fe2000ff1e0ff */
[----:B------:R-:W-:Y:S01]  /*0280*/  UMOV UR4, URZ ;  /* 0x000000ff00047c82 */ /* 0x000fe20008000000 */
[----:B------:R-:W-:Y:S02]  /*0290*/  UMOV UR5, URZ ;  /* 0x000000ff00057c82 */ /* 0x000fe40008000000 */
[----:B------:R-:W-:Y:S02]  /*02a0*/  UIADD3.X UR11, UPT, UPT, UR25, UR7, URZ, UP0, !UPT ;  /* 0x00000007190b7290 */ /* 0x000fe400087fe4ff */
[----:B------:R-:W-:-:S02]  /*02b0*/  ULOP3.LUT UR26, UR6, 0xf, URZ, 0xc0, !UPT ;  /* 0x0000000f061a7892 */ /* 0x000fc4000f8ec0ff */
[----:B------:R-:W-:Y:S02]  /*02c0*/  ULOP3.LUT UR27, UR6, 0x7, URZ, 0xc0, !UPT ;  /* 0x00000007061b7892 */ /* 0x000fe4000f8ec0ff */
[----:B------:R-:W-:Y:S02]  /*02d0*/  ULOP3.LUT UR28, UR6, 0xfffffff0, URZ, 0xc0, !UPT ;  /* 0xfffffff0061c7892 */ /* 0x000fe4000f8ec0ff */
[----:B0-----:R-:W-:-:S12]  /*02e0*/  ULOP3.LUT UR16, UR6, 0x3, URZ, 0xc0, !UPT ;  /* 0x0000000306107892 */ /* 0x001fd8000f8ec0ff */
.L_x_13:
[----:B------:R-:W0:Y:S01]  /*02f0*/  LDCU.64 UR6, c[0x0][0x3a8] ;  /* 0x00007500ff0677ac */ /* 0x000e220008000a00 */
[----:B------:R-:W-:Y:S01]  /*0300*/  UMOV UR20, UR4 ;  /* 0x0000000400147c82 */ /* 0x000fe20008000000 */
[----:B------:R-:W-:Y:S01]  /*0310*/  UIADD3 UR4, UP2, UPT, UR4, 0x1, URZ ;  /* 0x0000000104047890 */ /* 0x000fe2000ff5e0ff */
[----:B------:R-:W-:Y:S01]  /*0320*/  UMOV UR21, UR5 ;  /* 0x0000000500157c82 */ /* 0x000fe20008000000 */
[----:B------:R-:W-:Y:S02]  /*0330*/  UIADD3 UR14, UP3, UPT, UR9, 0x1, URZ ;  /* 0x00000001090e7890 */ /* 0x000fe4000ff7e0ff */
[----:B------:R-:W-:Y:S02]  /*0340*/  UIADD3.X UR5, UPT, UPT, URZ, UR5, URZ, UP2, !UPT ;  /* 0x00000005ff057290 */ /* 0x000fe400097fe4ff */
[----:B------:R-:W-:Y:S01]  /*0350*/  UISETP.NE.U32.AND UP0, UPT, UR26, URZ, UPT ;  /* 0x000000ff1a00728c */ /* 0x000fe2000bf05070 */
[----:B------:R-:W1:Y:S01]  /*0360*/  LDCU.64 UR22, c[0x0][0x390] ;  /* 0x00007200ff1677ac */ /* 0x000e620008000a00 */
[----:B0-----:R-:W-:-:S02]  /*0370*/  UIADD3 UR12, UP1, UPT, -UR9, UR6, URZ ;  /* 0x00000006090c7290 */ /* 0x001fc4000ff3e1ff */
[----:B------:R-:W-:Y:S02]  /*0380*/  UISETP.NE.U32.AND UP2, UPT, UR4, UR6, UPT ;  /* 0x000000060400728c */ /* 0x000fe4000bf45070 */
[----:B------:R-:W-:Y:S02]  /*0390*/  UIADD3.X UR13, UPT, UPT, ~UR8, UR7, URZ, UP1, !UPT ;  /* 0x00000007080d7290 */ /* 0x000fe40008ffe5ff */
[----:B------:R-:W-:Y:S02]  /*03a0*/  UIADD3 UR12, UP1, UPT, UR12, -0x2, URZ ;  /* 0xfffffffe0c0c7890 */ /* 0x000fe4000ff3e0ff */
[----:B------:R-:W-:Y:S02]  /*03b0*/  UISETP.NE.AND.EX UP0, UPT, URZ, URZ, UPT, UP0 ;  /* 0x000000ffff00728c */ /* 0x000fe4000bf05300 */
[----:B------:R-:W-:Y:S02]  /*03c0*/  UIADD3.X UR13, UPT, UPT, UR13, -0x1, URZ, UP1, !UPT ;  /* 0xffffffff0d0d7890 */ /* 0x000fe40008ffe4ff */
[----:B------:R-:W-:-:S02]  /*03d0*/  UISETP.GE.U32.AND UP1, UPT, UR12, 0xf, UPT ;  /* 0x0000000f0c00788c */ /* 0x000fc4000bf26070 */
[----:B------:R-:W-:Y:S02]  /*03e0*/  UISETP.NE.AND.EX UP2, UPT, UR5, UR7, UPT, UP2 ;  /* 0x000000070500728c */ /* 0x000fe4000bf45320 */
[----:B------:R-:W-:Y:S02]  /*03f0*/  UISETP.GE.U32.AND.EX UP1, UPT, UR13, URZ, UPT, UP1 ;  /* 0x000000ff0d00728c */ /* 0x000fe4000bf26110 */
[----:B------:R-:W-:-:S07]  /*0400*/  UIADD3.X UR15, UPT, UPT, URZ, UR8, URZ, UP3, !UPT ;  /* 0x00000008ff0f7290 */ /* 0x000fce0009ffe4ff */
[----:B-1----:R-:W-:Y:S05]  /*0410*/  BRA.U !UP1, `(.L_x_9) ;  /* 0x0000000109c47547 */ /* 0x002fea000b800000 */
.L_x_10:
[----:B------:R-:W-:Y:S01]  /*0420*/  UIMAD UR17, UR21, UR6, URZ ;  /* 0x00000006151172a4 */ /* 0x000fe2000f8e02ff */
[----:B------:R-:W-:Y:S01]  /*0430*/  UMOV UR12, UR14 ;  /* 0x0000000e000c7c82 */ /* 0x000fe20008000000 */
[----:B------:R-:W-:Y:S02]  /*0440*/  UMOV UR13, UR15 ;  /* 0x0000000f000d7c82 */ /* 0x000fe40008000000 */
[----:B------:R-:W-:Y:S02]  /*0450*/  UIMAD UR17, UR20, UR7, UR17 ;  /* 0x00000007141172a4 */ /* 0x000fe4000f8e0211 */
[----:B------:R-:W-:-:S04]  /*0460*/  UIMAD.WIDE.U32 UR12, UR20, UR6, UR12 ;  /* 0x00000006140c72a5 */ /* 0x000fc8000f8e000c */
[----:B------:R-:W-:Y:S02]  /*0470*/  UIADD3 UR13, UPT, UPT, UR13, UR17, URZ ;  /* 0x000000110d0d7290 */ /* 0x000fe4000fffe0ff */
[----:B------:R-:W-:-:S04]  /*0480*/  ULEA UR17, UP1, UR12, UR22, 0x2 ;  /* 0x000000160c117291 */ /* 0x000fc8000f8210ff */
[----:B------:R-:W-:Y:S02]  /*0490*/  ULEA.HI.X UR13, UR12, UR23, UR13, 0x2, UP1 ;  /* 0x000000170c0d7291 */ /* 0x000fe400088f140d */
[----:B------:R-:W-:-:S04]  /*04a0*/  MOV R8, UR17 ;  /* 0x0000001100087c02 */ /* 0x000fc80008000f00 */
[----:B------:R-:W-:-:S05]  /*04b0*/  MOV R9, UR13 ;  /* 0x0000000d00097c02 */ /* 0x000fca0008000f00 */
[----:B------:R-:W2:Y:S04]  /*04c0*/  LDG.E R11, desc[UR18][R8.64] ;  /* 0x00000012080b7981 */ /* 0x000ea8000c1e1900 */
[----:B------:R-:W3:Y:S04]  /*04d0*/  LDG.E R13, desc[UR18][R8.64+0x4] ;  /* 0x00000412080d7981 */ /* 0x000ee8000c1e1900 */
[----:B------:R-:W4:Y:S04]  /*04e0*/  LDG.E R15, desc[UR18][R8.64+0x8] ;  /* 0x00000812080f7981 */ /* 0x000f28000c1e1900 */
        /* <DEDUP_REMOVED lines=12> */
[----:B------:R-:W4:Y:S01]  /*05b0*/  LDG.E R22, desc[UR18][R8.64+0x3c] ;  /* 0x00003c1208167981 */ /* 0x000f22000c1e1900 */
[----:B------:R-:W-:-:S04]  /*05c0*/  UIADD3 UR14, UP1, UPT, UR14, 0x10, URZ ;  /* 0x000000100e0e7890 */ /* 0x000fc8000ff3e0ff */
[----:B------:R-:W-:Y:S02]  /*05d0*/  UIADD3.X UR15, UPT, UPT, URZ, UR15, URZ, UP1, !UPT ;  /* 0x0000000fff0f7290 */ /* 0x000fe40008ffe4ff */
[----:B------:R-:W-:-:S04]  /*05e0*/  UIADD3 UR12, UP1, UPT, UR14, UR24, URZ ;  /* 0x000000180e0c7290 */ /* 0x000fc8000ff3e0ff */
[----:B------:R-:W-:Y:S02]  /*05f0*/  UIADD3.X UR13, UPT, UPT, UR15, UR25, URZ, UP1, !UPT ;  /* 0x000000190f0d7290 */ /* 0x000fe40008ffe4ff */
[----:B------:R-:W-:-:S04]  /*0600*/  UISETP.NE.U32.AND UP1, UPT, UR12, UR28, UPT ;  /* 0x0000001c0c00728c */ /* 0x000fc8000bf25070 */
[----:B------:R-:W-:Y:S01]  /*0610*/  UISETP.NE.AND.EX UP1, UPT, UR13, UR11, UPT, UP1 ;  /* 0x0000000b0d00728c */ /* 0x000fe2000bf25310 */
[----:B--2--5:R-:W-:-:S04]  /*0620*/  FFMA R0, R7, R11, R0 ;  /* 0x0000000b07007223 */ /* 0x024fc80000000000 */
[----:B---3--:R-:W-:-:S04]  /*0630*/  FFMA R0, R7, R13, R0 ;  /* 0x0000000d07007223 */ /* 0x008fc80000000000 */
[----:B----4-:R-:W-:-:S04]  /*0640*/  FFMA R0, R7, R15, R0 ;  /* 0x0000000f07007223 */ /* 0x010fc80000000000 */
[----:B------:R-:W-:-:S04]  /*0650*/  FFMA R0, R7, R17, R0 ;  /* 0x0000001107007223 */ /* 0x000fc80000000000 */
        /* <DEDUP_REMOVED lines=11> */
[----:B------:R-:W-:Y:S01]  /*0710*/  FFMA R0, R7, R22, R23 ;  /* 0x0000001607007223 */ /* 0x000fe20000000017 */
[----:B------:R-:W-:Y:S06]  /*0720*/  BRA.U UP1, `(.L_x_10) ;  /* 0xfffffffd013c7547 */ /* 0x000fec000b83ffff */
.L_x_9:
[----:B------:R-:W-:Y:S05]  /*0730*/  BRA.U !UP0, `(.L_x_11) ;  /* 0x00000005088c7547 */ /* 0x000fea000b800000 */
[----:B------:R-:W-:Y:S02]  /*0740*/  UIADD3 UR12, UP1, UPT, UR26, -0x1, URZ ;  /* 0xffffffff1a0c7890 */ /* 0x000fe4000ff3e0ff */
[----:B------:R-:W-:Y:S02]  /*0750*/  UISETP.NE.U32.AND UP0, UPT, UR27, URZ, UPT ;  /* 0x000000ff1b00728c */ /* 0x000fe4000bf05070 */
[----:B------:R-:W-:Y:S02]  /*0760*/  UIADD3.X UR13, UPT, UPT, URZ, -0x1, URZ, UP1, !UPT ;  /* 0xffffffffff0d7890 */ /* 0x000fe40008ffe4ff */
[----:B------:R-:W-:Y:S02]  /*0770*/  UISETP.GE.U32.AND UP1, UPT, UR12, 0x7, UPT ;  /* 0x000000070c00788c */ /* 0x000fe4000bf26070 */
[----:B------:R-:W-:Y:S02]  /*0780*/  UISETP.NE.AND.EX UP0, UPT, URZ, URZ, UPT, UP0 ;  /* 0x000000ffff00728c */ /* 0x000fe4000bf05300 */
[----:B------:R-:W-:-:S09]  /*0790*/  UISETP.GE.U32.AND.EX UP1, UPT, UR13, URZ, UPT, UP1 ;  /* 0x000000ff0d00728c */ /* 0x000fd2000bf26110 */
[----:B------:R-:W-:Y:S05]  /*07a0*/  BRA.U !UP1, `(.L_x_12) ;  /* 0x0000000109747547 */ /* 0x000fea000b800000 */
[----:B------:R-:W0:Y:S01]  /*07b0*/  LDCU.64 UR22, c[0x0][0x390] ;  /* 0x00007200ff1677ac */ /* 0x000e220008000a00 */
[----:B------:R-:W-:Y:S01]  /*07c0*/  UIMAD UR17, UR21, UR6, URZ ;  /* 0x00000006151172a4 */ /* 0x000fe2000f8e02ff */
[----:B------:R-:W-:Y:S01]  /*07d0*/  UMOV UR12, UR14 ;  /* 0x0000000e000c7c82 */ /* 0x000fe20008000000 */
[----:B------:R-:W-:Y:S02]  /*07e0*/  UMOV UR13, UR15 ;  /* 0x0000000f000d7c82 */ /* 0x000fe40008000000 */
[----:B------:R-:W-:Y:S02]  /*07f0*/  UIMAD UR17, UR20, UR7, UR17 ;  /* 0x00000007141172a4 */ /* 0x000fe4000f8e0211 */
[----:B------:R-:W-:-:S04]  /*0800*/  UIMAD.WIDE.U32 UR12, UR20, UR6, UR12 ;  /* 0x00000006140c72a5 */ /* 0x000fc8000f8e000c */
[----:B------:R-:W-:Y:S02]  /*0810*/  UIADD3 UR13, UPT, UPT, UR17, UR13, URZ ;  /* 0x0000000d110d7290 */ /* 0x000fe4000fffe0ff */
[----:B0-----:R-:W-:-:S04]  /*0820*/  ULEA UR17, UP1, UR12, UR22, 0x2 ;  /* 0x000000160c117291 */ /* 0x001fc8000f8210ff */
        /* <DEDUP_REMOVED lines=10> */
[----:B------:R-:W4:Y:S01]  /*08d0*/  LDG.E R23, desc[UR18][R8.64+0x1c] ;  /* 0x00001c1208177981 */ /* 0x000f22000c1e1900 */
[----:B------:R-:W-:-:S04]  /*08e0*/  UIADD3 UR14, UP1, UPT, UR14, 0x8, URZ ;  /* 0x000000080e0e7890 */ /* 0x000fc8000ff3e0ff */
[----:B------:R-:W-:Y:S01]  /*08f0*/  UIADD3.X UR15, UPT, UPT, URZ, UR15, URZ, UP1, !UPT ;  /* 0x0000000fff0f7290 */ /* 0x000fe20008ffe4ff */
[----:B--2--5:R-:W-:-:S04]  /*0900*/  FFMA R4, R7, R4, R0 ;  /* 0x0000000407047223 */ /* 0x024fc80000000000 */
[----:B---3--:R-:W-:-:S04]  /*0910*/  FFMA R4, R7, R11, R4 ;  /* 0x0000000b07047223 */ /* 0x008fc80000000004 */
[----:B----4-:R-:W-:-:S04]  /*0920*/  FFMA R4, R7, R13, R4 ;  /* 0x0000000d07047223 */ /* 0x010fc80000000004 */
[----:B------:R-:W-:-:S04]  /*0930*/  FFMA R4, R7, R15, R4 ;  /* 0x0000000f07047223 */ /* 0x000fc80000000004 */
[----:B------:R-:W-:-:S04]  /*0940*/  FFMA R4, R7, R17, R4 ;  /* 0x0000001107047223 */ /* 0x000fc80000000004 */
[----:B------:R-:W-:-:S04]  /*0950*/  FFMA R4, R7, R19, R4 ;  /* 0x0000001307047223 */ /* 0x000fc80000000004 */
[----:B------:R-:W-:-:S04]  /*0960*/  FFMA R4, R7, R21, R4 ;  /* 0x0000001507047223 */ /* 0x000fc80000000004 */
[----:B------:R-:W-:-:S07]  /*0970*/  FFMA R0, R7, R23, R4 ;  /* 0x0000001707007223 */ /* 0x000fce0000000004 */
.L_x_12:
[----:B------:R-:W-:Y:S05]  /*0980*/  BRA.U !UP0, `(.L_x_11) ;  /* 0x0000000108f87547 */ /* 0x000fea000b800000 */
[----:B------:R-:W-:-:S04]  /*0990*/  UIADD3 UR12, UP0, UPT, UR27, -0x1, URZ ;  /* 0xffffffff1b0c7890 */ /* 0x000fc8000ff1e0ff */
[----:B------:R-:W-:Y:S02]  /*09a0*/  UIADD3.X UR13, UPT, UPT, URZ, -0x1, URZ, UP0, !UPT ;  /* 0xffffffffff0d7890 */ /* 0x000fe400087fe4ff */
[----:B------:R-:W-:-:S04]  /*09b0*/  UISETP.GE.U32.AND UP0, UPT, UR12, 0x3, UPT ;  /* 0x000000030c00788c */ /* 0x000fc8000bf06070 */
[----:B------:R-:W-:-:S06]  /*09c0*/  UISETP.GE.U32.AND.EX UP0, UPT, UR13, URZ, UPT, UP0 ;  /* 0x000000ff0d00728c */ /* 0x000fcc000bf06100 */
[----:B------:R-:W-:-:S05]  /*09d0*/  PLOP3.LUT P0, PT, PT, PT, UP0, 0x80, 0x8 ;  /* 0x000000000008781c */ /* 0x000fca0003f0f008 */
[----:B------:R-:W0:Y:S01]  /*09e0*/  @UP0 LDCU.64 UR22, c[0x0][0x390] ;  /* 0x00007200ff1607ac */ /* 0x000e220008000a00 */
[----:B------:R-:W-:Y:S01]  /*09f0*/  @UP0 UIMAD UR17, UR21, UR6, URZ ;  /* 0x00000006151102a4 */ /* 0x000fe2000f8e02ff */
[----:B------:R-:W-:Y:S01]  /*0a00*/  @UP0 UMOV UR12, UR14 ;  /* 0x0000000e000c0c82 */ /* 0x000fe20008000000 */
[----:B------:R-:W-:Y:S02]  /*0a10*/  @UP0 UMOV UR13, UR15 ;  /* 0x0000000f000d0c82 */ /* 0x000fe40008000000 */
[----:B------:R-:W-:Y:S02]  /*0a20*/  @UP0 UIMAD UR17, UR20, UR7, UR17 ;  /* 0x00000007141102a4 */ /* 0x000fe4000f8e0211 */
[----:B------:R-:W-:-:S04]  /*0a30*/  @UP0 UIMAD.WIDE.U32 UR30, UR20, UR6, UR12 ;  /* 0x00000006141e02a5 */ /* 0x000fc8000f8e000c */
[----:B------:R-:W-:Y:S02]  /*0a40*/  @UP0 UIADD3 UR17, UPT, UPT, UR17, UR31, URZ ;  /* 0x0000001f11110290 */ /* 0x000fe4000fffe0ff */
[----:B0-----:R-:W-:-:S04]  /*0a50*/  @UP0 ULEA UR12, UP1, UR30, UR22, 0x2 ;  /* 0x000000161e0c0291 */ /* 0x001fc8000f8210ff */
[----:B------:R-:W-:Y:S02]  /*0a60*/  @UP0 ULEA.HI.X UR13, UR30, UR23, UR17, 0x2, UP1 ;  /* 0x000000171e0d0291 */ /* 0x000fe400088f1411 */
[----:B------:R-:W-:Y:S02]  /*0a70*/  MOV R8, UR12 ;  /* 0x0000000c00087c02 */ /* 0x000fe40008000f00 */
[----:B------:R-:W-:Y:S02]  /*0a80*/  MOV R10, UR12 ;  /* 0x0000000c000a7c02 */ /* 0x000fe40008000f00 */
[----:B------:R-:W-:Y:S02]  /*0a90*/  MOV R9, UR13 ;  /* 0x0000000d00097c02 */ /* 0x000fe40008000f00 */
[----:B------:R-:W-:-:S03]  /*0aa0*/  MOV R11, UR13 ;  /* 0x0000000d000b7c02 */ /* 0x000fc60008000f00 */
[----:B------:R-:W2:Y:S01]  /*0ab0*/  @P0 LDG.E R8, desc[UR18][R8.64] ;  /* 0x0000001208080981 */ /* 0x000ea2000c1e1900 */
[----:B------:R-:W-:Y:S01]  /*0ac0*/  MOV R13, UR13 ;  /* 0x0000000d000d7c02 */ /* 0x000fe20008000f00 */
[----:B------:R-:W-:Y:S02]  /*0ad0*/  IMAD.U32 R12, RZ, RZ, UR12 ;  /* 0x0000000cff0c7e24 */ /* 0x000fe4000f8e00ff */
[----:B------:R-:W3:Y:S01]  /*0ae0*/  @P0 LDG.E R11, desc[UR18][R10.64+0x4] ;  /* 0x000004120a0b0981 */ /* 0x000ee2000c1e1900 */
[----:B------:R-:W-:Y:S02]  /*0af0*/  MOV R15, UR13 ;  /* 0x0000000d000f7c02 */ /* 0x000fe40008000f00 */
[----:B------:R-:W-:Y:S01]  /*0b00*/  MOV R14, UR12 ;  /* 0x0000000c000e7c02 */ /* 0x000fe20008000f00 */
[----:B------:R-:W4:Y:S04]  /*0b10*/  @P0 LDG.E R13, desc[UR18][R12.64+0x8] ;  /* 0x000008120c0d0981 */ /* 0x000f28000c1e1900 */
[----:B------:R-:W4:Y:S01]  /*0b20*/  @P0 LDG.E R15, desc[UR18][R14.64+0xc] ;  /* 0x00000c120e0f0981 */ /* 0x000f22000c1e1900 */
[----:B------:R-:W-:-:S02]  /*0b30*/  @UP0 UIADD3 UR14, UP3, UPT, UR14, 0x4, URZ ;  /* 0x000000040e0e0890 */ /* 0x000fc4000ff7e0ff */
[----:B------:R-:W-:Y:S02]  /*0b40*/  UISETP.NE.U32.AND UP1, UPT, UR16, URZ, UPT ;  /* 0x000000ff1000728c */ /* 0x000fe4000bf25070 */
[----:B------:R-:W-:Y:S02]  /*0b50*/  @UP0 UIADD3.X UR15, UPT, UPT, URZ, UR15, URZ, UP3, !UPT ;  /* 0x0000000fff0f0290 */ /* 0x000fe40009ffe4ff */
[----:B------:R-:W-:Y:S01]  /*0b60*/  UISETP.NE.AND.EX UP0, UPT, URZ, URZ, UPT, UP1 ;  /* 0x000000ffff00728c */ /* 0x000fe2000bf05310 */
[----:B--2--5:R-:W-:-:S04]  /*0b70*/  @P0 FFMA R4, R7, R8, R0 ;  /* 0x0000000807040223 */ /* 0x024fc80000000000 */
[----:B---3--:R-:W-:-:S04]  /*0b80*/  @P0 FFMA R4, R7, R11, R4 ;  /* 0x0000000b07040223 */ /* 0x008fc80000000004 */
[----:B----4-:R-:W-:-:S04]  /*0b90*/  @P0 FFMA R4, R7, R13, R4 ;  /* 0x0000000d07040223 */ /* 0x010fc80000000004 */
[----:B------:R-:W-:Y:S01]  /*0ba0*/  @P0 FFMA R0, R7, R15, R4 ;  /* 0x0000000f07000223 */ /* 0x000fe20000000004 */
[----:B------:R-:W-:Y:S06]  /*0bb0*/  BRA.U !UP0, `(.L_x_11) ;  /* 0x00000001086c7547 */ /* 0x000fec000b800000 */
        /* <DEDUP_REMOVED lines=11> */
[----:B------:R-:W2:Y:S01]  /*0c70*/  LDG.E R8, desc[UR18][R8.64] ;  /* 0x0000001208087981 */ /* 0x000ea2000c1e1900 */
[----:B------:R-:W-:-:S04]  /*0c80*/  UISETP.NE.U32.AND UP0, UPT, UR16, 0x1, UPT ;  /* 0x000000011000788c */ /* 0x000fc8000bf05070 */
[----:B------:R-:W-:Y:S01]  /*0c90*/  UISETP.NE.AND.EX UP0, UPT, URZ, URZ, UPT, UP0 ;  /* 0x000000ffff00728c */ /* 0x000fe2000bf05300 */
[----:B--2---:R-:W-:-:S08]  /*0ca0*/  FFMA R0, R7, R8, R0 ;  /* 0x0000000807007223 */ /* 0x004fd00000000000 */
[----:B------:R-:W-:Y:S05]  /*0cb0*/  BRA.U !UP0, `(.L_x_11) ;  /* 0x00000001082c7547 */ /* 0x000fea000b800000 */
[----:B------:R-:W-:Y:S01]  /*0cc0*/  UISETP.NE.U32.AND UP0, UPT, UR16, 0x2, UPT ;  /* 0x000000021000788c */ /* 0x000fe2000bf05070 */
[----:B------:R-:W-:Y:S02]  /*0cd0*/  MOV R8, UR14 ;  /* 0x0000000e00087c02 */ /* 0x000fe40008000f00 */
[----:B------:R-:W-:Y:S01]  /*0ce0*/  MOV R9, UR15 ;  /* 0x0000000f00097c02 */ /* 0x000fe20008000f00 */
[----:B------:R-:W-:Y:S01]  /*0cf0*/  UISETP.NE.AND.EX UP0, UPT, URZ, URZ, UPT, UP0 ;  /* 0x000000ffff00728c */ /* 0x000fe2000bf05300 */
[----:B------:R-:W-:Y:S02]  /*0d00*/  MOV R11, UR15 ;  /* 0x0000000f000b7c02 */ /* 0x000fe40008000f00 */
[----:B------:R-:W-:Y:S01]  /*0d10*/  MOV R10, UR14 ;  /* 0x0000000e000a7c02 */ /* 0x000fe20008000f00 */
[----:B------:R-:W2:Y:S02]  /*0d20*/  LDG.E R8, desc[UR18][R8.64+0x4] ;  /* 0x0000041208087981 */ /* 0x000ea4000c1e1900 */
[----:B------:R-:W-:-:S13]  /*0d30*/  PLOP3.LUT P0, PT, PT, PT, UP0, 0x80, 0x8 ;  /* 0x000000000008781c */ /* 0x000fda0003f0f008 */
[----:B------:R-:W3:Y:S01]  /*0d40*/  @P0 LDG.E R11, desc[UR18][R10.64+0x8] ;  /* 0x000008120a0b0981 */ /* 0x000ee2000c1e1900 */
[----:B--2---:R-:W-:-:S04]  /*0d50*/  FFMA R0, R7, R8, R0 ;  /* 0x0000000807007223 */ /* 0x004fc80000000000 */
[----:B---3--:R-:W-:-:S07]  /*0d60*/  @P0 FFMA R0, R7, R11, R0 ;  /* 0x0000000b07000223 */ /* 0x008fce0000000000 */
.L_x_11:
[----:B------:R-:W-:Y:S05]  /*0d70*/  BRA.U UP2, `(.L_x_13) ;  /* 0xfffffff5025c7547 */ /* 0x000fea000b83ffff */
.L_x_8:
[----:B------:R-:W-:Y:S02]  /*0d80*/  UIADD3 UR21, UP1, UPT, UR9, 0x1, URZ ;  /* 0x0000000109157890 */ /* 0x000fe4000ff3e0ff */
[----:B------:R-:W-:Y:S02]  /*0d90*/  UISETP.GE.U32.AND UP0, UPT, UR6, -0x1, UPT ;  /* 0xffffffff0600788c */ /* 0x000fe4000bf06070 */
[----:B------:R-:W-:Y:S02]  /*0da0*/  UIADD3.X UR11, UPT, UPT, URZ, UR8, URZ, UP1, !UPT ;  /* 0x00000008ff0b7290 */ /* 0x000fe40008ffe4ff */
[----:B------:R-:W-:Y:S02]  /*0db0*/  UISETP.GE.U32.AND UP1, UPT, UR21, UR6, UPT ;  /* 0x000000061500728c */ /* 0x000fe4000bf26070 */
[----:B------:R-:W-:Y:S02]  /*0dc0*/  UISETP.GE.AND.EX UP0, UPT, UR7, -0x1, UPT, UP0 ;  /* 0xffffffff0700788c */ /* 0x000fe4000bf06300 */
[----:B------:R-:W-:-:S04]  /*0dd0*/  UISETP.GE.AND.EX UP1, UPT, UR11, UR7, UPT, UP1 ;  /* 0x000000070b00728c */ /* 0x000fc8000bf26310 */
[----:B------:R-:W-:-:S09]  /*0de0*/  UPLOP3.LUT UP0, UPT, UP1, UP0, UPT, 0xf2, 0x2f ;  /* 0x00000000002f789c */ /* 0x000fd20000f01e72 */
[----:B------:R-:W-:Y:S05]  /*0df0*/  BRA.U UP0, `(.L_x_14) ;  /* 0x00000009009c7547 */ /* 0x000fea000b800000 */
[----:B------:R-:W0:Y:S02]  /*0e00*/  LDCU.64 UR4, c[0x0][0x380] ;  /* 0x00007000ff0477ac */ /* 0x000e240008000a00 */
[----:B0-----:R-:W-:-:S04]  /*0e10*/  LEA R6, P0, R2, UR4, 0x2 ;  /* 0x0000000402067c11 */ /* 0x001fc8000f8010ff */
[----:B-----5:R-:W-:-:S06]  /*0e20*/  LEA.HI.X R7, R2, UR5, R5, 0x2, P0 ;  /* 0x0000000502077c11 */ /* 0x020fcc00080f1405 */
[----:B------:R0:W5:Y:S01]  /*0e30*/  LDG.E R7, desc[UR18][R6.64] ;  /* 0x0000001206077981 */ /* 0x000162000c1e1900 */
[----:B------:R-:W-:Y:S01]  /*0e40*/  UMOV UR14, UR21 ;  /* 0x00000015000e7c82 */ /* 0x000fe20008000000 */
[----:B------:R-:W-:-:S05]  /*0e50*/  UMOV UR15, UR11 ;  /* 0x0000000b000f7c82 */ /* 0x000fca0008000000 */
.L_x_19:
[----:B------:R-:W1:Y:S01]  /*0e60*/  LDCU.64 UR6, c[0x0][0x3a8] ;  /* 0x00007500ff0677ac */ /* 0x000e620008000a00 */
[----:B------:R-:W-:Y:S01]  /*0e70*/  UISETP.GE.U32.AND UP1, UPT, UR9, 0xf, UPT ;  /* 0x0000000f0900788c */ /* 0x000fe2000bf26070 */
[----:B------:R-:W-:Y:S01]  /*0e80*/  UMOV UR17, UR14 ;  /* 0x0000000e00117c82 */ /* 0x000fe20008000000 */
[----:B------:R-:W-:Y:S02]  /*0e90*/  UIADD3 UR14, UP0, UPT, UR14, 0x1, URZ ;  /* 0x000000010e0e7890 */ /* 0x000fe4000ff1e0ff */
[----:B------:R-:W-:Y:S01]  /*0ea0*/  UISETP.GE.U32.AND.EX UP1, UPT, UR8, URZ, UPT, UP1 ;  /* 0x000000ff0800728c */ /* 0x000fe2000bf26110 */
[----:B------:R-:W-:Y:S01]  /*0eb0*/  UMOV UR20, UR15 ;  /* 0x0000000f00147c82 */ /* 0x000fe20008000000 */
[----:B------:R-:W-:Y:S01]  /*0ec0*/  UIADD3.X UR15, UPT, UPT, URZ, UR15, URZ, UP0, !UPT ;  /* 0x0000000fff0f7290 */ /* 0x000fe200087fe4ff */
[----:B------:R-:W-:Y:S01]  /*0ed0*/  UMOV UR4, URZ ;  /* 0x000000ff00047c82 */ /* 0x000fe20008000000 */
[----:B------:R-:W-:Y:S01]  /*0ee0*/  UMOV UR5, URZ ;  /* 0x000000ff00057c82 */ /* 0x000fe20008000000 */
[----:B-1----:R-:W-:-:S04]  /*0ef0*/  UISETP.GE.U32.AND UP0, UPT, UR14, UR6, UPT ;  /* 0x000000060e00728c */ /* 0x002fc8000bf06070 */
[----:B------:R-:W-:Y:S01]  /*0f00*/  UISETP.GE.AND.EX UP0, UPT, UR15, UR7, UPT, UP0 ;  /* 0x000000070f00728c */ /* 0x000fe2000bf06300 */
[----:B------:R-:W-:Y:S10]  /*0f10*/  BRA.U !UP1, `(.L_x_15) ;  /* 0x0000000109cc7547 */ /* 0x000ff4000b800000 */
[----:B------:R-:W1:Y:S01]  /*0f20*/  LDCU.64 UR22, c[0x0][0x390] ;  /* 0x00007200ff1677ac */ /* 0x000e620008000a00 */
[----:B------:R-:W-:Y:S01]  /*0f30*/  UMOV UR4, URZ ;  /* 0x000000ff00047c82 */ /* 0x000fe20008000000 */
[----:B------:R-:W-:-:S05]  /*0f40*/  UMOV UR5, URZ ;  /* 0x000000ff00057c82 */ /* 0x000fca0008000000 */
.L_x_16:
[----:B------:R-:W-:Y:S02]  /*0f50*/  UIMAD UR16, UR20, UR6, URZ ;  /* 0x00000006141072a4 */ /* 0x000fe4000f8e02ff */
[----:B------:R-:W-:Y:S02]  /*0f60*/  UIMAD.WIDE.U32 UR12, UR17, UR6, UR4 ;  /* 0x00000006110c72a5 */ /* 0x000fe4000f8e0004 */
[----:B------:R-:W-:-:S04]  /*0f70*/  UIMAD UR16, UR17, UR7, UR16 ;  /* 0x00000007111072a4 */ /* 0x000fc8000f8e0210 */
[----:B------:R-:W-:Y:S02]  /*0f80*/  UIADD3 UR13, UPT, UPT, UR13, UR16, URZ ;  /* 0x000000100d0d7290 */ /* 0x000fe4000fffe0ff */
[----:B-1----:R-:W-:-:S04]  /*0f90*/  ULEA UR16, UP1, UR12, UR22, 0x2 ;  /* 0x000000160c107291 */ /* 0x002fc8000f8210ff */
[----:B------:R-:W-:Y:S02]  /*0fa0*/  ULEA.HI.X UR13, UR12, UR23, UR13, 0x2, UP1 ;  /* 0x000000170c0d7291 */ /* 0x000fe400088f140d */
[----:B------:R-:W-:-:S04]  /*0fb0*/  MOV R8, UR16 ;  /* 0x0000001000087c02 */ /* 0x000fc80008000f00 */
[----:B------:R-:W-:-:S05]  /*0fc0*/  IMAD.U32 R9, RZ, RZ, UR13 ;  /* 0x0000000dff097e24 */ /* 0x000fca000f8e00ff */
        /* <DEDUP_REMOVED lines=13> */
[----:B0-----:R-:W4:Y:S04]  /*10a0*/  LDG.E R6, desc[UR18][R8.64+0x34] ;  /* 0x0000341208067981 */ /* 0x001f28000c1e1900 */
[----:B------:R-:W4:Y:S04]  /*10b0*/  LDG.E R4, desc[UR18][R8.64+0x38] ;  /* 0x0000381208047981 */ /* 0x000f28000c1e1900 */
[----:B------:R-:W4:Y:S01]  /*10c0*/  LDG.E R22, desc[UR18][R8.64+0x3c] ;  /* 0x00003c1208167981 */ /* 0x000f22000c1e1900 */
[----:B------:R-:W-:-:S02]  /*10d0*/  UIADD3 UR4, UP1, UPT, UR4, 0x10, URZ ;  /* 0x0000001004047890 */ /* 0x000fc4000ff3e0ff */
[----:B------:R-:W-:Y:S02]  /*10e0*/  ULOP3.LUT UR12, UR21, 0xfffffff0, URZ, 0xc0, !UPT ;  /* 0xfffffff0150c7892 */ /* 0x000fe4000f8ec0ff */
[----:B------:R-:W-:Y:S02]  /*10f0*/  UIADD3.X UR5, UPT, UPT, URZ, UR5, URZ, UP1, !UPT ;  /* 0x00000005ff057290 */ /* 0x000fe40008ffe4ff */
        /* <DEDUP_REMOVED lines=19> */
[----:B------:R-:W-:Y:S01]  /*1230*/  UMOV UR4, UR12 ;  /* 0x0000000c00047c82 */ /* 0x000fe20008000000 */
[----:B------:R-:W-:-:S05]  /*1240*/  UMOV UR5, UR11 ;  /* 0x0000000b00057c82 */ /* 0x000fca0008000000 */
.L_x_15:
[----:B------:R-:W-:-:S04]  /*1250*/  ULOP3.LUT UR12, UR21, 0xf, URZ, 0xc0, !UPT ;  /* 0x0000000f150c7892 */ /* 0x000fc8000f8ec0ff */
[----:B------:R-:W-:-:S04]  /*1260*/  UISETP.NE.U32.AND UP1, UPT, UR12, URZ, UPT ;  /* 0x000000ff0c00728c */ /* 0x000fc8000bf25070 */
[----:B------:R-:W-:-:S09]  /*1270*/  UISETP.NE.AND.EX UP1, UPT, URZ, URZ, UPT, UP1 ;  /* 0x000000ffff00728c */ /* 0x000fd2000bf25310 */
[----:B------:R-:W-:Y:S05]  /*1280*/  BRA.U !UP1, `(.L_x_17) ;  /* 0x0000000509747547 */ /* 0x000fea000b800000 */
[----:B------:R-:W-:Y:S02]  /*1290*/  UIADD3 UR12, UP1, UPT, UR12, -0x1, URZ ;  /* 0xffffffff0c0c7890 */ /* 0x000fe4000ff3e0ff */
[----:B------:R-:W-:Y:S02]  /*12a0*/  ULOP3.LUT UR24, UR21, 0x7, URZ, 0xc0, !UPT ;  /* 0x0000000715187892 */ /* 0x000fe4000f8ec0ff */
[----:B------:R-:W-:Y:S02]  /*12b0*/  UIADD3.X UR13, UPT, UPT, URZ, -0x1, URZ, UP1, !UPT ;  /* 0xffffffffff0d7890 */ /* 0x000fe40008ffe4ff */
[----:B------:R-:W-:Y:S02]  /*12c0*/  UISETP.GE.U32.AND UP2, UPT, UR12, 0x7, UPT ;  /* 0x000000070c00788c */ /* 0x000fe4000bf46070 */
[----:B------:R-:W-:Y:S02]  /*12d0*/  UISETP.NE.U32.AND UP1, UPT, UR24, URZ, UPT ;  /* 0x000000ff1800728c */ /* 0x000fe4000bf25070 */
[----:B------:R-:W-:-:S02]  /*12e0*/  UISETP.GE.U32.AND.EX UP2, UPT, UR13, URZ, UPT, UP2 ;  /* 0x000000ff0d00728c */ /* 0x000fc4000bf46120 */
[----:B------:R-:W-:-:S07]  /*12f0*/  UISETP.NE.AND.EX UP1, UPT, URZ, URZ, UPT, UP1 ;  /* 0x000000ffff00728c */ /* 0x000fce000bf25310 */
[----:B------:R-:W-:Y:S05]  /*1300*/  BRA.U !UP2, `(.L_x_18) ;  /* 0x000000010a6c7547 */ /* 0x000fea000b800000 */
[----:B------:R-:W1:Y:S01]  /*1310*/  LDCU.64 UR22, c[0x0][0x390] ;  /* 0x00007200ff1677ac */ /* 0x000e620008000a00 */
[----:B------:R-:W-:Y:S02]  /*1320*/  UIMAD UR16, UR20, UR6, URZ ;  /* 0x00000006141072a4 */ /* 0x000fe4000f8e02ff */
[----:B------:R-:W-:Y:S02]  /*1330*/  UIMAD.WIDE.U32 UR12, UR17, UR6, UR4 ;  /* 0x00000006110c72a5 */ /* 0x000fe4000f8e0004 */
[----:B------:R-:W-:-:S04]  /*1340*/  UIMAD UR16, UR17, UR7, UR16 ;  /* 0x00000007111072a4 */ /* 0x000fc8000f8e0210 */
[----:B------:R-:W-:Y:S02]  /*1350*/  UIADD3 UR13, UPT, UPT, UR16, UR13, URZ ;  /* 0x0000000d100d7290 */ /* 0x000fe4000fffe0ff */
[----:B-1----:R-:W-:-:S04]  /*1360*/  ULEA UR16, UP2, UR12, UR22, 0x2 ;  /* 0x000000160c107291 */ /* 0x002fc8000f8410ff */
        /* <DEDUP_REMOVED lines=21> */
.L_x_18:
[----:B------:R-:W-:Y:S05]  /*14c0*/  BRA.U !UP1, `(.L_x_17) ;  /* 0x0000000109e47547 */ /* 0x000fea000b800000 */
[----:B------:R-:W-:-:S04]  /*14d0*/  UIADD3 UR12, UP1, UPT, UR24, -0x1, URZ ;  /* 0xffffffff180c7890 */ /* 0x000fc8000ff3e0ff */
[----:B------:R-:W-:Y:S02]  /*14e0*/  UIADD3.X UR13, UPT, UPT, URZ, -0x1, URZ, UP1, !UPT ;  /* 0xffffffffff0d7890 */ /* 0x000fe40008ffe4ff */
[----:B------:R-:W-:-:S04]  /*14f0*/  UISETP.GE.U32.AND UP1, UPT, UR12, 0x3, UPT ;  /* 0x000000030c00788c */ /* 0x000fc8000bf26070 */
[----:B------:R-:W-:-:S06]  /*1500*/  UISETP.GE.U32.AND.EX UP1, UPT, UR13, URZ, UPT, UP1 ;  /* 0x000000ff0d00728c */ /* 0x000fcc000bf26110 */
[----:B------:R-:W-:-:S05]  /*1510*/  PLOP3.LUT P0, PT, PT, PT, UP1, 0x80, 0x8 ;  /* 0x000000000008781c */ /* 0x000fca0003f0f018 */
[----:B------:R-:W1:Y:S01]  /*1520*/  @UP1 LDCU.64 UR22, c[0x0][0x390] ;  /* 0x00007200ff1617ac */ /* 0x000e620008000a00 */
[----:B------:R-:W-:Y:S01]  /*1530*/  @UP1 UIMAD UR16, UR20, UR6, URZ ;  /* 0x00000006141012a4 */ /* 0x000fe2000f8e02ff */
[----:B------:R-:W-:Y:S01]  /*1540*/  @UP1 UMOV UR12, UR4 ;  /* 0x00000004000c1c82 */ /* 0x000fe20008000000 */
[----:B------:R-:W-:Y:S02]  /*1550*/  @UP1 UMOV UR13, UR5 ;  /* 0x00000005000d1c82 */ /* 0x000fe40008000000 */
[----:B------:R-:W-:Y:S02]  /*1560*/  @UP1 UIMAD UR16, UR17, UR7, UR16 ;  /* 0x00000007111012a4 */ /* 0x000fe4000f8e0210 */
[----:B------:R-:W-:-:S04]  /*1570*/  @UP1 UIMAD.WIDE.U32 UR24, UR17, UR6, UR12 ;  /* 0x00000006111812a5 */ /* 0x000fc8000f8e000c */
[----:B------:R-:W-:Y:S02]  /*1580*/  @UP1 UIADD3 UR16, UPT, UPT, UR16, UR25, URZ ;  /* 0x0000001910101290 */ /* 0x000fe4000fffe0ff */
[----:B-1----:R-:W-:-:S04]  /*1590*/  @UP1 ULEA UR12, UP2, UR24, UR22, 0x2 ;  /* 0x00000016180c1291 */ /* 0x002fc8000f8410ff */
[----:B------:R-:W-:Y:S02]  /*15a0*/  @UP1 ULEA.HI.X UR13, UR24, UR23, UR16, 0x2, UP2 ;  /* 0x00000017180d1291 */ /* 0x000fe400090f1410 */
[----:B------:R-:W-:Y:S02]  /*15b0*/  MOV R8, UR12 ;  /* 0x0000000c00087c02 */ /* 0x000fe40008000f00 */
[----:B------:R-:W-:Y:S02]  /*15c0*/  MOV R10, UR12 ;  /* 0x0000000c000a7c02 */ /* 0x000fe40008000f00 */
[----:B------:R-:W-:Y:S02]  /*15d0*/  MOV R9, UR13 ;  /* 0x0000000d00097c02 */ /* 0x000fe40008000f00 */
[----:B------:R-:W-:-:S03]  /*15e0*/  MOV R11, UR13 ;  /* 0x0000000d000b7c02 */ /* 0x000fc60008000f00 */
[----:B------:R-:W2:Y:S01]  /*15f0*/  @P0 LDG.E R8, desc[UR18][R8.64] ;  /* 0x0000001208080981 */ /* 0x000ea2000c1e1900 */
[----:B------:R-:W-:Y:S02]  /*1600*/  MOV R13, UR13 ;  /* 0x0000000d000d7c02 */ /* 0x000fe40008000f00 */
[----:B------:R-:W-:Y:S01]  /*1610*/  MOV R12, UR12 ;  /* 0x0000000c000c7c02 */ /* 0x000fe20008000f00 */
[----:B------:R-:W3:Y:S01]  /*1620*/  @P0 LDG.E R11, desc[UR18][R10.64+0x4] ;  /* 0x000004120a0b0981 */ /* 0x000ee2000c1e1900 */
[----:B------:R-:W-:Y:S02]  /*1630*/  MOV R15, UR13 ;  /* 0x0000000d000f7c02 */ /* 0x000fe40008000f00 */
[----:B------:R-:W-:Y:S01]  /*1640*/  MOV R14, UR12 ;  /* 0x0000000c000e7c02 */ /* 0x000fe20008000f00 */
[----:B------:R-:W4:Y:S04]  /*1650*/  @P0 LDG.E R13, desc[UR18][R12.64+0x8] ;  /* 0x000008120c0d0981 */ /* 0x000f28000c1e1900 */
[----:B------:R-:W4:Y:S01]  /*1660*/  @P0 LDG.E R15, desc[UR18][R14.64+0xc] ;  /* 0x00000c120e0f0981 */ /* 0x000f22000c1e1900 */
[----:B------:R-:W-:-:S02]  /*1670*/  ULOP3.LUT UR13, UR21, 0x3, URZ, 0xc0, !UPT ;  /* 0x00000003150d7892 */ /* 0x000fc4000f8ec0ff */
[----:B------:R-:W-:Y:S02]  /*1680*/  @UP1 UIADD3 UR4, UP3, UPT, UR4, 0x4, URZ ;  /* 0x0000000404041890 */ /* 0x000fe4000ff7e0ff */
        /* <DEDUP_REMOVED lines=8> */
[----:B------:R-:W1:Y:S01]  /*1710*/  LDCU.64 UR22, c[0x0][0x390] ;  /* 0x00007200ff1677ac */ /* 0x000e620008000a00 */
[----:B------:R-:W-:Y:S02]  /*1720*/  UIMAD UR12, UR20, UR6, URZ ;  /* 0x00000006140c72a4 */ /* 0x000fe4000f8e02ff */
[----:B------:R-:W-:Y:S02]  /*1730*/  UIMAD.WIDE.U32 UR4, UR17, UR6, UR4 ;  /* 0x00000006110472a5 */ /* 0x000fe4000f8e0004 */
[----:B------:R-:W-:-:S04]  /*1740*/  UIMAD UR12, UR17, UR7, UR12 ;  /* 0x00000007110c72a4 */ /* 0x000fc8000f8e020c */
[----:B------:R-:W-:Y:S02]  /*1750*/  UIADD3 UR5, UPT, UPT, UR12, UR5, URZ ;  /* 0x000000050c057290 */ /* 0x000fe4000fffe0ff */
[----:B-1----:R-:W-:-:S04]  /*1760*/  ULEA UR12, UP1, UR4, UR22, 0x2 ;  /* 0x00000016040c7291 */ /* 0x002fc8000f8210ff */
[----:B------:R-:W-:Y:S02]  /*1770*/  ULEA.HI.X UR5, UR4, UR23, UR5, 0x2, UP1 ;  /* 0x0000001704057291 */ /* 0x000fe400088f1405 */
[----:B------:R-:W-:-:S04]  /*1780*/  IMAD.U32 R8, RZ, RZ, UR12 ;  /* 0x0000000cff087e24 */ /* 0x000fc8000f8e00ff */
[----:B------:R-:W-:-:S05]  /*1790*/  MOV R9, UR5 ;  /* 0x0000000500097c02 */ /* 0x000fca0008000f00 */
[----:B------:R-:W2:Y:S01]  /*17a0*/  LDG.E R4, desc[UR18][R8.64] ;  /* 0x0000001208047981 */ /* 0x000ea2000c1e1900 */
[----:B------:R-:W-:-:S04]  /*17b0*/  UISETP.NE.U32.AND UP1, UPT, UR13, 0x1, UPT ;  /* 0x000000010d00788c */ /* 0x000fc8000bf25070 */
[----:B------:R-:W-:Y:S01]  /*17c0*/  UISETP.NE.AND.EX UP1, UPT, URZ, URZ, UPT, UP1 ;  /* 0x000000ffff00728c */ /* 0x000fe2000bf25310 */
[----:B--2---:R-:W-:-:S08]  /*17d0*/  FFMA R0, R7, R4, R0 ;  /* 0x0000000407007223 */ /* 0x004fd00000000000 */
[----:B------:R-:W-:Y:S05]  /*17e0*/  BRA.U !UP1, `(.L_x_17) ;  /* 0x00000001091c7547 */ /* 0x000fea000b800000 */
[----:B------:R-:W-:Y:S01]  /*17f0*/  UISETP.NE.U32.AND UP1, UPT, UR13, 0x2, UPT ;  /* 0x000000020d00788c */ /* 0x000fe2000bf25070 */
[----:B------:R-:W2:Y:S03]  /*1800*/  LDG.E R4, desc[UR18][R8.64+0x4] ;  /* 0x0000041208047981 */ /* 0x000ea6000c1e1900 */
[----:B------:R-:W-:-:S06]  /*1810*/  UISETP.NE.AND.EX UP1, UPT, URZ, URZ, UPT, UP1 ;  /* 0x000000ffff00728c */ /* 0x000fcc000bf25310 */
[----:B------:R-:W-:-:S13]  /*1820*/  PLOP3.LUT P0, PT, PT, PT, UP1, 0x80, 0x8 ;  /* 0x000000000008781c */ /* 0x000fda0003f0f018 */
[----:B------:R-:W3:Y:S01]  /*1830*/  @P0 LDG.E R11, desc[UR18][R8.64+0x8] ;  /* 0x00000812080b0981 */ /* 0x000ee2000c1e1900 */
[----:B--2---:R-:W-:-:S04]  /*1840*/  FFMA R0, R7, R4, R0 ;  /* 0x0000000407007223 */ /* 0x004fc80000000000 */
[----:B---3--:R-:W-:-:S07]  /*1850*/  @P0 FFMA R0, R7, R11, R0 ;  /* 0x0000000b07000223 */ /* 0x008fce0000000000 */
.L_x_17:
[----:B------:R-:W-:Y:S05]  /*1860*/  BRA.U !UP0, `(.L_x_19) ;  /* 0xfffffff5087c7547 */ /* 0x000fea000b83ffff */
.L_x_14:
[----:B------:R-:W-:-:S04]  /*1870*/  UISETP.GE.U32.AND UP0, UPT, UR6, -0x1, UPT ;  /* 0xffffffff0600788c */ /* 0x000fc8000bf06070 */
[----:B------:R-:W-:-:S09]  /*1880*/  UISETP.GE.AND.EX UP0, UPT, UR7, -0x1, UPT, UP0 ;  /* 0xffffffff0700788c */ /* 0x000fd2000bf06300 */
[----:B------:R-:W-:Y:S05]  /*1890*/  BRA.U !UP0, `(.L_x_20) ;  /* 0x0000000d08087547 */ /* 0x000fea000b800000 */
[----:B------:R-:W1:Y:S01]  /*18a0*/  S2R R8, SR_TID.X ;  /* 0x0000000000087919 */ /* 0x000e620000002100 */
[----:B------:R-:W2:Y:S01]  /*18b0*/  LDCU.64 UR14, c[0x0][0x3a0] ;  /* 0x00007400ff0e77ac */ /* 0x000ea20008000a00 */
[----:B------:R-:W3:Y:S01]  /*18c0*/  LDCU.64 UR20, c[0x0][0x398] ;  /* 0x00007300ff1477ac */ /* 0x000ee20008000a00 */
[----:B------:R-:W4:Y:S01]  /*18d0*/  LDCU.64 UR4, c[0x0][0x398] ;  /* 0x00007300ff0477ac */ /* 0x000f220008000a00 */
[----:B------:R-:W-:Y:S02]  /*18e0*/  USHF.L.U64.HI UR12, UR6, 0x2, UR7 ;  /* 0x00000002060c7899 */ /* 0x000fe40008010207 */
[----:B------:R-:W-:Y:S02]  /*18f0*/  USHF.L.U32 UR13, UR6, 0x2, URZ ;  /* 0x00000002060d7899 */ /* 0x000fe400080006ff */
[----:B------:R-:W-:Y:S01]  /*1900*/  USHF.L.U32 UR6, UR9, 0x1, URZ ;  /* 0x0000000109067899 */ /* 0x000fe200080006ff */
[----:B--2--5:R-:W-:Y:S01]  /*1910*/  MOV R7, UR14 ;  /* 0x0000000e00077c02 */ /* 0x024fe20008000f00 */
[----:B------:R-:W-:Y:S01]  /*1920*/  USHF.L.U64.HI UR7, UR9, 0x1, UR8 ;  /* 0x0000000109077899 */ /* 0x000fe20008010208 */
[----:B------:R-:W-:Y:S01]  /*1930*/  MOV R4, UR15 ;  /* 0x0000000f00047c02 */ /* 0x000fe20008000f00 */
[----:B---3--:R-:W-:-:S02]  /*1940*/  UIADD3 UR20, UP0, UP1, -UR6, UR20, UR10 ;  /* 0x0000001406147290 */ /* 0x008fc4000f91e10a */
[----:B----4-:R-:W-:Y:S02]  /*1950*/  UIADD3 UR4, UP3, UP2, UR10, UR4, -UR9 ;  /* 0x000000040a047290 */ /* 0x010fe4000fa7e809 */
[----:B------:R-:W-:Y:S02]  /*1960*/  UIADD3.X UR21, UPT, UPT, ~UR7, UR21, URZ, UP0, UP1 ;  /* 0x0000001507157290 */ /* 0x000fe400087e25ff */
[----:B------:R-:W-:Y:S01]  /*1970*/  UIADD3.X UR5, UPT, UPT, URZ, UR5, ~UR8, UP3, UP2 ;  /* 0x00000005ff057290 */ /* 0x000fe20009fe4c08 */
[C---:B-1----:R-:W-:Y:S01]  /*1980*/  IADD3 R10, P3, P2, R8.reuse, -UR9, R7 ;  /* 0x80000009080a7c10 */ /* 0x042fe2000fa7e007 */
[----:B------:R-:W-:Y:S01]  /*1990*/  UIADD3 UR22, UP0, UPT, UR4, -UR9, URZ ;  /* 0x8000000904167290 */ /* 0x000fe2000ff1e0ff */
[----:B------:R-:W-:Y:S01]  /*19a0*/  IADD3 R8, P1, PT, R8, -UR6, RZ ;  /* 0x8000000608087c10 */ /* 0x000fe2000ff3e0ff */
[----:B------:R-:W-:Y:S01]  /*19b0*/  UIADD3 UR20, UP1, UPT, UR20, 0x1, URZ ;  /* 0x0000000114147890 */ /* 0x000fe2000ff3e0ff */
[----:B------:R-:W-:Y:S01]  /*19c0*/  IADD3 R10, P0, PT, R10, -UR9, RZ ;  /* 0x800000090a0a7c10 */ /* 0x000fe2000ff1e0ff */
[----:B------:R-:W-:-:S02]  /*19d0*/  UIADD3.X UR23, UPT, UPT, UR5, ~UR8, URZ, UP0, !UPT ;  /* 0x8000000805177290 */ /* 0x000fc400087fe4ff */
[----:B------:R-:W-:Y:S01]  /*19e0*/  IADD3.X R4, PT, PT, RZ, ~UR8, R4, P3, P2 ;  /* 0x80000008ff047c10 */ /* 0x000fe20009fe4404 */
[----:B------:R-:W-:Y:S01]  /*19f0*/  UIADD3.X UR21, UPT, UPT, URZ, UR21, URZ, UP1, !UPT ;  /* 0x00000015ff157290 */ /* 0x000fe20008ffe4ff */
[----:B------:R-:W-:Y:S01]  /*1a00*/  IADD3.X R9, PT, PT, RZ, ~UR7, RZ, P1, !PT ;  /* 0x80000007ff097c10 */ /* 0x000fe20008ffe4ff */
[----:B------:R-:W-:Y:S01]  /*1a10*/  UMOV UR6, URZ ;  /* 0x000000ff00067c82 */ /* 0x000fe20008000000 */
[----:B------:R-:W-:Y:S01]  /*1a20*/  IADD3.X R11, PT, PT, R4, ~UR8, RZ, P0, !PT ;  /* 0x80000008040b7c10 */ /* 0x000fe200087fe4ff */
[----:B------:R-:W-:-:S08]  /*1a30*/  UMOV UR7, URZ ;  /* 0x000000ff00077c82 */ /* 0x000fd00008000000 */
.L_x_26:
[----:B------:R-:W1:Y:S01]  /*1a40*/  LDCU.64 UR16, c[0x0][0x3a0] ;  /* 0x00007400ff1077ac */ /* 0x000e620008000a00 */
[----:B------:R-:W-:-:S04]  /*1a50*/  UIADD3 UR5, UP0, UPT, UR6, UR22, URZ ;  /* 0x0000001606057290 */ /* 0x000fc8000ff1e0ff */
[----:B------:R-:W-:Y:S02]  /*1a60*/  UIADD3.X UR4, UPT, UPT, UR7, UR23, URZ, UP0, !UPT ;  /* 0x0000001707047290 */ /* 0x000fe400087fe4ff */
[----:B------:R-:W-:-:S04]  /*1a70*/  UISETP.GE.U32.AND UP0, UPT, UR9, 0x7, UPT ;  /* 0x000000070900788c */ /* 0x000fc8000bf06070 */
[----:B------:R-:W-:Y:S01]  /*1a80*/  UISETP.GE.U32.AND.EX UP0, UPT, UR8, URZ, UPT, UP0 ;  /* 0x000000ff0800728c */ /* 0x000fe2000bf06100 */
[----:B-1----:R-:W-:Y:S01]  /*1a90*/  MOV R7, UR16 ;  /* 0x0000001000077c02 */ /* 0x002fe20008000f00 */
[----:B------:R-:W-:-:S04]  /*1aa0*/  UIMAD UR4, UR4, UR16, URZ ;  /* 0x00000010040472a4 */ /* 0x000fc8000f8e02ff */
[----:B------:R-:W-:Y:S02]  /*1ab0*/  UIMAD UR4, UR5, UR17, UR4 ;  /* 0x00000011050472a4 */ /* 0x000fe4000f8e0204 */
[----:B------:R-:W-:Y:S01]  /*1ac0*/  IMAD.WIDE.U32 R12, R7, UR5, R10 ;  /* 0x00000005070c7c25 */ /* 0x000fe2000f8e000a */
[----:B------:R-:W-:-:S04]  /*1ad0*/  UMOV UR5, URZ ;  /* 0x000000ff00057c82 */ /* 0x000fc80008000000 */
[----:B------:R-:W-:Y:S01]  /*1ae0*/  IADD3 R4, PT, PT, R13, UR4, RZ ;  /* 0x000000040d047c10 */ /* 0x000fe2000fffe0ff */
[----:B------:R-:W-:Y:S01]  /*1af0*/  UMOV UR4, URZ ;  /* 0x000000ff00047c82 */ /* 0x000fe20008000000 */
[----:B------:R-:W-:Y:S05]  /*1b00*/  BRA.U !UP0, `(.L_x_21) ;  /* 0x0000000108ec7547 */ /* 0x000fea000b800000 */
[----:B------:R-:W1:Y:S01]  /*1b10*/  LDCU.64 UR4, c[0x0][0x390] ;  /* 0x00007200ff0477ac */ /* 0x000e620008000a00 */
[----:B------:R-:W2:Y:S01]  /*1b20*/  LDCU.64 UR24, c[0x0][0x380] ;  /* 0x00007000ff1877ac */ /* 0x000ea20008000a00 */
[----:B------:R-:W-:Y:S02]  /*1b30*/  UIADD3 UR10, UP0, UPT, UR6, UR20, URZ ;  /* 0x00000014060a7290 */ /* 0x000fe4000ff1e0ff */
[----:B------:R-:W-:Y:S02]  /*1b40*/  UIMAD UR15, UR12, UR6, URZ ;  /* 0x000000060c0f72a4 */ /* 0x000fe4000f8e02ff */
[----:B------:R-:W-:Y:S02]  /*1b50*/  UIADD3.X UR14, UPT, UPT, UR7, UR21, URZ, UP0, !UPT ;  /* 0x00000015070e7290 */ /* 0x000fe400087fe4ff */
[----:B0-----:R-:W-:Y:S01]  /*1b60*/  IMAD.WIDE.U32 R6, R7, UR10, R8 ;  /* 0x0000000a07067c25 */ /* 0x001fe2000f8e0008 */
[----:B------:R-:W-:Y:S02]  /*1b70*/  UIMAD UR15, UR7, UR13, UR15 ;  /* 0x0000000d070f72a4 */ /* 0x000fe4000f8e020f */
[----:B------:R-:W-:-:S02]  /*1b80*/  UIMAD UR14, UR14, UR16, URZ ;  /* 0x000000100e0e72a4 */ /* 0x000fc4000f8e02ff */
[----:B-1----:R-:W-:Y:S02]  /*1b90*/  UIMAD.WIDE.U32 UR4, UR6, UR13, UR4 ;  /* 0x0000000d060472a5 */ /* 0x002fe4000f8e0004 */
[----:B------:R-:W-:Y:S01]  /*1ba0*/  UIMAD UR14, UR10, UR17, UR14 ;  /* 0x000000110a0e72a4 */ /* 0x000fe2000f8e020e */
[----:B--2---:R-:W-:Y:S01]  /*1bb0*/  LEA R16, P0, R6, UR24, 0x2 ;  /* 0x0000001806107c11 */ /* 0x004fe2000f8010ff */
[----:B------:R-:W-:Y:S02]  /*1bc0*/  UIADD3 UR16, UP0, UPT, UR4, 0x10, URZ ;  /* 0x0000001004107890 */ /* 0x000fe4000ff1e0ff */
[----:B------:R-:W-:Y:S01]  /*1bd0*/  UIADD3 UR10, UPT, UPT, UR9, 0x1, URZ ;  /* 0x00000001090a7890 */ /* 0x000fe2000fffe0ff */
[----:B------:R-:W-:Y:S01]  /*1be0*/  IADD3 R16, P1, PT, R16, 0x10, RZ ;  /* 0x0000001010107810 */ /* 0x000fe20007f3e0ff */
[----:B------:R-:W-:Y:S01]  /*1bf0*/  UIADD3.X UR4, UPT, UPT, UR5, UR15, URZ, UP0, !UPT ;  /* 0x0000000f05047290 */ /* 0x000fe200087fe4ff */
[----:B------:R-:W-:Y:S01]  /*1c00*/  IADD3 R15, PT, PT, R7, UR14, RZ ;  /* 0x0000000e070f7c10 */ /* 0x000fe2000fffe0ff */
[----:B------:R-:W-:Y:S01]  /*1c10*/  ULOP3.LUT UR10, UR10, 0xfffffff8, URZ, 0xc0, !UPT ;  /* 0xfffffff80a0a7892 */ /* 0x000fe2000f8ec0ff */
[----:B------:R-:W-:-:S02]  /*1c20*/  UMOV UR5, UR11 ;  /* 0x0000000b00057c82 */ /* 0x000fc40008000000 */
[----:B------:R-:W-:Y:S02]  /*1c30*/  LEA.HI.X R15, R6, UR25, R15, 0x2, P0 ;  /* 0x00000019060f7c11 */ /* 0x000fe400080f140f */
[----:B------:R-:W-:Y:S02]  /*1c40*/  MOV R6, UR16 ;  /* 0x0000001000067c02 */ /* 0x000fe40008000f00 */
[----:B------:R-:W-:Y:S02]  /*1c50*/  IADD3.X R15, PT, PT, RZ, R15, RZ, P1, !PT ;  /* 0x0000000fff0f7210 */ /* 0x000fe40000ffe4ff */
[----:B------:R-:W-:Y:S01]  /*1c60*/  MOV R7, UR4 ;  /* 0x0000000400077c02 */ /* 0x000fe20008000f00 */
[----:B------:R-:W-:-:S06]  /*1c70*/  UMOV UR4, UR10 ;  /* 0x0000000a00047c82 */ /* 0x000fcc0008000000 */
.L_x_22:
[----:B------:R-:W-:Y:S01]  /*1c80*/  IMAD.MOV.U32 R14, RZ, RZ, R16 ;  /* 0x000000ffff0e7224 */ /* 0x000fe200078e0010 */
[----:B------:R-:W2:Y:S04]  /*1c90*/  LDG.E R23, desc[UR18][R6.64+-0x10] ;  /* 0xfffff01206177981 */ /* 0x000ea8000c1e1900 */
[----:B------:R-:W2:Y:S04]  /*1ca0*/  LDG.E R22, desc[UR18][R14.64+-0x10] ;  /* 0xfffff0120e167981 */ /* 0x000ea8000c1e1900 */
[----:B------:R-:W3:Y:S04]  /*1cb0*/  LDG.E R25, desc[UR18][R6.64+-0xc] ;  /* 0xfffff41206197981 */ /* 0x000ee8000c1e1900 */
[----:B------:R-:W3:Y:S04]  /*1cc0*/  LDG.E R24, desc[UR18][R14.64+-0xc] ;  /* 0xfffff4120e187981 */ /* 0x000ee8000c1e1900 */
[----:B------:R-:W4:Y:S04]  /*1cd0*/  LDG.E R20, desc[UR18][R6.64+-0x8] ;  /* 0xfffff81206147981 */ /* 0x000f28000c1e1900 */
[----:B------:R-:W4:Y:S04]  /*1ce0*/  LDG.E R21, desc[UR18][R14.64+-0x8] ;  /* 0xfffff8120e157981 */ /* 0x000f28000c1e1900 */
[----:B------:R-:W5:Y:S04]  /*1cf0*/  LDG.E R17, desc[UR18][R6.64+-0x4] ;  /* 0xfffffc1206117981 */ /* 0x000f68000c1e1900 */
[----:B------:R-:W5:Y:S04]  /*1d00*/  LDG.E R16, desc[UR18][R14.64+-0x4] ;  /* 0xfffffc120e107981 */ /* 0x000f68000c1e1900 */
[----:B------:R-:W5:Y:S04]  /*1d10*/  LDG.E R18, desc[UR18][R6.64] ;  /* 0x0000001206127981 */ /* 0x000f68000c1e1900 */
[----:B------:R-:W5:Y:S01]  /*1d20*/  LDG.E R19, desc[UR18][R14.64] ;  /* 0x000000120e137981 */ /* 0x000f62000c1e1900 */
[----:B--2---:R-:W-:-:S03]  /*1d30*/  FFMA R22, R23, R22, R0 ;  /* 0x0000001617167223 */ /* 0x004fc60000000000 */
[----:B------:R-:W2:Y:S04]  /*1d40*/  LDG.E R0, desc[UR18][R6.64+0x4] ;  /* 0x0000041206007981 */ /* 0x000ea8000c1e1900 */
[----:B------:R-:W2:Y:S01]  /*1d50*/  LDG.E R23, desc[UR18][R14.64+0x4] ;  /* 0x000004120e177981 */ /* 0x000ea2000c1e1900 */
[----:B---3--:R-:W-:-:S03]  /*1d60*/  FFMA R27, R25, R24, R22 ;  /* 0x00000018191b7223 */ /* 0x008fc60000000016 */
[----:B------:R-:W3:Y:S04]  /*1d70*/  LDG.E R25, desc[UR18][R6.64+0x8] ;  /* 0x0000081206197981 */ /* 0x000ee8000c1e1900 */
[----:B------:R-:W3:Y:S01]  /*1d80*/  LDG.E R22, desc[UR18][R14.64+0x8] ;  /* 0x000008120e167981 */ /* 0x000ee2000c1e1900 */
[----:B----4-:R-:W-:-:S03]  /*1d90*/  FFMA R24, R20, R21, R27 ;  /* 0x0000001514187223 */ /* 0x010fc6000000001b */
[----:B------:R0:W4:Y:S04]  /*1da0*/  LDG.E R20, desc[UR18][R6.64+0xc] ;  /* 0x00000c1206147981 */ /* 0x000128000c1e1900 */
[----:B------:R1:W4:Y:S01]  /*1db0*/  LDG.E R21, desc[UR18][R14.64+0xc] ;  /* 0x00000c120e157981 */ /* 0x000322000c1e1900 */
[----:B------:R-:W-:Y:S01]  /*1dc0*/  UIADD3 UR4, UP0, UPT, UR4, -0x8, URZ ;  /* 0xfffffff804047890 */ /* 0x000fe2000ff1e0ff */
[----:B-----5:R-:W-:Y:S01]  /*1dd0*/  FFMA R17, R17, R16, R24 ;  /* 0x0000001011117223 */ /* 0x020fe20000000018 */
[----:B------:R-:W-:Y:S02]  /*1de0*/  IADD3 R16, P0, PT, R14, 0x20, RZ ;  /* 0x000000200e107810 */ /* 0x000fe40007f1e0ff */
[----:B------:R-:W-:Y:S01]  /*1df0*/  UIADD3.X UR5, UPT, UPT, UR5, -0x1, URZ, UP0, !UPT ;  /* 0xffffffff05057890 */ /* 0x000fe200087fe4ff */
[----:B0-----:R-:W-:Y:S01]  /*1e00*/  IADD3 R6, P1, PT, R6, 0x20, RZ ;  /* 0x0000002006067810 */ /* 0x001fe20007f3e0ff */
[----:B------:R-:W-:Y:S01]  /*1e10*/  UISETP.NE.U32.AND UP0, UPT, UR4, URZ, UPT ;  /* 0x000000ff0400728c */ /* 0x000fe2000bf05070 */
[----:B------:R-:W-:-:S03]  /*1e20*/  FFMA R17, R18, R19, R17 ;  /* 0x0000001312117223 */ /* 0x000fc60000000011 */
[----:B------:R-:W-:Y:S01]  /*1e30*/  UISETP.NE.AND.EX UP0, UPT, UR5, URZ, UPT, UP0 ;  /* 0x000000ff0500728c */ /* 0x000fe2000bf05300 */
[----:B-1----:R-:W-:Y:S02]  /*1e40*/  IADD3.X R15, PT, PT, RZ, R15, RZ, P0, !PT ;  /* 0x0000000fff0f7210 */ /* 0x002fe400007fe4ff */
[----:B------:R-:W-:Y:S01]  /*1e50*/  IADD3.X R7, PT, PT, RZ, R7, RZ, P1, !PT ;  /* 0x00000007ff077210 */ /* 0x000fe20000ffe4ff */
[----:B--2---:R-:W-:-:S04]  /*1e60*/  FFMA R0, R0, R23, R17 ;  /* 0x0000001700007223 */ /* 0x004fc80000000011 */
[----:B---3--:R-:W-:-:S04]  /*1e70*/  FFMA R25, R25, R22, R0 ;  /* 0x0000001619197223 */ /* 0x008fc80000000000 */
[----:B----4-:R-:W-:Y:S01]  /*1e80*/  FFMA R0, R20, R21, R25 ;  /* 0x0000001514007223 */ /* 0x010fe20000000019 */
[----:B------:R-:W-:Y:S06]  /*1e90*/  BRA.U UP0, `(.L_x_22) ;  /* 0xfffffffd00787547 */ /* 0x000fec000b83ffff */
[----:B------:R-:W-:Y:S01]  /*1ea0*/  UMOV UR4, UR10 ;  /* 0x0000000a00047c82 */ /* 0x000fe20008000000 */
[----:B------:R-:W-:-:S05]  /*1eb0*/  UMOV UR5, UR11 ;  /* 0x0000000b00057c82 */ /* 0x000fca0008000000 */
.L_x_21:
[----:B------:R-:W-:-:S04]  /*1ec0*/  UIADD3 UR10, UPT, UPT, UR9, 0x1, URZ ;  /* 0x00000001090a7890 */ /* 0x000fc8000fffe0ff */
[----:B------:R-:W-:-:S04]  /*1ed0*/  ULOP3.LUT UR10, UR10, 0x7, URZ, 0xc0, !UPT ;  /* 0x000000070a0a7892 */ /* 0x000fc8000f8ec0ff */
[----:B------:R-:W-:-:S04]  /*1ee0*/  UISETP.NE.U32.AND UP0, UPT, UR10, URZ, UPT ;  /* 0x000000ff0a00728c */ /* 0x000fc8000bf05070 */
[----:B------:R-:W-:-:S09]  /*1ef0*/  UISETP.NE.AND.EX UP0, UPT, URZ, URZ, UPT, UP0 ;  /* 0x000000ffff00728c */ /* 0x000fd2000bf05300 */
[----:B------:R-:W-:Y:S05]  /*1f00*/  BRA.U !UP0, `(.L_x_23) ;  /* 0x0000000508507547 */ /* 0x000fea000b800000 */
[----:B------:R-:W-:Y:S02]  /*1f10*/  UIADD3 UR10, UP0, UPT, UR10, -0x1, URZ ;  /* 0xffffffff0a0a7890 */ /* 0x000fe4000ff1e0ff */
[----:B------:R-:W-:Y:S02]  /*1f20*/  UIADD3 UR15, UPT, UPT, UR9, 0x1, URZ ;  /* 0x00000001090f7890 */ /* 0x000fe4000fffe0ff */
[----:B------:R-:W-:Y:S02]  /*1f30*/  UIADD3.X UR14, UPT, UPT, URZ, -0x1, URZ, UP0, !UPT ;  /* 0xffffffffff0e7890 */ /* 0x000fe400087fe4ff */
[----:B------:R-:W-:Y:S02]  /*1f40*/  UISETP.GE.U32.AND UP0, UPT, UR10, 0x3, UPT ;  /* 0x000000030a00788c */ /* 0x000fe4000bf06070 */
[----:B------:R-:W-:Y:S02]  /*1f50*/  ULOP3.LUT UP1, URZ, UR15, 0x3, URZ, 0xc0, !UPT ;  /* 0x000000030fff7892 */ /* 0x000fe4000f82c0ff */
[----:B------:R-:W-:-:S09]  /*1f60*/  UISETP.GE.U32.AND.EX UP0, UPT, UR14, URZ, UPT, UP0 ;  /* 0x000000ff0e00728c */ /* 0x000fd2000bf06100 */
[----:B------:R-:W-:Y:S05]  /*1f70*/  BRA.U !UP0, `(.L_x_24) ;  /* 0x0000000108747547 */ /* 0x000fea000b800000 */
[----:B------:R-:W1:Y:S01]  /*1f80*/  LDC.64 R18, c[0x0][0x3a8] ;  /* 0x0000ea00ff127b82 */ /* 0x000e620000000a00 */
[----:B------:R-:W2:Y:S01]  /*1f90*/  LDCU.64 UR14, c[0x0][0x380] ;  /* 0x00007000ff0e77ac */ /* 0x000ea20008000a00 */
[----:B------:R-:W-:Y:S02]  /*1fa0*/  MOV R16, UR4 ;  /* 0x0000000400107c02 */ /* 0x000fe40008000f00 */
[----:B------:R-:W-:Y:S02]  /*1fb0*/  MOV R17, UR5 ;  /* 0x0000000500117c02 */ /* 0x000fe40008000f00 */
[----:B------:R-:W-:Y:S02]  /*1fc0*/  IADD3 R15, P0, PT, R12, UR4, RZ ;  /* 0x000000040c0f7c10 */ /* 0x000fe4000ff1e0ff */
[----:B0-----:R-:W0:Y:S01]  /*1fd0*/  LDC.64 R6, c[0x0][0x390] ;  /* 0x0000e400ff067b82 */ /* 0x001e220000000a00 */
[C---:B-1----:R-:W-:Y:S02]  /*1fe0*/  IMAD R14, R18.reuse, UR7, RZ ;  /* 0x00000007120e7c24 */ /* 0x042fe4000f8e02ff */
[----:B------:R-:W-:Y:S01]  /*1ff0*/  IMAD.WIDE.U32 R16, R18, UR6, R16 ;  /* 0x0000000612107c25 */ /* 0x000fe2000f8e0010 */
[----:B------:R-:W-:-:S03]  /*2000*/  IADD3.X R18, PT, PT, R4, UR5, RZ, P0, !PT ;  /* 0x0000000504127c10 */ /* 0x000fc600087fe4ff */
[----:B------:R-:W-:Y:S01]  /*2010*/  IMAD R19, R19, UR6, R14 ;  /* 0x0000000613137c24 */ /* 0x000fe2000f8e020e */
[----:B--2---:R-:W-:Y:S02]  /*2020*/  LEA R14, P1, R15, UR14, 0x2 ;  /* 0x0000000e0f0e7c11 */ /* 0x004fe4000f8210ff */
[C---:B0-----:R-:W-:Y:S02]  /*2030*/  LEA R6, P0, R16.reuse, R6, 0x2 ;  /* 0x0000000610067211 */ /* 0x041fe400078010ff */
[----:B------:R-:W-:Y:S02]  /*2040*/  IADD3 R17, PT, PT, R17, R19, RZ ;  /* 0x0000001311117210 */ /* 0x000fe40007ffe0ff */
[----:B------:R-:W-:Y:S02]  /*2050*/  LEA.HI.X R15, R15, UR15, R18, 0x2, P1 ;  /* 0x0000000f0f0f7c11 */ /* 0x000fe400088f1412 */
[----:B------:R-:W-:-:S03]  /*2060*/  LEA.HI.X R7, R16, R7, R17, 0x2, P0 ;  /* 0x0000000710077211 */ /* 0x000fc600000f1411 */
[----:B------:R-:W2:Y:S04]  /*2070*/  LDG.E R16, desc[UR18][R14.64] ;  /* 0x000000120e107981 */ /* 0x000ea8000c1e1900 */
[----:B------:R-:W2:Y:S04]  /*2080*/  LDG.E R17, desc[UR18][R6.64] ;  /* 0x0000001206117981 */ /* 0x000ea8000c1e1900 */
[----:B------:R-:W3:Y:S04]  /*2090*/  LDG.E R18, desc[UR18][R14.64+0x4] ;  /* 0x000004120e127981 */ /* 0x000ee8000c1e1900 */
[----:B------:R-:W3:Y:S04]  /*20a0*/  LDG.E R19, desc[UR18][R6.64+0x4] ;  /* 0x0000041206137981 */ /* 0x000ee8000c1e1900 */
        /* <DEDUP_REMOVED lines=10> */
.L_x_24:
[----:B------:R-:W-:Y:S05]  /*2150*/  BRA.U !UP1, `(.L_x_23) ;  /* 0x0000000109bc7547 */ /* 0x000fea000b800000 */
[----:B------:R-:W-:Y:S02]  /*2160*/  ULOP3.LUT UP1, URZ, UR9, 0x3, URZ, 0xc0, !UPT ;  /* 0x0000000309ff7892 */ /* 0x000fe4000f82c0ff */
[----:B------:R-:W-:-:S04]  /*2170*/  ULOP3.LUT UR10, UR9, 0x1, URZ, 0xc0, !UPT ;  /* 0x00000001090a7892 */ /* 0x000fc8000f8ec0ff */
[----:B------:R-:W-:-:S04]  /*2180*/  UISETP.NE.U32.AND UP0, UPT, UR10, 0x1, UPT ;  /* 0x000000010a00788c */ /* 0x000fc8000bf05070 */
[----:B------:R-:W-:Y:S01]  /*2190*/  UISETP.NE.U32.AND.EX UP0, UPT, URZ, URZ, UPT, UP0 ;  /* 0x000000ffff00728c */ /* 0x000fe2000bf05100 */
[----:B------:R-:W-:Y:S10]  /*21a0*/  BRA.U !UP1, `(.L_x_25) ;  /* 0x00000001095c7547 */ /* 0x000ff4000b800000 */
        /* <DEDUP_REMOVED lines=8> */
[----:B--2---:R-:W-:-:S03]  /*2230*/  LEA R16, P1, R19, UR14, 0x2 ;  /* 0x0000000e13107c11 */ /* 0x004fc6000f8210ff */
[----:B------:R-:W-:Y:S01]  /*2240*/  IMAD R17, R17, UR6, R18 ;  /* 0x0000000611117c24 */ /* 0x000fe2000f8e0212 */
[----:B------:R-:W-:Y:S02]  /*2250*/  IADD3.X R18, PT, PT, R4, UR5, RZ, P0, !PT ;  /* 0x0000000504127c10 */ /* 0x000fe400087fe4ff */
[C---:B0-----:R-:W-:Y:S02]  /*2260*/  LEA R6, P0, R14.reuse, R6, 0x2 ;  /* 0x000000060e067211 */ /* 0x041fe400078010ff */
[----:B------:R-:W-:Y:S02]  /*2270*/  IADD3 R15, PT, PT, R15, R17, RZ ;  /* 0x000000110f0f7210 */ /* 0x000fe40007ffe0ff */
[----:B------:R-:W-:Y:S02]  /*2280*/  LEA.HI.X R17, R19, UR15, R18, 0x2, P1 ;  /* 0x0000000f13117c11 */ /* 0x000fe400088f1412 */
[----:B------:R-:W-:-:S03]  /*2290*/  LEA.HI.X R7, R14, R7, R15, 0x2, P0 ;  /* 0x000000070e077211 */ /* 0x000fc600000f140f */
[----:B------:R-:W2:Y:S04]  /*22a0*/  LDG.E R14, desc[UR18][R16.64] ;  /* 0x00000012100e7981 */ /* 0x000ea8000c1e1900 */
[----:B------:R-:W2:Y:S04]  /*22b0*/  LDG.E R15, desc[UR18][R6.64] ;  /* 0x00000012060f7981 */ /* 0x000ea8000c1e1900 */
[----:B------:R-:W3:Y:S04]  /*22c0*/  LDG.E R18, desc[UR18][R16.64+0x4] ;  /* 0x0000041210127981 */ /* 0x000ee8000c1e1900 */
[----:B------:R-:W3:Y:S01]  /*22d0*/  LDG.E R19, desc[UR18][R6.64+0x4] ;  /* 0x0000041206137981 */ /* 0x000ee2000c1e1900 */
[----:B------:R-:W-:-:S04]  /*22e0*/  UIADD3 UR4, UP1, UPT, UR4, 0x2, URZ ;  /* 0x0000000204047890 */ /* 0x000fc8000ff3e0ff */
[----:B------:R-:W-:Y:S01]  /*22f0*/  UIADD3.X UR5, UPT, UPT, URZ, UR5, URZ, UP1, !UPT ;  /* 0x00000005ff057290 */ /* 0x000fe20008ffe4ff */
[----:B--2---:R-:W-:-:S04]  /*2300*/  FFMA R0, R15, R14, R0 ;  /* 0x0000000e0f007223 */ /* 0x004fc80000000000 */
[----:B---3--:R-:W-:-:S07]  /*2310*/  FFMA R0, R19, R18, R0 ;  /* 0x0000001213007223 */ /* 0x008fce0000000000 */
.L_x_25:
[----:B------:R-:W-:Y:S05]  /*2320*/  BRA.U !UP0, `(.L_x_23) ;  /* 0x0000000108487547 */ /* 0x000fea000b800000 */
[----:B------:R-:W1:Y:S01]  /*2330*/  LDCU.64 UR16, c[0x0][0x3a8] ;  /* 0x00007500ff1077ac */ /* 0x000e620008000a00 */
[----:B------:R-:W-:Y:S01]  /*2340*/  IADD3 R12, P0, PT, R12, UR4, RZ ;  /* 0x000000040c0c7c10 */ /* 0x000fe2000ff1e0ff */
[----:B------:R-:W2:Y:S03]  /*2350*/  LDCU.64 UR24, c[0x0][0x390] ;  /* 0x00007200ff1877ac */ /* 0x000ea60008000a00 */
[----:B------:R-:W-:Y:S01]  /*2360*/  IADD3.X R7, PT, PT, R4, UR5, RZ, P0, !PT ;  /* 0x0000000504077c10 */ /* 0x000fe200087fe4ff */
[----:B------:R-:W0:Y:S01]  /*2370*/  LDCU.64 UR26, c[0x0][0x380] ;  /* 0x00007000ff1a77ac */ /* 0x000e220008000a00 */
[----:B-1----:R-:W-:Y:S02]  /*2380*/  UIMAD UR10, UR7, UR16, URZ ;  /* 0x00000010070a72a4 */ /* 0x002fe4000f8e02ff */
[----:B------:R-:W-:Y:S02]  /*2390*/  UIMAD.WIDE.U32 UR14, UR6, UR16, UR4 ;  /* 0x00000010060e72a5 */ /* 0x000fe4000f8e0004 */
[----:B------:R-:W-:-:S02]  /*23a0*/  UIMAD UR10, UR6, UR17, UR10 ;  /* 0x00000011060a72a4 */ /* 0x000fc4000f8e020a */
[----:B--2---:R-:W-:Y:S02]  /*23b0*/  ULEA UR16, UP0, UR14, UR24, 0x2 ;  /* 0x000000180e107291 */ /* 0x004fe4000f8010ff */
[----:B------:R-:W-:Y:S01]  /*23c0*/  UIADD3 UR4, UPT, UPT, UR10, UR15, URZ ;  /* 0x0000000f0a047290 */ /* 0x000fe2000fffe0ff */
[----:B0-----:R-:W-:-:S03]  /*23d0*/  LEA R6, P0, R12, UR26, 0x2 ;  /* 0x0000001a0c067c11 */ /* 0x001fc6000f8010ff */
[----:B------:R-:W-:Y:S01]  /*23e0*/  ULEA.HI.X UR17, UR14, UR25, UR4, 0x2, UP0 ;  /* 0x000000190e117291 */ /* 0x000fe200080f1404 */
[----:B------:R-:W-:Y:S02]  /*23f0*/  LEA.HI.X R7, R12, UR27, R7, 0x2, P0 ;  /* 0x0000001b0c077c11 */ /* 0x000fe400080f1407 */
[----:B------:R-:W-:-:S03]  /*2400*/  MOV R12, UR16 ;  /* 0x00000010000c7c02 */ /* 0x000fc60008000f00 */
[----:B------:R-:W-:Y:S01]  /*2410*/  MOV R13, UR17 ;  /* 0x00000011000d7c02 */ /* 0x000fe20008000f00 */
[----:B------:R-:W2:Y:S05]  /*2420*/  LDG.E R6, desc[UR18][R6.64] ;  /* 0x0000001206067981 */ /* 0x000eaa000c1e1900 */
[----:B------:R-:W2:Y:S02]  /*2430*/  LDG.E R13, desc[UR18][R12.64] ;  /* 0x000000120c0d7981 */ /* 0x000ea4000c1e1900 */
[----:B--2---:R-:W-:-:S07]  /*2440*/  FFMA R0, R13, R6, R0 ;  /* 0x000000060d007223 */ /* 0x004fce0000000000 */
.L_x_23:
[----:B------:R-:W-:Y:S02]  /*2450*/  UISETP.NE.U32.AND UP0, UPT, UR6, UR9, UPT ;  /* 0x000000090600728c */ /* 0x000fe4000bf05070 */
[----:B------:R-:W-:Y:S02]  /*2460*/  UIADD3 UR4, UP1, UPT, UR6, 0x1, URZ ;  /* 0x0000000106047890 */ /* 0x000fe4000ff3e0ff */
[----:B------:R-:W-:Y:S02]  /*2470*/  UISETP.NE.AND.EX UP0, UPT, UR7, UR8, UPT, UP0 ;  /* 0x000000080700728c */ /* 0x000fe4000bf05300 */
[----:B------:R-:W-:-:S03]  /*2480*/  UIADD3.X UR5, UPT, UPT, URZ, UR7, URZ, UP1, !UPT ;  /* 0x00000007ff057290 */ /* 0x000fc60008ffe4ff */
[----:B------:R-:W-:-:S04]  /*2490*/  UMOV UR6, UR4 ;  /* 0x0000000400067c82 */ /* 0x000fc80008000000 */
[----:B------:R-:W-:Y:S01]  /*24a0*/  UMOV UR7, UR5 ;  /* 0x0000000500077c82 */ /* 0x000fe20008000000 */
[----:B------:R-:W-:Y:S05]  /*24b0*/  BRA.U UP0, `(.L_x_26) ;  /* 0xfffffff500607547 */ /* 0x000fea000b83ffff */
.L_x_20:
[----:B------:R-:W1:Y:S02]  /*24c0*/  LDCU.64 UR4, c[0x0][0x388] ;  /* 0x00007100ff0477ac */ /* 0x000e640008000a00 */
[----:B-1----:R-:W-:-:S04]  /*24d0*/  LEA R4, P0, R2, UR4, 0x2 ;  /* 0x0000000402047c11 */ /* 0x002fc8000f8010ff */
[----:B------:R-:W-:-:S05]  /*24e0*/  LEA.HI.X R5, R2, UR5, R5, 0x2, P0 ;  /* 0x0000000502057c11 */ /* 0x000fca00080f1405 */
[----:B------:R-:W-:Y:S01]  /*24f0*/  STG.E desc[UR18][R4.64], R0 ;  /* 0x0000000004007986 */ /* 0x000fe2000c101912 */
[----:B------:R-:W-:Y:S05]  /*2500*/  EXIT ;  /* 0x000000000000794d */ /* 0x000fea0003800000 */
.L_x_27:
        /* <DEDUP_REMOVED lines=15> */
.L_x_145:


//--------------------- .text._Z23convolution_bottom_leftPfS_S_xxx --------------------------
	.section	.text._Z23convolution_bottom_leftPfS_S_xxx,"ax",@progbits
	.align	128
        .global         _Z23convolution_bottom_leftPfS_S_xxx
        .type           _Z23convolution_bottom_leftPfS_S_xxx,@function
        .size           _Z23convolution_bottom_leftPfS_S_xxx,(.L_x_146 - _Z23convolution_bottom_leftPfS_S_xxx)
        .other          _Z23convolution_bottom_leftPfS_S_xxx,@"STO_CUDA_ENTRY STV_DEFAULT"
_Z23convolution_bottom_leftPfS_S_xxx:
.text._Z23convolution_bottom_leftPfS_S_xxx:
[----:B------:R-:W-:Y:S01]  /*0000*/  LDC R1, c[0x0][0x37c] ;  /* 0x0000df00ff017b82 */ /* 0x000fe20000000800 */
[----:B------:R-:W0:Y:S07]  /*0010*/  LDCU.128 UR8, c[0x0][0x3a0] ;  /* 0x00007400ff0877ac */ /* 0x000e2e0008000c00 */
[----:B------:R-:W1:Y:S01]  /*0020*/  S2UR UR4, SR_CTAID.X ;  /* 0x00000000000479c3 */ /* 0x000e620000002500 */
[----:B------:R-:W2:Y:S01]  /*0030*/  S2R R4, SR_TID.X ;  /* 0x0000000000047919 */ /* 0x000ea20000002100 */
[----:B------:R-:W-:-:S02]  /*0040*/  IMAD.MOV.U32 R5, RZ, RZ, RZ ;  /* 0x000000ffff057224 */ /* 0x000fc400078e00ff */
[----:B------:R-:W-:-:S04]  /*0050*/  HFMA2 R18, -RZ, RZ, 0, 0 ;  /* 0x00000000ff127431 */ /* 0x000fc800000001ff */
[----:B------:R-:W1:Y:S01]  /*0060*/  LDC.64 R6, c[0x0][0x398] ;  /* 0x0000e600ff067b82 */ /* 0x000e620000000a00 */
[----:B0-----:R-:W-:Y:S02]  /*0070*/  IMAD.U32 R13, RZ, RZ, UR11 ;  /* 0x0000000bff0d7e24 */ /* 0x001fe4000f8e00ff */
[----:B------:R-:W-:-:S03]  /*0080*/  IMAD.U32 R12, RZ, RZ, UR10 ;  /* 0x0000000aff0c7e24 */ /* 0x000fc6000f8e00ff */
[----:B------:R-:W-:-:S04]  /*0090*/  SHF.R.U32.HI R3, RZ, 0x1f, R13 ;  /* 0x0000001fff037819 */ /* 0x000fc8000001160d */
[----:B------:R-:W-:-:S05]  /*00a0*/  IADD3 R22, P0, PT, R3, R12, RZ ;  /* 0x0000000c03167210 */ /* 0x000fca0007f1e0ff */
[----:B------:R-:W-:-:S05]  /*00b0*/  IMAD.X R3, RZ, RZ, R13, P0 ;  /* 0x000000ffff037224 */ /* 0x000fca00000e060d */
[--C-:B------:R-:W-:Y:S02]  /*00c0*/  SHF.R.S64 R22, R22, 0x1, R3.reuse ;  /* 0x0000000116167819 */ /* 0x100fe40000001003 */
[----:B------:R-:W-:Y:S02]  /*00d0*/  SHF.R.S32.HI R23, RZ, 0x1, R3 ;  /* 0x00000001ff177819 */ /* 0x000fe40000011403 */
[----:B-1----:R-:W-:Y:S01]  /*00e0*/  IADD3 R3, P0, P1, R6, UR4, -R22 ;  /* 0x0000000406037c10 */ /* 0x002fe2000f91e816 */
[----:B------:R-:W0:Y:S03]  /*00f0*/  LDCU.64 UR4, c[0x0][0x380] ;  /* 0x00007000ff0477ac */ /* 0x000e260008000a00 */
[----:B------:R-:W-:Y:S01]  /*0100*/  IADD3.X R7, PT, PT, RZ, R7, ~R23, P0, P1 ;  /* 0x00000007ff077210 */ /* 0x000fe200007e2c17 */
[----:B--2---:R-:W-:Y:S01]  /*0110*/  IMAD.WIDE.U32 R4, R3, UR8, R4 ;  /* 0x0000000803047c25 */ /* 0x004fe2000f8e0004 */
[----:B------:R-:W-:-:S02]  /*0120*/  ISETP.GE.U32.AND P0, PT, R12, 0x1, PT ;  /* 0x000000010c00780c */ /* 0x000fc40003f06070 */
[----:B------:R-:W-:Y:S01]  /*0130*/  ISETP.NE.U32.AND P1, PT, R12, 0x1, PT ;  /* 0x000000010c00780c */ /* 0x000fe20003f25070 */
[----:B------:R-:W-:Y:S01]  /*0140*/  IMAD R0, R7, UR8, RZ ;  /* 0x0000000807007c24 */ /* 0x000fe2000f8e02ff */
[C---:B------:R-:W-:Y:S02]  /*0150*/  ISETP.GE.AND.EX P0, PT, R13.reuse, RZ, PT, P0 ;  /* 0x000000ff0d00720c */ /* 0x040fe40003f06300 */
[----:B------:R-:W-:Y:S01]  /*0160*/  ISETP.NE.AND.EX P1, PT, R13, RZ, PT, P1 ;  /* 0x000000ff0d00720c */ /* 0x000fe20003f25310 */
[----:B------:R-:W-:Y:S01]  /*0170*/  IMAD R9, R3, UR9, R0 ;  /* 0x0000000903097c24 */ /* 0x000fe2000f8e0200 */
[----:B------:R-:W1:Y:S01]  /*0180*/  LDCU.64 UR8, c[0x0][0x358] ;  /* 0x00006b00ff0877ac */ /* 0x000e620008000a00 */
[----:B------:R-:W-:Y:S01]  /*0190*/  IMAD.SHL.U32 R0, R4, 0x4, RZ ;  /* 0x0000000404007824 */ /* 0x000fe200078e00ff */
[----:B------:R-:W-:Y:S01]  /*01a0*/  PLOP3.LUT P0, PT, P0, P1, PT, 0x2f, 0xf2 ;  /* 0x0000000000f2781c */ /* 0x000fe20000702577 */
[----:B------:R-:W-:-:S03]  /*01b0*/  IMAD.IADD R5, R5, 0x1, R9 ;  /* 0x0000000105057824 */ /* 0x000fc600078e0209 */
[----:B0-----:R-:W-:Y:S02]  /*01c0*/  IADD3 R14, P2, PT, R0, UR4, RZ ;  /* 0x00000004000e7c10 */ /* 0x001fe4000ff5e0ff */
[----:B------:R-:W-:-:S04]  /*01d0*/  SHF.L.U64.HI R2, R4, 0x2, R5 ;  /* 0x0000000204027819 */ /* 0x000fc80000010205 */
[----:B------:R-:W-:-:S03]  /*01e0*/  IADD3.X R15, PT, PT, R2, UR5, RZ, P2, !PT ;  /* 0x00000005020f7c10 */ /* 0x000fc600097fe4ff */
[----:B------:R-:W-:Y:S05]  /*01f0*/  @P0 BRA `(.L_x_28) ;  /* 0x0000000800580947 */ /* 0x000fea0003800000 */
[----:B-1----:R0:W5:Y:S01]  /*0200*/  LDG.E R19, desc[UR8][R14.64] ;  /* 0x000000080e137981 */ /* 0x002162000c1e1900 */
[----:B------:R-:W-:Y:S01]  /*0210*/  ISETP.GT.U32.AND P2, PT, R22, 0x1, PT ;  /* 0x000000011600780c */ /* 0x000fe20003f44070 */
[----:B------:R-:W-:Y:S02]  /*0220*/  IMAD.MOV.U32 R17, RZ, RZ, RZ ;  /* 0x000000ffff117224 */ /* 0x000fe400078e00ff */
[----:B------:R-:W-:Y:S01]  /*0230*/  IMAD.MOV.U32 R9, RZ, RZ, RZ ;  /* 0x000000ffff097224 */ /* 0x000fe200078e00ff */
[----:B------:R-:W-:Y:S01]  /*0240*/  ISETP.GT.AND.EX P2, PT, R23, RZ, PT, P2 ;  /* 0x000000ff1700720c */ /* 0x000fe20003f44320 */
[----:B------:R-:W-:-:S03]  /*0250*/  IMAD.MOV.U32 R18, RZ, RZ, RZ ;  /* 0x000000ffff127224 */ /* 0x000fc600078e00ff */
[----:B------:R-:W-:Y:S02]  /*0260*/  SEL R10, R22, 0x1, P2 ;  /* 0x00000001160a7807 */ /* 0x000fe40001000000 */
[----:B------:R-:W-:Y:S02]  /*0270*/  SEL R6, R23, RZ, P2 ;  /* 0x000000ff17067207 */ /* 0x000fe40001000000 */
[C---:B------:R-:W-:Y:S02]  /*0280*/  LOP3.LUT R16, R10.reuse, 0xf, RZ, 0xc0, !PT ;  /* 0x0000000f0a107812 */ /* 0x040fe400078ec0ff */
[----:B------:R-:W-:Y:S02]  /*0290*/  LOP3.LUT R8, R10, 0x7, RZ, 0xc0, !PT ;  /* 0x000000070a087812 */ /* 0x000fe400078ec0ff */
[----:B------:R-:W-:Y:S02]  /*02a0*/  IADD3 R5, P3, PT, R16, -0x1, RZ ;  /* 0xffffffff10057810 */ /* 0x000fe40007f7e0ff */
[----:B------:R-:W-:-:S02]  /*02b0*/  IADD3 R4, P4, PT, R8, -0x1, RZ ;  /* 0xffffffff08047810 */ /* 0x000fc40007f9e0ff */
[----:B------:R-:W-:Y:S02]  /*02c0*/  ISETP.GE.U32.AND P1, PT, R5, 0x7, PT ;  /* 0x000000070500780c */ /* 0x000fe40003f26070 */
[----:B------:R-:W-:Y:S01]  /*02d0*/  ISETP.GE.U32.AND P0, PT, R4, 0x3, PT ;  /* 0x000000030400780c */ /* 0x000fe20003f06070 */
[----:B------:R-:W-:Y:S01]  /*02e0*/  IMAD.X R4, RZ, RZ, -0x1, P3 ;  /* 0xffffffffff047424 */ /* 0x000fe200018e06ff */
[----:B------:R-:W-:Y:S01]  /*02f0*/  LOP3.LUT R6, R6, 0x3fffffff, RZ, 0xc0, !PT ;  /* 0x3fffffff06067812 */ /* 0x000fe200078ec0ff */
[----:B------:R-:W-:-:S03]  /*0300*/  IMAD.X R5, RZ, RZ, -0x1, P4 ;  /* 0xffffffffff057424 */ /* 0x000fc600020e06ff */
[----:B------:R-:W-:Y:S02]  /*0310*/  ISETP.GE.U32.AND.EX P1, PT, R4, RZ, PT, P1 ;  /* 0x000000ff0400720c */ /* 0x000fe40003f26110 */
[----:B------:R-:W-:Y:S02]  /*0320*/  ISETP.GE.U32.AND.EX P0, PT, R5, RZ, PT, P0 ;  /* 0x000000ff0500720c */ /* 0x000fe40003f06100 */
[C---:B------:R-:W-:Y:S02]  /*0330*/  LOP3.LUT R5, R10.reuse, 0xfffffff0, RZ, 0xc0, !PT ;  /* 0xfffffff00a057812 */ /* 0x040fe400078ec0ff */
[----:B0-----:R-:W-:-:S09]  /*0340*/  LOP3.LUT R4, R10, 0x3, RZ, 0xc0, !PT ;  /* 0x000000030a047812 */ /* 0x001fd200078ec0ff */
.L_x_33:
[----:B------:R-:W0:Y:S01]  /*0350*/  LDC.64 R12, c[0x0][0x3a8] ;  /* 0x0000ea00ff0c7b82 */ /* 0x000e220000000a00 */
[----:B------:R-:W-:Y:S02]  /*0360*/  CS2R R20, SRZ ;  /* 0x0000000000147805 */ /* 0x000fe4000001ff00 */
[----:B0-----:R-:W-:-:S04]  /*0370*/  ISETP.GE.U32.AND P2, PT, R12, 0x20, PT ;  /* 0x000000200c00780c */ /* 0x001fc80003f46070 */
[----:B------:R-:W-:-:S13]  /*0380*/  ISETP.GE.U32.AND.EX P2, PT, R13, RZ, PT, P2 ;  /* 0x000000ff0d00720c */ /* 0x000fda0003f46120 */
[----:B------:R-:W-:Y:S05]  /*0390*/  @!P2 BRA `(.L_x_29) ;  /* 0x0000000000c4a947 */ /* 0x000fea0003800000 */
[----:B------:R-:W-:-:S07]  /*03a0*/  CS2R R24, SRZ ;  /* 0x0000000000187805 */ /* 0x000fce000001ff00 */
.L_x_30:
[----:B------:R-:W0:Y:S01]  /*03b0*/  LDC.64 R10, c[0x0][0x390] ;  /* 0x0000e400ff0a7b82 */ /* 0x000e220000000a00 */
[----:B------:R-:W-:Y:S01]  /*03c0*/  MOV R20, R24 ;  /* 0x0000001800147202 */ /* 0x000fe20000000f00 */
[-C--:B------:R-:W-:Y:S02]  /*03d0*/  IMAD R26, R9, R12.reuse, RZ ;  /* 0x0000000c091a7224 */ /* 0x080fe400078e02ff */
[----:B------:R-:W-:Y:S02]  /*03e0*/  IMAD.MOV.U32 R21, RZ, RZ, R25 ;  /* 0x000000ffff157224 */ /* 0x000fe400078e0019 */
[C---:B------:R-:W-:Y:S02]  /*03f0*/  IMAD R27, R17.reuse, R13, R26 ;  /* 0x0000000d111b7224 */ /* 0x040fe400078e021a */
[----:B------:R-:W-:-:S04]  /*0400*/  IMAD.WIDE.U32 R20, R17, R12, R20 ;  /* 0x0000000c11147225 */ /* 0x000fc800078e0014 */
[----:B------:R-:W-:Y:S01]  /*0410*/  IMAD.IADD R21, R21, 0x1, R27 ;  /* 0x0000000115157824 */ /* 0x000fe200078e021b */
[----:B0-----:R-:W-:-:S04]  /*0420*/  LEA R10, P2, R20, R10, 0x2 ;  /* 0x0000000a140a7211 */ /* 0x001fc800078410ff */
[----:B------:R-:W-:-:S05]  /*0430*/  LEA.HI.X R11, R20, R11, R21, 0x2, P2 ;  /* 0x0000000b140b7211 */ /* 0x000fca00010f1415 */
[----:B------:R-:W2:Y:S04]  /*0440*/  LDG.E R21, desc[UR8][R10.64] ;  /* 0x000000080a157981 */ /* 0x000ea8000c1e1900 */
[----:B------:R-:W3:Y:S04]  /*0450*/  LDG.E R27, desc[UR8][R10.64+0x4] ;  /* 0x000004080a1b7981 */ /* 0x000ee8000c1e1900 */
[----:B------:R-:W4:Y:S04]  /*0460*/  LDG.E R26, desc[UR8][R10.64+0x8] ;  /* 0x000008080a1a7981 */ /* 0x000f28000c1e1900 */
[----:B------:R-:W4:Y:S04]  /*0470*/  LDG.E R20, desc[UR8][R10.64+0xc] ;  /* 0x00000c080a147981 */ /* 0x000f28000c1e1900 */
[----:B------:R-:W4:Y:S04]  /*0480*/  LDG.E R28, desc[UR8][R10.64+0x18] ;  /* 0x000018080a1c7981 */ /* 0x000f28000c1e1900 */
[----:B------:R-:W4:Y:S01]  /*0490*/  LDG.E R29, desc[UR8][R10.64+0x3c] ;  /* 0x00003c080a1d7981 */ /* 0x000f22000c1e1900 */
[----:B--2--5:R-:W-:-:S04]  /*04a0*/  FFMA R18, R19, R21, R18 ;  /* 0x0000001513127223 */ /* 0x024fc80000000012 */
[C---:B---3--:R-:W-:Y:S02]  /*04b0*/  FFMA R27, R19.reuse, R27, R18 ;  /* 0x0000001b131b7223 */ /* 0x048fe40000000012 */
[----:B------:R-:W2:Y:S02]  /*04c0*/  LDG.E R18, desc[UR8][R10.64+0x10] ;  /* 0x000010080a127981 */ /* 0x000ea4000c1e1900 */
[C---:B----4-:R-:W-:Y:S02]  /*04d0*/  FFMA R27, R19.reuse, R26, R27 ;  /* 0x0000001a131b7223 */ /* 0x050fe4000000001b */
[----:B------:R-:W3:Y:S02]  /*04e0*/  LDG.E R26, desc[UR8][R10.64+0x14] ;  /* 0x000014080a1a7981 */ /* 0x000ee4000c1e1900 */
[C---:B------:R-:W-:Y:S02]  /*04f0*/  FFMA R27, R19.reuse, R20, R27 ;  /* 0x00000014131b7223 */ /* 0x040fe4000000001b */
[----:B------:R-:W4:Y:S02]  /*0500*/  LDG.E R20, desc[UR8][R10.64+0x1c] ;  /* 0x00001c080a147981 */ /* 0x000f24000c1e1900 */
[----:B--2---:R-:W-:-:S02]  /*0510*/  FFMA R27, R19, R18, R27 ;  /* 0x00000012131b7223 */ /* 0x004fc4000000001b */
[----:B------:R-:W2:Y:S02]  /*0520*/  LDG.E R18, desc[UR8][R10.64+0x20] ;  /* 0x000020080a127981 */ /* 0x000ea4000c1e1900 */
[C---:B---3--:R-:W-:Y:S02]  /*0530*/  FFMA R27, R19.reuse, R26, R27 ;  /* 0x0000001a131b7223 */ /* 0x048fe4000000001b */
[----:B------:R-:W3:Y:S02]  /*0540*/  LDG.E R26, desc[UR8][R10.64+0x24] ;  /* 0x000024080a1a7981 */ /* 0x000ee4000c1e1900 */
[C---:B------:R-:W-:Y:S02]  /*0550*/  FFMA R27, R19.reuse, R28, R27 ;  /* 0x0000001c131b7223 */ /* 0x040fe4000000001b */
[----:B------:R-:W3:Y:S02]  /*0560*/  LDG.E R28, desc[UR8][R10.64+0x28] ;  /* 0x000028080a1c7981 */ /* 0x000ee4000c1e1900 */
[----:B----4-:R-:W-:-:S02]  /*0570*/  FFMA R27, R19, R20, R27 ;  /* 0x00000014131b7223 */ /* 0x010fc4000000001b */
[----:B------:R-:W4:Y:S02]  /*0580*/  LDG.E R20, desc[UR8][R10.64+0x2c] ;  /* 0x00002c080a147981 */ /* 0x000f24000c1e1900 */
[C---:B--2---:R-:W-:Y:S02]  /*0590*/  FFMA R27, R19.reuse, R18, R27 ;  /* 0x00000012131b7223 */ /* 0x044fe4000000001b */
[----:B------:R-:W2:Y:S02]  /*05a0*/  LDG.E R18, desc[UR8][R10.64+0x30] ;  /* 0x000030080a127981 */ /* 0x000ea4000c1e1900 */
[C---:B---3--:R-:W-:Y:S02]  /*05b0*/  FFMA R27, R19.reuse, R26, R27 ;  /* 0x0000001a131b7223 */ /* 0x048fe4000000001b */
[----:B------:R-:W3:Y:S02]  /*05c0*/  LDG.E R26, desc[UR8][R10.64+0x34] ;  /* 0x000034080a1a7981 */ /* 0x000ee4000c1e1900 */
[----:B------:R-:W-:-:S04]  /*05d0*/  FFMA R27, R19, R28, R27 ;  /* 0x0000001c131b7223 */ /* 0x000fc8000000001b */
[----:B----4-:R-:W-:Y:S02]  /*05e0*/  FFMA R20, R19, R20, R27 ;  /* 0x0000001413147223 */ /* 0x010fe4000000001b */
[----:B------:R-:W4:Y:S01]  /*05f0*/  LDG.E R27, desc[UR8][R10.64+0x38] ;  /* 0x000038080a1b7981 */ /* 0x000f22000c1e1900 */
[----:B------:R-:W-:-:S05]  /*0600*/  IADD3 R24, P2, PT, R24, 0x10, RZ ;  /* 0x0000001018187810 */ /* 0x000fca0007f5e0ff */
[----:B------:R-:W-:Y:S01]  /*0610*/  IMAD.X R25, RZ, RZ, R25, P2 ;  /* 0x000000ffff197224 */ /* 0x000fe200010e0619 */
[----:B------:R-:W-:-:S04]  /*0620*/  ISETP.NE.U32.AND P2, PT, R24, R5, PT ;  /* 0x000000051800720c */ /* 0x000fc80003f45070 */
[----:B------:R-:W-:Y:S01]  /*0630*/  ISETP.NE.AND.EX P2, PT, R25, R6, PT, P2 ;  /* 0x000000061900720c */ /* 0x000fe20003f45320 */
[----:B--2---:R-:W-:-:S04]  /*0640*/  FFMA R21, R19, R18, R20 ;  /* 0x0000001213157223 */ /* 0x004fc80000000014 */
[----:B---3--:R-:W-:-:S04]  /*0650*/  FFMA R26, R19, R26, R21 ;  /* 0x0000001a131a7223 */ /* 0x008fc80000000015 */
[----:B----4-:R-:W-:-:S04]  /*0660*/  FFMA R26, R19, R27, R26 ;  /* 0x0000001b131a7223 */ /* 0x010fc8000000001a */
[----:B------:R-:W-:Y:S01]  /*0670*/  FFMA R18, R19, R29, R26 ;  /* 0x0000001d13127223 */ /* 0x000fe2000000001a */
[----:B------:R-:W-:Y:S06]  /*0680*/  @P2 BRA `(.L_x_30) ;  /* 0xfffffffc00482947 */ /* 0x000fec000383ffff */
[----:B------:R-:W-:Y:S02]  /*0690*/  IMAD.MOV.U32 R20, RZ, RZ, R5 ;  /* 0x000000ffff147224 */ /* 0x000fe400078e0005 */
[----:B------:R-:W-:-:S07]  /*06a0*/  IMAD.MOV.U32 R21, RZ, RZ, R6 ;  /* 0x000000ffff157224 */ /* 0x000fce00078e0006 */
.L_x_29:
[----:B------:R-:W-:-:S04]  /*06b0*/  ISETP.NE.U32.AND P2, PT, R16, RZ, PT ;  /* 0x000000ff1000720c */ /* 0x000fc80003f45070 */
[----:B------:R-:W-:-:S13]  /*06c0*/  ISETP.NE.AND.EX P2, PT, RZ, RZ, PT, P2 ;  /* 0x000000ffff00720c */ /* 0x000fda0003f45320 */
[----:B------:R-:W-:Y:S05]  /*06d0*/  @!P2 BRA `(.L_x_31) ;  /* 0x00000004000ca947 */ /* 0x000fea0003800000 */
[----:B------:R-:W-:-:S04]  /*06e0*/  ISETP.NE.U32.AND P2, PT, R8, RZ, PT ;  /* 0x000000ff0800720c */ /* 0x000fc80003f45070 */
[----:B------:R-:W-:Y:S01]  /*06f0*/  ISETP.NE.AND.EX P2, PT, RZ, RZ, PT, P2 ;  /* 0x000000ffff00720c */ /* 0x000fe20003f45320 */
[----:B------:R-:W-:-:S12]  /*0700*/  @!P1 BRA `(.L_x_32) ;  /* 0x0000000000649947 */ /* 0x000fd80003800000 */
[----:B------:R-:W0:Y:S01]  /*0710*/  LDC.64 R10, c[0x0][0x390] ;  /* 0x0000e400ff0a7b82 */ /* 0x000e220000000a00 */
[-C--:B------:R-:W-:Y:S02]  /*0720*/  IMAD R26, R9, R12.reuse, RZ ;  /* 0x0000000c091a7224 */ /* 0x080fe400078e02ff */
[----:B------:R-:W-:-:S04]  /*0730*/  IMAD.WIDE.U32 R24, R17, R12, R20 ;  /* 0x0000000c11187225 */ /* 0x000fc800078e0014 */
[----:B------:R-:W-:-:S05]  /*0740*/  IMAD R27, R17, R13, R26 ;  /* 0x0000000d111b7224 */ /* 0x000fca00078e021a */
[----:B------:R-:W-:Y:S02]  /*0750*/  IADD3 R25, PT, PT, R27, R25, RZ ;  /* 0x000000191b197210 */ /* 0x000fe40007ffe0ff */
[----:B0-----:R-:W-:-:S04]  /*0760*/  LEA R10, P3, R24, R10, 0x2 ;  /* 0x0000000a180a7211 */ /* 0x001fc800078610ff */
[----:B------:R-:W-:-:S05]  /*0770*/  LEA.HI.X R11, R24, R11, R25, 0x2, P3 ;  /* 0x0000000b180b7211 */ /* 0x000fca00018f1419 */
[----:B------:R-:W2:Y:S04]  /*0780*/  LDG.E R25, desc[UR8][R10.64] ;  /* 0x000000080a197981 */ /* 0x000ea8000c1e1900 */
[----:B------:R-:W3:Y:S04]  /*0790*/  LDG.E R27, desc[UR8][R10.64+0x4] ;  /* 0x000004080a1b7981 */ /* 0x000ee8000c1e1900 */
[----:B------:R-:W4:Y:S04]  /*07a0*/  LDG.E R26, desc[UR8][R10.64+0x8] ;  /* 0x000008080a1a7981 */ /* 0x000f28000c1e1900 */
[----:B------:R-:W4:Y:S04]  /*07b0*/  LDG.E R24, desc[UR8][R10.64+0xc] ;  /* 0x00000c080a187981 */ /* 0x000f28000c1e1900 */
[----:B------:R-:W4:Y:S01]  /*07c0*/  LDG.E R29, desc[UR8][R10.64+0x1c] ;  /* 0x00001c080a1d7981 */ /* 0x000f22000c1e1900 */
[----:B--2--5:R-:W-:-:S03]  /*07d0*/  FFMA R18, R19, R25, R18 ;  /* 0x0000001913127223 */ /* 0x024fc60000000012 */
[----:B------:R-:W2:Y:S01]  /*07e0*/  LDG.E R25, desc[UR8][R10.64+0x18] ;  /* 0x000018080a197981 */ /* 0x000ea2000c1e1900 */
[----:B---3--:R-:W-:-:S03]  /*07f0*/  FFMA R27, R19, R27, R18 ;  /* 0x0000001b131b7223 */ /* 0x008fc60000000012 */
[----:B------:R-:W3:Y:S01]  /*0800*/  LDG.E R18, desc[UR8][R10.64+0x10] ;  /* 0x000010080a127981 */ /* 0x000ee2000c1e1900 */
[----:B----4-:R-:W-:-:S03]  /*0810*/  FFMA R27, R19, R26, R27 ;  /* 0x0000001a131b7223 */ /* 0x010fc6000000001b */
[----:B------:R-:W4:Y:S01]  /*0820*/  LDG.E R26, desc[UR8][R10.64+0x14] ;  /* 0x000014080a1a7981 */ /* 0x000f22000c1e1900 */
[----:B------:R-:W-:Y:S01]  /*0830*/  FFMA R27, R19, R24, R27 ;  /* 0x00000018131b7223 */ /* 0x000fe2000000001b */
[----:B------:R-:W-:-:S05]  /*0840*/  IADD3 R20, P3, PT, R20, 0x8, RZ ;  /* 0x0000000814147810 */ /* 0x000fca0007f7e0ff */
[----:B------:R-:W-:Y:S02]  /*0850*/  IMAD.X R21, RZ, RZ, R21, P3 ;  /* 0x000000ffff157224 */ /* 0x000fe400018e0615 */
[----:B---3--:R-:W-:-:S04]  /*0860*/  FFMA R27, R19, R18, R27 ;  /* 0x00000012131b7223 */ /* 0x008fc8000000001b */
[----:B----4-:R-:W-:-:S04]  /*0870*/  FFMA R26, R19, R26, R27 ;  /* 0x0000001a131a7223 */ /* 0x010fc8000000001b */
[----:B--2---:R-:W-:-:S04]  /*0880*/  FFMA R26, R19, R25, R26 ;  /* 0x00000019131a7223 */ /* 0x004fc8000000001a */
[----:B------:R-:W-:-:S07]  /*0890*/  FFMA R18, R19, R29, R26 ;  /* 0x0000001d13127223 */ /* 0x000fce000000001a */
.L_x_32:
[----:B------:R-:W-:Y:S05]  /*08a0*/  @!P2 BRA `(.L_x_31) ;  /* 0x000000000098a947 */ /* 0x000fea0003800000 */
[----:B------:R-:W0:Y:S01]  /*08b0*/  @P0 LDC.64 R10, c[0x0][0x390] ;  /* 0x0000e400ff0a0b82 */ /* 0x000e220000000a00 */
[-C--:B------:R-:W-:Y:S02]  /*08c0*/  @P0 IMAD R26, R9, R12.reuse, RZ ;  /* 0x0000000c091a0224 */ /* 0x080fe400078e02ff */
[----:B------:R-:W-:-:S04]  /*08d0*/  @P0 IMAD.WIDE.U32 R24, R17, R12, R20 ;  /* 0x0000000c11180225 */ /* 0x000fc800078e0014 */
[----:B------:R-:W-:-:S04]  /*08e0*/  @P0 IMAD R27, R17, R13, R26 ;  /* 0x0000000d111b0224 */ /* 0x000fc800078e021a */
[----:B------:R-:W-:Y:S01]  /*08f0*/  @P0 IMAD.IADD R27, R27, 0x1, R25 ;  /* 0x000000011b1b0824 */ /* 0x000fe200078e0219 */
[----:B0-----:R-:W-:-:S04]  /*0900*/  @P0 LEA R10, P2, R24, R10, 0x2 ;  /* 0x0000000a180a0211 */ /* 0x001fc800078410ff */
[----:B------:R-:W-:-:S05]  /*0910*/  @P0 LEA.HI.X R11, R24, R11, R27, 0x2, P2 ;  /* 0x0000000b180b0211 */ /* 0x000fca00010f141b */
[----:B------:R-:W2:Y:S04]  /*0920*/  @P0 LDG.E R24, desc[UR8][R10.64] ;  /* 0x000000080a180981 */ /* 0x000ea8000c1e1900 */
[----:B------:R-:W3:Y:S04]  /*0930*/  @P0 LDG.E R25, desc[UR8][R10.64+0x4] ;  /* 0x000004080a190981 */ /* 0x000ee8000c1e1900 */
[----:B------:R-:W4:Y:S04]  /*0940*/  @P0 LDG.E R27, desc[UR8][R10.64+0x8] ;  /* 0x000008080a1b0981 */ /* 0x000f28000c1e1900 */
[----:B------:R-:W4:Y:S01]  /*0950*/  @P0 LDG.E R29, desc[UR8][R10.64+0xc] ;  /* 0x00000c080a1d0981 */ /* 0x000f22000c1e1900 */
[----:B------:R-:W-:-:S02]  /*0960*/  ISETP.NE.U32.AND P2, PT, R4, RZ, PT ;  /* 0x000000ff0400720c */ /* 0x000fc40003f45070 */
[----:B------:R-:W-:Y:S02]  /*0970*/  @P0 IADD3 R20, P3, PT, R20, 0x4, RZ ;  /* 0x0000000414140810 */ /* 0x000fe40007f7e0ff */
[----:B------:R-:W-:-:S03]  /*0980*/  ISETP.NE.AND.EX P2, PT, RZ, RZ, PT, P2 ;  /* 0x000000ffff00720c */ /* 0x000fc60003f45320 */
[----:B------:R-:W-:Y:S02]  /*0990*/  @P0 IMAD.X R21, RZ, RZ, R21, P3 ;  /* 0x000000ffff150224 */ /* 0x000fe400018e0615 */
[----:B--2--5:R-:W-:-:S04]  /*09a0*/  @P0 FFMA R24, R19, R24, R18 ;  /* 0x0000001813180223 */ /* 0x024fc80000000012 */
[----:B---3--:R-:W-:-:S04]  /*09b0*/  @P0 FFMA R24, R19, R25, R24 ;  /* 0x0000001913180223 */ /* 0x008fc80000000018 */
[----:B----4-:R-:W-:-:S04]  /*09c0*/  @P0 FFMA R24, R19, R27, R24 ;  /* 0x0000001b13180223 */ /* 0x010fc80000000018 */
[----:B------:R-:W-:Y:S01]  /*09d0*/  @P0 FFMA R18, R19, R29, R24 ;  /* 0x0000001d13120223 */ /* 0x000fe20000000018 */
[----:B------:R-:W-:Y:S06]  /*09e0*/  @!P2 BRA `(.L_x_31) ;  /* 0x000000000048a947 */ /* 0x000fec0003800000 */
[----:B------:R-:W0:Y:S01]  /*09f0*/  LDC.64 R10, c[0x0][0x390] ;  /* 0x0000e400ff0a7b82 */ /* 0x000e220000000a00 */
[-C--:B------:R-:W-:Y:S02]  /*0a00*/  IMAD R24, R9, R12.reuse, RZ ;  /* 0x0000000c09187224 */ /* 0x080fe400078e02ff */
[----:B------:R-:W-:-:S04]  /*0a10*/  IMAD.WIDE.U32 R20, R17, R12, R20 ;  /* 0x0000000c11147225 */ /* 0x000fc800078e0014 */
[----:B------:R-:W-:-:S04]  /*0a20*/  IMAD R25, R17, R13, R24 ;  /* 0x0000000d11197224 */ /* 0x000fc800078e0218 */
[----:B------:R-:W-:Y:S01]  /*0a30*/  IMAD.IADD R21, R25, 0x1, R21 ;  /* 0x0000000119157824 */ /* 0x000fe200078e0215 */
[----:B0-----:R-:W-:-:S04]  /*0a40*/  LEA R10, P2, R20, R10, 0x2 ;  /* 0x0000000a140a7211 */ /* 0x001fc800078410ff */
[----:B------:R-:W-:-:S05]  /*0a50*/  LEA.HI.X R11, R20, R11, R21, 0x2, P2 ;  /* 0x0000000b140b7211 */ /* 0x000fca00010f1415 */
[----:B------:R-:W2:Y:S01]  /*0a60*/  LDG.E R20, desc[UR8][R10.64] ;  /* 0x000000080a147981 */ /* 0x000ea2000c1e1900 */
[----:B------:R-:W-:-:S04]  /*0a70*/  ISETP.NE.U32.AND P2, PT, R4, 0x1, PT ;  /* 0x000000010400780c */ /* 0x000fc80003f45070 */
[----:B------:R-:W-:Y:S01]  /*0a80*/  ISETP.NE.AND.EX P2, PT, RZ, RZ, PT, P2 ;  /* 0x000000ffff00720c */ /* 0x000fe20003f45320 */
[----:B--2---:R-:W-:-:S12]  /*0a90*/  FFMA R18, R19, R20, R18 ;  /* 0x0000001413127223 */ /* 0x004fd80000000012 */
[----:B------:R-:W-:Y:S05]  /*0aa0*/  @!P2 BRA `(.L_x_31) ;  /* 0x000000000018a947 */ /* 0x000fea0003800000 */
[----:B------:R-:W-:Y:S01]  /*0ab0*/  ISETP.NE.U32.AND P2, PT, R4, 0x2, PT ;  /* 0x000000020400780c */ /* 0x000fe20003f45070 */
[----:B------:R-:W2:Y:S03]  /*0ac0*/  LDG.E R20, desc[UR8][R10.64+0x4] ;  /* 0x000004080a147981 */ /* 0x000ea6000c1e1900 */
[----:B------:R-:W-:-:S13]  /*0ad0*/  ISETP.NE.AND.EX P2, PT, RZ, RZ, PT, P2 ;  /* 0x000000ffff00720c */ /* 0x000fda0003f45320 */
[----:B------:R-:W3:Y:S01]  /*0ae0*/  @P2 LDG.E R21, desc[UR8][R10.64+0x8] ;  /* 0x000008080a152981 */ /* 0x000ee2000c1e1900 */
[----:B--2---:R-:W-:-:S04]  /*0af0*/  FFMA R18, R19, R20, R18 ;  /* 0x0000001413127223 */ /* 0x004fc80000000012 */
[----:B---3--:R-:W-:-:S07]  /*0b00*/  @P2 FFMA R18, R19, R21, R18 ;  /* 0x0000001513122223 */ /* 0x008fce0000000012 */
.L_x_31:
[----:B------:R-:W-:-:S05]  /*0b10*/  IADD3 R17, P2, PT, R17, 0x1, RZ ;  /* 0x0000000111117810 */ /* 0x000fca0007f5e0ff */
[----:B------:R-:W-:Y:S01]  /*0b20*/  IMAD.X R9, RZ, RZ, R9, P2 ;  /* 0x000000ffff097224 */ /* 0x000fe200010e0609 */
[----:B------:R-:W-:-:S04]  /*0b30*/  ISETP.NE.U32.AND P2, PT, R17, R12, PT ;  /* 0x0000000c1100720c */ /* 0x000fc80003f45070 */
[----:B------:R-:W-:-:S13]  /*0b40*/  ISETP.NE.AND.EX P2, PT, R9, R13, PT, P2 ;  /* 0x0000000d0900720c */ /* 0x000fda0003f45320 */
[----:B------:R-:W-:Y:S05]  /*0b50*/  @P2 BRA `(.L_x_33) ;  /* 0xfffffff400fc2947 */ /* 0x000fea000383ffff */
.L_x_28:
[----:B------:R-:W-:Y:S02]  /*0b60*/  IADD3 R9, P2, PT, R22, 0x1, RZ ;  /* 0x0000000116097810 */ /* 0x000fe40007f5e0ff */
[----:B------:R-:W-:Y:S02]  /*0b70*/  ISETP.GE.U32.AND P1, PT, R12, 0x1, PT ;  /* 0x000000010c00780c */ /* 0x000fe40003f26070 */
[----:B------:R-:W-:Y:S02]  /*0b80*/  ISETP.GE.U32.AND P0, PT, R9, R12, PT ;  /* 0x0000000c0900720c */ /* 0x000fe40003f06070 */
[----:B------:R-:W-:Y:S02]  /*0b90*/  IADD3.X R8, PT, PT, RZ, R23, RZ, P2, !PT ;  /* 0x00000017ff087210 */ /* 0x000fe400017fe4ff */
[----:B------:R-:W-:Y:S02]  /*0ba0*/  ISETP.GE.AND.EX P1, PT, R13, RZ, PT, P1 ;  /* 0x000000ff0d00720c */ /* 0x000fe40003f26310 */
[----:B------:R-:W-:-:S04]  /*0bb0*/  ISETP.GE.AND.EX P0, PT, R8, R13, PT, P0 ;  /* 0x0000000d0800720c */ /* 0x000fc80003f06300 */
[----:B------:R-:W-:-:S13]  /*0bc0*/  PLOP3.LUT P0, PT, P0, P1, PT, 0xf2, 0x2f ;  /* 0x00000000002f781c */ /* 0x000fda0000703e72 */
[----:B------:R-:W-:Y:S05]  /*0bd0*/  @P0 BRA `(.L_x_34) ;  /* 0x00000008005c0947 */ /* 0x000fea0003800000 */
[----:B-1----:R0:W5:Y:S01]  /*0be0*/  LDG.E R5, desc[UR8][R14.64] ;  /* 0x000000080e057981 */ /* 0x002162000c1e1900 */
[CC--:B------:R-:W-:Y:S02]  /*0bf0*/  IADD3 R4, P2, PT, R22.reuse, -R12.reuse, RZ ;  /* 0x8000000c16047210 */ /* 0x0c0fe40007f5e0ff */
[----:B------:R-:W-:Y:S02]  /*0c00*/  IADD3 R12, P0, PT, -R22, R12, RZ ;  /* 0x0000000c160c7210 */ /* 0x000fe40007f1e1ff */
[----:B------:R-:W-:Y:S01]  /*0c10*/  ISETP.GT.U32.AND P1, PT, R4, -0x10, PT ;  /* 0xfffffff00400780c */ /* 0x000fe20003f24070 */
[----:B------:R-:W-:Y:S01]  /*0c20*/  IMAD.X R6, R23, 0x1, ~R13, P2 ;  /* 0x0000000117067824 */ /* 0x000fe200010e0e0d */
[C---:B------:R-:W-:Y:S01]  /*0c30*/  LOP3.LUT R10, R12.reuse, 0x7, RZ, 0xc0, !PT ;  /* 0x000000070c0a7812 */ /* 0x040fe200078ec0ff */
[----:B------:R-:W-:Y:S01]  /*0c40*/  IMAD.X R4, R13, 0x1, ~R23, P0 ;  /* 0x000000010d047824 */ /* 0x000fe200000e0e17 */
[----:B------:R-:W-:Y:S02]  /*0c50*/  LOP3.LUT R11, R12, 0xfffffff0, RZ, 0xc0, !PT ;  /* 0xfffffff00c0b7812 */ /* 0x000fe400078ec0ff */
[----:B------:R-:W-:Y:S01]  /*0c60*/  ISETP.GT.U32.AND.EX P1, PT, R6, -0x1, PT, P1 ;  /* 0xffffffff0600780c */ /* 0x000fe20003f24110 */
[----:B------:R-:W-:Y:S01]  /*0c70*/  IMAD.MOV.U32 R6, RZ, RZ, R8 ;  /* 0x000000ffff067224 */ /* 0x000fe200078e0008 */
[----:B------:R-:W-:-:S02]  /*0c80*/  LOP3.LUT R8, R12, 0xf, RZ, 0xc0, !PT ;  /* 0x0000000f0c087812 */ /* 0x000fc400078ec0ff */
[----:B0-----:R-:W-:-:S09]  /*0c90*/  LOP3.LUT R16, R12, 0x3, RZ, 0xc0, !PT ;  /* 0x000000030c107812 */ /* 0x001fd200078ec0ff */
.L_x_39:
[----:B------:R-:W0:Y:S01]  /*0ca0*/  LDC.64 R12, c[0x0][0x3a8] ;  /* 0x0000ea00ff0c7b82 */ /* 0x000e220000000a00 */
[----:B------:R-:W-:Y:S01]  /*0cb0*/  IMAD.MOV.U32 R17, RZ, RZ, R9 ;  /* 0x000000ffff117224 */ /* 0x000fe200078e0009 */
[----:B------:R-:W-:Y:S01]  /*0cc0*/  IADD3 R9, P0, PT, R9, 0x1, RZ ;  /* 0x0000000109097810 */ /* 0x000fe20007f1e0ff */
[----:B-----5:R-:W-:Y:S01]  /*0cd0*/  IMAD.MOV.U32 R19, RZ, RZ, R6 ;  /* 0x000000ffff137224 */ /* 0x020fe200078e0006 */
[----:B------:R-:W-:Y:S01]  /*0ce0*/  ISETP.NE.U32.AND P2, PT, R8, RZ, PT ;  /* 0x000000ff0800720c */ /* 0x000fe20003f45070 */
[----:B------:R-:W-:Y:S01]  /*0cf0*/  IMAD.MOV.U32 R20, RZ, RZ, R22 ;  /* 0x000000ffff147224 */ /* 0x000fe200078e0016 */
[----:B------:R-:W-:Y:S01]  /*0d00*/  IADD3.X R6, PT, PT, RZ, R6, RZ, P0, !PT ;  /* 0x00000006ff067210 */ /* 0x000fe200007fe4ff */
[----:B------:R-:W-:Y:S01]  /*0d10*/  IMAD.MOV.U32 R21, RZ, RZ, R23 ;  /* 0x000000ffff157224 */ /* 0x000fe200078e0017 */
[----:B------:R-:W-:Y:S02]  /*0d20*/  ISETP.NE.AND.EX P2, PT, RZ, RZ, PT, P2 ;  /* 0x000000ffff00720c */ /* 0x000fe40003f45320 */
[----:B0-----:R-:W-:-:S04]  /*0d30*/  ISETP.GE.U32.AND P0, PT, R9, R12, PT ;  /* 0x0000000c0900720c */ /* 0x001fc80003f06070 */
[----:B------:R-:W-:Y:S01]  /*0d40*/  ISETP.GE.AND.EX P0, PT, R6, R13, PT, P0 ;  /* 0x0000000d0600720c */ /* 0x000fe20003f06300 */
[----:B------:R-:W-:-:S12]  /*0d50*/  @P1 BRA `(.L_x_35) ;  /* 0x0000000000c81947 */ /* 0x000fd80003800000 */
[----:B------:R-:W-:Y:S01]  /*0d60*/  IMAD.MOV.U32 R20, RZ, RZ, R22 ;  /* 0x000000ffff147224 */ /* 0x000fe200078e0016 */
[----:B------:R-:W-:Y:S01]  /*0d70*/  UMOV UR4, URZ ;  /* 0x000000ff00047c82 */ /* 0x000fe20008000000 */
[----:B------:R-:W-:Y:S01]  /*0d80*/  IMAD.MOV.U32 R21, RZ, RZ, R23 ;  /* 0x000000ffff157224 */ /* 0x000fe200078e0017 */
[----:B------:R-:W-:-:S06]  /*0d90*/  UMOV UR5, URZ ;  /* 0x000000ff00057c82 */ /* 0x000fcc0008000000 */
.L_x_36:
[----:B------:R-:W0:Y:S01]  /*0da0*/  LDC.64 R14, c[0x0][0x390] ;  /* 0x0000e400ff0e7b82 */ /* 0x000e220000000a00 */
[-C--:B------:R-:W-:Y:S02]  /*0db0*/  IMAD R26, R19, R12.reuse, RZ ;  /* 0x0000000c131a7224 */ /* 0x080fe400078e02ff */
[----:B------:R-:W-:-:S04]  /*0dc0*/  IMAD.WIDE.U32 R24, R17, R12, R20 ;  /* 0x0000000c11187225 */ /* 0x000fc800078e0014 */
[----:B------:R-:W-:-:S04]  /*0dd0*/  IMAD R27, R17, R13, R26 ;  /* 0x0000000d111b7224 */ /* 0x000fc800078e021a */
[----:B------:R-:W-:Y:S01]  /*0de0*/  IMAD.IADD R25, R25, 0x1, R27 ;  /* 0x0000000119197824 */ /* 0x000fe200078e021b */
[----:B0-----:R-:W-:-:S04]  /*0df0*/  LEA R14, P3, R24, R14, 0x2 ;  /* 0x0000000e180e7211 */ /* 0x001fc800078610ff */
[----:B------:R-:W-:-:S05]  /*0e00*/  LEA.HI.X R15, R24, R15, R25, 0x2, P3 ;  /* 0x0000000f180f7211 */ /* 0x000fca00018f1419 */
[----:B------:R-:W2:Y:S04]  /*0e10*/  LDG.E R25, desc[UR8][R14.64] ;  /* 0x000000080e197981 */ /* 0x000ea8000c1e1900 */
[----:B------:R-:W3:Y:S04]  /*0e20*/  LDG.E R27, desc[UR8][R14.64+0x4] ;  /* 0x000004080e1b7981 */ /* 0x000ee8000c1e1900 */
[----:B------:R-:W4:Y:S04]  /*0e30*/  LDG.E R26, desc[UR8][R14.64+0x8] ;  /* 0x000008080e1a7981 */ /* 0x000f28000c1e1900 */
[----:B------:R-:W5:Y:S04]  /*0e40*/  LDG.E R24, desc[UR8][R14.64+0xc] ;  /* 0x00000c080e187981 */ /* 0x000f68000c1e1900 */
[----:B------:R-:W5:Y:S04]  /*0e50*/  LDG.E R28, desc[UR8][R14.64+0x18] ;  /* 0x000018080e1c7981 */ /* 0x000f68000c1e1900 */
[----:B------:R-:W5:Y:S01]  /*0e60*/  LDG.E R29, desc[UR8][R14.64+0x3c] ;  /* 0x00003c080e1d7981 */ /* 0x000f62000c1e1900 */
[----:B--2---:R-:W-:-:S04]  /*0e70*/  FFMA R18, R5, R25, R18 ;  /* 0x0000001905127223 */ /* 0x004fc80000000012 */
[C---:B---3--:R-:W-:Y:S02]  /*0e80*/  FFMA R27, R5.reuse, R27, R18 ;  /* 0x0000001b051b7223 */ /* 0x048fe40000000012 */
[----:B------:R-:W2:Y:S02]  /*0e90*/  LDG.E R18, desc[UR8][R14.64+0x10] ;  /* 0x000010080e127981 */ /* 0x000ea4000c1e1900 */
[C---:B----4-:R-:W-:Y:S02]  /*0ea0*/  FFMA R27, R5.reuse, R26, R27 ;  /* 0x0000001a051b7223 */ /* 0x050fe4000000001b */
[----:B------:R-:W3:Y:S02]  /*0eb0*/  LDG.E R26, desc[UR8][R14.64+0x14] ;  /* 0x000014080e1a7981 */ /* 0x000ee4000c1e1900 */
[C---:B-----5:R-:W-:Y:S02]  /*0ec0*/  FFMA R27, R5.reuse, R24, R27 ;  /* 0x00000018051b7223 */ /* 0x060fe4000000001b */
[----:B------:R-:W4:Y:S02]  /*0ed0*/  LDG.E R24, desc[UR8][R14.64+0x1c] ;  /* 0x00001c080e187981 */ /* 0x000f24000c1e1900 */
[----:B--2---:R-:W-:-:S02]  /*0ee0*/  FFMA R27, R5, R18, R27 ;  /* 0x00000012051b7223 */ /* 0x004fc4000000001b */
[----:B------:R-:W2:Y:S02]  /*0ef0*/  LDG.E R18, desc[UR8][R14.64+0x20] ;  /* 0x000020080e127981 */ /* 0x000ea4000c1e1900 */
[C---:B---3--:R-:W-:Y:S02]  /*0f00*/  FFMA R27, R5.reuse, R26, R27 ;  /* 0x0000001a051b7223 */ /* 0x048fe4000000001b */
[----:B------:R-:W3:Y:S02]  /*0f10*/  LDG.E R26, desc[UR8][R14.64+0x24] ;  /* 0x000024080e1a7981 */ /* 0x000ee4000c1e1900 */
[C---:B------:R-:W-:Y:S02]  /*0f20*/  FFMA R27, R5.reuse, R28, R27 ;  /* 0x0000001c051b7223 */ /* 0x040fe4000000001b */
[----:B------:R-:W5:Y:S02]  /*0f30*/  LDG.E R28, desc[UR8][R14.64+0x28] ;  /* 0x000028080e1c7981 */ /* 0x000f64000c1e1900 */
[----:B----4-:R-:W-:-:S02]  /*0f40*/  FFMA R27, R5, R24, R27 ;  /* 0x00000018051b7223 */ /* 0x010fc4000000001b */
[----:B------:R-:W4:Y:S02]  /*0f50*/  LDG.E R24, desc[UR8][R14.64+0x2c] ;  /* 0x00002c080e187981 */ /* 0x000f24000c1e1900 */
[C---:B--2---:R-:W-:Y:S02]  /*0f60*/  FFMA R27, R5.reuse, R18, R27 ;  /* 0x00000012051b7223 */ /* 0x044fe4000000001b */
[----:B------:R-:W2:Y:S02]  /*0f70*/  LDG.E R18, desc[UR8][R14.64+0x30] ;  /* 0x000030080e127981 */ /* 0x000ea4000c1e1900 */
[C---:B---3--:R-:W-:Y:S02]  /*0f80*/  FFMA R27, R5.reuse, R26, R27 ;  /* 0x0000001a051b7223 */ /* 0x048fe4000000001b */
[----:B------:R-:W3:Y:S02]  /*0f90*/  LDG.E R26, desc[UR8][R14.64+0x34] ;  /* 0x000034080e1a7981 */ /* 0x000ee4000c1e1900 */
[----:B-----5:R-:W-:-:S04]  /*0fa0*/  FFMA R27, R5, R28, R27 ;  /* 0x0000001c051b7223 */ /* 0x020fc8000000001b */
[----:B----4-:R-:W-:Y:S02]  /*0fb0*/  FFMA R24, R5, R24, R27 ;  /* 0x0000001805187223 */ /* 0x010fe4000000001b */
[----:B------:R-:W4:Y:S01]  /*0fc0*/  LDG.E R27, desc[UR8][R14.64+0x38] ;  /* 0x000038080e1b7981 */ /* 0x000f22000c1e1900 */
[----:B------:R-:W-:-:S04]  /*0fd0*/  UIADD3 UR4, UP0, UPT, UR4, 0x10, URZ ;  /* 0x0000001004047890 */ /* 0x000fc8000ff1e0ff */
[----:B------:R-:W-:Y:S02]  /*0fe0*/  UIADD3.X UR5, UPT, UPT, URZ, UR5, URZ, UP0, !UPT ;  /* 0x00000005ff057290 */ /* 0x000fe400087fe4ff */
[----:B------:R-:W-:-:S04]  /*0ff0*/  ISETP.NE.U32.AND P3, PT, R11, UR4, PT ;  /* 0x000000040b007c0c */ /* 0x000fc8000bf65070 */
[----:B------:R-:W-:Y:S02]  /*1000*/  ISETP.NE.AND.EX P3, PT, R4, UR5, PT, P3 ;  /* 0x0000000504007c0c */ /* 0x000fe4000bf65330 */
[----:B------:R-:W-:-:S04]  /*1010*/  IADD3 R20, P4, PT, R20, 0x10, RZ ;  /* 0x0000001014147810 */ /* 0x000fc80007f9e0ff */
[----:B------:R-:W-:Y:S01]  /*1020*/  IADD3.X R21, PT, PT, RZ, R21, RZ, P4, !PT ;  /* 0x00000015ff157210 */ /* 0x000fe200027fe4ff */
[----:B--2---:R-:W-:-:S04]  /*1030*/  FFMA R25, R5, R18, R24 ;  /* 0x0000001205197223 */ /* 0x004fc80000000018 */
[----:B---3--:R-:W-:-:S04]  /*1040*/  FFMA R26, R5, R26, R25 ;  /* 0x0000001a051a7223 */ /* 0x008fc80000000019 */
[----:B----4-:R-:W-:-:S04]  /*1050*/  FFMA R26, R5, R27, R26 ;  /* 0x0000001b051a7223 */ /* 0x010fc8000000001a */
[----:B------:R-:W-:Y:S01]  /*1060*/  FFMA R18, R5, R29, R26 ;  /* 0x0000001d05127223 */ /* 0x000fe2000000001a */
[----:B------:R-:W-:Y:S06]  /*1070*/  @P3 BRA `(.L_x_36) ;  /* 0xfffffffc00483947 */ /* 0x000fec000383ffff */
.L_x_35:
[----:B------:R-:W-:Y:S05]  /*1080*/  @!P2 BRA `(.L_x_37) ;  /* 0x00000004002ca947 */ /* 0x000fea0003800000 */
[----:B------:R-:W-:-:S04]  /*1090*/  IADD3 R14, P3, PT, R8, -0x1, RZ ;  /* 0xffffffff080e7810 */ /* 0x000fc80007f7e0ff */
[----:B------:R-:W-:Y:S01]  /*10a0*/  ISETP.GE.U32.AND P2, PT, R14, 0x7, PT ;  /* 0x000000070e00780c */ /* 0x000fe20003f46070 */
[----:B------:R-:W-:Y:S01]  /*10b0*/  IMAD.X R14, RZ, RZ, -0x1, P3 ;  /* 0xffffffffff0e7424 */ /* 0x000fe200018e06ff */
[----:B------:R-:W-:-:S04]  /*10c0*/  ISETP.NE.U32.AND P3, PT, R10, RZ, PT ;  /* 0x000000ff0a00720c */ /* 0x000fc80003f65070 */
[----:B------:R-:W-:Y:S02]  /*10d0*/  ISETP.GE.U32.AND.EX P2, PT, R14, RZ, PT, P2 ;  /* 0x000000ff0e00720c */ /* 0x000fe40003f46120 */
[----:B------:R-:W-:-:S11]  /*10e0*/  ISETP.NE.AND.EX P3, PT, RZ, RZ, PT, P3 ;  /* 0x000000ffff00720c */ /* 0x000fd60003f65330 */
[----:B------:R-:W-:Y:S05]  /*10f0*/  @!P2 BRA `(.L_x_38) ;  /* 0x000000000064a947 */ /* 0x000fea0003800000 */
        /* <DEDUP_REMOVED lines=11> */
[----:B------:R-:W5:Y:S01]  /*11b0*/  LDG.E R29, desc[UR8][R14.64+0x1c] ;  /* 0x00001c080e1d7981 */ /* 0x000f62000c1e1900 */
[----:B--2---:R-:W-:-:S03]  /*11c0*/  FFMA R18, R5, R25, R18 ;  /* 0x0000001905127223 */ /* 0x004fc60000000012 */
[----:B------:R-:W2:Y:S01]  /*11d0*/  LDG.E R25, desc[UR8][R14.64+0x18] ;  /* 0x000018080e197981 */ /* 0x000ea2000c1e1900 */
[----:B---3--:R-:W-:-:S03]  /*11e0*/  FFMA R27, R5, R27, R18 ;  /* 0x0000001b051b7223 */ /* 0x008fc60000000012 */
[----:B------:R-:W3:Y:S01]  /*11f0*/  LDG.E R18, desc[UR8][R14.64+0x10] ;  /* 0x000010080e127981 */ /* 0x000ee2000c1e1900 */
[----:B----4-:R-:W-:-:S03]  /*1200*/  FFMA R27, R5, R26, R27 ;  /* 0x0000001a051b7223 */ /* 0x010fc6000000001b */
[----:B------:R-:W4:Y:S01]  /*1210*/  LDG.E R26, desc[UR8][R14.64+0x14] ;  /* 0x000014080e1a7981 */ /* 0x000f22000c1e1900 */
[----:B-----5:R-:W-:Y:S01]  /*1220*/  FFMA R27, R5, R24, R27 ;  /* 0x00000018051b7223 */ /* 0x020fe2000000001b */
[----:B------:R-:W-:-:S05]  /*1230*/  IADD3 R20, P2, PT, R20, 0x8, RZ ;  /* 0x0000000814147810 */ /* 0x000fca0007f5e0ff */
[----:B------:R-:W-:Y:S02]  /*1240*/  IMAD.X R21, RZ, RZ, R21, P2 ;  /* 0x000000ffff157224 */ /* 0x000fe400010e0615 */
[----:B---3--:R-:W-:-:S04]  /*1250*/  FFMA R27, R5, R18, R27 ;  /* 0x00000012051b7223 */ /* 0x008fc8000000001b */
[----:B----4-:R-:W-:-:S04]  /*1260*/  FFMA R26, R5, R26, R27 ;  /* 0x0000001a051a7223 */ /* 0x010fc8000000001b */
[----:B--2---:R-:W-:-:S04]  /*1270*/  FFMA R26, R5, R25, R26 ;  /* 0x00000019051a7223 */ /* 0x004fc8000000001a */
[----:B------:R-:W-:-:S07]  /*1280*/  FFMA R18, R5, R29, R26 ;  /* 0x0000001d05127223 */ /* 0x000fce000000001a */
.L_x_38:
[----:B------:R-:W-:Y:S05]  /*1290*/  @!P3 BRA `(.L_x_37) ;  /* 0x0000000000a8b947 */ /* 0x000fea0003800000 */
[----:B------:R-:W-:-:S04]  /*12a0*/  IADD3 R14, P3, PT, R10, -0x1, RZ ;  /* 0xffffffff0a0e7810 */ /* 0x000fc80007f7e0ff */
[----:B------:R-:W-:Y:S01]  /*12b0*/  ISETP.GE.U32.AND P2, PT, R14, 0x3, PT ;  /* 0x000000030e00780c */ /* 0x000fe20003f46070 */
[----:B------:R-:W-:-:S05]  /*12c0*/  IMAD.X R14, RZ, RZ, -0x1, P3 ;  /* 0xffffffffff0e7424 */ /* 0x000fca00018e06ff */
[----:B------:R-:W-:-:S13]  /*12d0*/  ISETP.GE.U32.AND.EX P2, PT, R14, RZ, PT, P2 ;  /* 0x000000ff0e00720c */ /* 0x000fda0003f46120 */
        /* <DEDUP_REMOVED lines=10> */
[----:B------:R-:W5:Y:S01]  /*1380*/  @P2 LDG.E R29, desc[UR8][R14.64+0xc] ;  /* 0x00000c080e1d2981 */ /* 0x000f62000c1e1900 */
[----:B------:R-:W-:-:S02]  /*1390*/  ISETP.NE.U32.AND P3, PT, R16, RZ, PT ;  /* 0x000000ff1000720c */ /* 0x000fc40003f65070 */
[----:B------:R-:W-:Y:S02]  /*13a0*/  @P2 IADD3 R20, P4, PT, R20, 0x4, RZ ;  /* 0x0000000414142810 */ /* 0x000fe40007f9e0ff */
[----:B------:R-:W-:Y:S02]  /*13b0*/  ISETP.NE.AND.EX P3, PT, RZ, RZ, PT, P3 ;  /* 0x000000ffff00720c */ /* 0x000fe40003f65330 */
[----:B------:R-:W-:Y:S01]  /*13c0*/  @P2 IADD3.X R21, PT, PT, RZ, R21, RZ, P4, !PT ;  /* 0x00000015ff152210 */ /* 0x000fe200027fe4ff */
[----:B--2---:R-:W-:-:S04]  /*13d0*/  @P2 FFMA R24, R5, R24, R18 ;  /* 0x0000001805182223 */ /* 0x004fc80000000012 */
[----:B---3--:R-:W-:-:S04]  /*13e0*/  @P2 FFMA R24, R5, R25, R24 ;  /* 0x0000001905182223 */ /* 0x008fc80000000018 */
[----:B----4-:R-:W-:-:S04]  /*13f0*/  @P2 FFMA R24, R5, R27, R24 ;  /* 0x0000001b05182223 */ /* 0x010fc80000000018 */
[----:B-----5:R-:W-:Y:S01]  /*1400*/  @P2 FFMA R18, R5, R29, R24 ;  /* 0x0000001d05122223 */ /* 0x020fe20000000018 */
        /* <DEDUP_REMOVED lines=19> */
.L_x_37:
[----:B------:R-:W-:Y:S05]  /*1540*/  @!P0 BRA `(.L_x_39) ;  /* 0xfffffff400d48947 */ /* 0x000fea000383ffff */
.L_x_34:
[C---:B------:R-:W-:Y:S02]  /*1550*/  ISETP.GE.U32.AND P0, PT, R12.reuse, -0x1, PT ;  /* 0xffffffff0c00780c */ /* 0x040fe40003f06070 */
[----:B------:R-:W-:Y:S02]  /*1560*/  ISETP.GE.U32.AND P1, PT, R12, 0x1, PT ;  /* 0x000000010c00780c */ /* 0x000fe40003f26070 */
[C---:B------:R-:W-:Y:S02]  /*1570*/  ISETP.GE.AND.EX P0, PT, R13.reuse, -0x1, PT, P0 ;  /* 0xffffffff0d00780c */ /* 0x040fe40003f06300 */
[----:B------:R-:W-:-:S04]  /*1580*/  ISETP.GE.AND.EX P1, PT, R13, RZ, PT, P1 ;  /* 0x000000ff0d00720c */ /* 0x000fc80003f26310 */
[----:B------:R-:W-:-:S13]  /*1590*/  PLOP3.LUT P0, PT, P0, P1, PT, 0x2f, 0xf2 ;  /* 0x0000000000f2781c */ /* 0x000fda0000702577 */
[----:B------:R-:W-:Y:S05]  /*15a0*/  @P0 BRA `(.L_x_40) ;  /* 0x0000000800cc0947 */ /* 0x000fea0003800000 */
[----:B------:R-:W0:Y:S01]  /*15b0*/  S2R R25, SR_TID.X ;  /* 0x0000000000197919 */ /* 0x000e220000002100 */
[----:B------:R-:W-:Y:S01]  /*15c0*/  IADD3 R9, P1, PT, R22, 0x1, RZ ;  /* 0x0000000116097810 */ /* 0x000fe20007f3e0ff */
[----:B------:R-:W0:Y:S03]  /*15d0*/  LDCU.64 UR4, c[0x0][0x380] ;  /* 0x00007000ff0477ac */ /* 0x000e260008000a00 */
[----:B------:R-:W-:Y:S01]  /*15e0*/  ISETP.GT.U32.AND P0, PT, R9, R12, PT ;  /* 0x0000000c0900720c */ /* 0x000fe20003f04070 */
[----:B------:R-:W-:-:S05]  /*15f0*/  IMAD.X R4, RZ, RZ, R23, P1 ;  /* 0x000000ffff047224 */ /* 0x000fca00008e0617 */
[----:B------:R-:W-:-:S04]  /*1600*/  ISETP.GT.AND.EX P0, PT, R4, R13, PT, P0 ;  /* 0x0000000d0400720c */ /* 0x000fc80003f04300 */
[----:B------:R-:W-:Y:S02]  /*1610*/  SEL R9, R9, R12, P0 ;  /* 0x0000000c09097207 */ /* 0x000fe40000000000 */
[----:B------:R-:W-:Y:S02]  /*1620*/  SEL R13, R4, R13, P0 ;  /* 0x0000000d040d7207 */ /* 0x000fe40000000000 */
[-C--:B------:R-:W-:Y:S02]  /*1630*/  IADD3 R6, P1, PT, -R9, R22.reuse, RZ ;  /* 0x0000001609067210 */ /* 0x080fe40007f3e1ff */
[----:B------:R-:W-:Y:S02]  /*1640*/  IADD3 R4, P4, PT, R3, -R22, RZ ;  /* 0x8000001603047210 */ /* 0x000fe40007f9e0ff */
[----:B------:R-:W-:Y:S01]  /*1650*/  ISETP.GT.U32.AND P0, PT, R6, -0x8, PT ;  /* 0xfffffff80600780c */ /* 0x000fe20003f04070 */
[----:B------:R-:W-:Y:S02]  /*1660*/  IMAD.X R6, R23, 0x1, ~R13, P1 ;  /* 0x0000000117067824 */ /* 0x000fe400008e0e0d */
[----:B------:R-:W-:-:S03]  /*1670*/  IMAD.X R7, R7, 0x1, ~R23, P4 ;  /* 0x0000000107077824 */ /* 0x000fc600020e0e17 */
[----:B------:R-:W-:Y:S02]  /*1680*/  ISETP.GT.U32.AND.EX P0, PT, R6, -0x1, PT, P0 ;  /* 0xffffffff0600780c */ /* 0x000fe40003f04100 */
[-C--:B------:R-:W-:Y:S02]  /*1690*/  IADD3 R6, P1, PT, R9, -R22.reuse, RZ ;  /* 0x8000001609067210 */ /* 0x080fe40007f3e0ff */
[C---:B0-----:R-:W-:Y:S01]  /*16a0*/  LEA R5, P2, R25.reuse, UR4, 0x2 ;  /* 0x0000000419057c11 */ /* 0x041fe2000f8410ff */
[----:B------:R-:W-:Y:S01]  /*16b0*/  UMOV UR4, URZ ;  /* 0x000000ff00047c82 */ /* 0x000fe20008000000 */
[----:B------:R-:W-:Y:S01]  /*16c0*/  IADD3 R24, P3, PT, R25, -R22, RZ ;  /* 0x8000001619187210 */ /* 0x000fe20007f7e0ff */
[--C-:B------:R-:W-:Y:S01]  /*16d0*/  IMAD.X R9, R13, 0x1, ~R23.reuse, P1 ;  /* 0x000000010d097824 */ /* 0x100fe200008e0e17 */
[----:B------:R-:W-:Y:S01]  /*16e0*/  LEA.HI.X R8, R25, UR5, RZ, 0x2, P2 ;  /* 0x0000000519087c11 */ /* 0x000fe200090f14ff */
[----:B------:R-:W-:Y:S01]  /*16f0*/  UMOV UR5, URZ ;  /* 0x000000ff00057c82 */ /* 0x000fe20008000000 */
[----:B------:R-:W-:Y:S01]  /*1700*/  IADD3 R5, P2, PT, R5, 0x10, RZ ;  /* 0x0000001005057810 */ /* 0x000fe20007f5e0ff */
[----:B------:R-:W-:Y:S01]  /*1710*/  IMAD.X R25, RZ, RZ, ~R23, P3 ;  /* 0x000000ffff197224 */ /* 0x000fe200018e0e17 */
[----:B------:R-:W-:-:S02]  /*1720*/  LOP3.LUT R10, R6, 0x7, RZ, 0xc0, !PT ;  /* 0x00000007060a7812 */ /* 0x000fc400078ec0ff */
[----:B------:R-:W-:Y:S02]  /*1730*/  IADD3.X R8, PT, PT, RZ, R8, RZ, P2, !PT ;  /* 0x00000008ff087210 */ /* 0x000fe400017fe4ff */
[C---:B------:R-:W-:Y:S02]  /*1740*/  LOP3.LUT R11, R6.reuse, 0x3, RZ, 0xc0, !PT ;  /* 0x00000003060b7812 */ /* 0x040fe400078ec0ff */
[----:B------:R-:W-:-:S07]  /*1750*/  LOP3.LUT R3, R6, 0xfffffff8, RZ, 0xc0, !PT ;  /* 0xfffffff806037812 */ /* 0x000fce00078ec0ff */
.L_x_46:
[----:B------:R-:W0:Y:S01]  /*1760*/  LDCU.64 UR10, c[0x0][0x3a0] ;  /* 0x00007400ff0a77ac */ /* 0x000e220008000a00 */
[----:B------:R-:W-:Y:S01]  /*1770*/  IADD3 R27, P3, PT, R4, UR4, RZ ;  /* 0x00000004041b7c10 */ /* 0x000fe2000ff7e0ff */
[----:B------:R-:W-:Y:S01]  /*1780*/  IMAD.MOV.U32 R16, RZ, RZ, R22 ;  /* 0x000000ffff107224 */ /* 0x000fe200078e0016 */
[----:B------:R-:W-:Y:S01]  /*1790*/  ISETP.NE.U32.AND P2, PT, R10, RZ, PT ;  /* 0x000000ff0a00720c */ /* 0x000fe20003f45070 */
[----:B------:R-:W-:Y:S01]  /*17a0*/  UMOV UR6, UR4 ;  /* 0x0000000400067c82 */ /* 0x000fe20008000000 */
[----:B------:R-:W-:Y:S01]  /*17b0*/  IADD3.X R14, PT, PT, R7, UR5, RZ, P3, !PT ;  /* 0x00000005070e7c10 */ /* 0x000fe20009ffe4ff */
[----:B------:R-:W-:Y:S01]  /*17c0*/  UIADD3 UR4, UP0, UPT, UR4, 0x1, URZ ;  /* 0x0000000104047890 */ /* 0x000fe2000ff1e0ff */
[----:B------:R-:W-:Y:S01]  /*17d0*/  ISETP.NE.U32.AND P1, PT, R22, UR6, PT ;  /* 0x0000000616007c0c */ /* 0x000fe2000bf25070 */
[----:B------:R-:W-:Y:S01]  /*17e0*/  UMOV UR7, UR5 ;  /* 0x0000000500077c82 */ /* 0x000fe20008000000 */
[----:B------:R-:W-:Y:S01]  /*17f0*/  ISETP.NE.AND.EX P2, PT, RZ, RZ, PT, P2 ;  /* 0x000000ffff00720c */ /* 0x000fe20003f45320 */
[----:B------:R-:W-:Y:S01]  /*1800*/  UIADD3.X UR5, UPT, UPT, URZ, UR5, URZ, UP0, !UPT ;  /* 0x00000005ff057290 */ /* 0x000fe200087fe4ff */
[----:B------:R-:W-:Y:S01]  /*1810*/  ISETP.NE.AND.EX P1, PT, R23, UR7, PT, P1 ;  /* 0x0000000717007c0c */ /* 0x000fe2000bf25310 */
[----:B------:R-:W-:-:S02]  /*1820*/  IMAD.MOV.U32 R17, RZ, RZ, R23 ;  /* 0x000000ffff117224 */ /* 0x000fc400078e0017 */
[----:B0-----:R-:W-:Y:S02]  /*1830*/  IMAD R14, R14, UR10, RZ ;  /* 0x0000000a0e0e7c24 */ /* 0x001fe4000f8e02ff */
[----:B------:R-:W-:-:S04]  /*1840*/  IMAD.WIDE.U32 R12, R27, UR10, R24 ;  /* 0x0000000a1b0c7c25 */ /* 0x000fc8000f8e0018 */
[----:B-----5:R-:W-:Y:S01]  /*1850*/  IMAD R19, R27, UR11, R14 ;  /* 0x0000000b1b137c24 */ /* 0x020fe2000f8e020e */
[----:B------:R-:W-:Y:S06]  /*1860*/  @P0 BRA `(.L_x_41) ;  /* 0x0000000000dc0947 */ /* 0x000fec0003800000 */
[----:B------:R-:W0:Y:S01]  /*1870*/  LDC.64 R14, c[0x0][0x3a8] ;  /* 0x0000ea00ff0e7b82 */ /* 0x000e220000000a00 */
[----:B------:R-:W-:Y:S01]  /*1880*/  MOV R28, R3 ;  /* 0x00000003001c7202 */ /* 0x000fe20000000f00 */
[----:B------:R-:W-:-:S06]  /*1890*/  IMAD.MOV.U32 R29, RZ, RZ, R9 ;  /* 0x000000ffff1d7224 */ /* 0x000fcc00078e0009 */
[----:B------:R-:W2:Y:S01]  /*18a0*/  LDC.64 R16, c[0x0][0x390] ;  /* 0x0000e400ff107b82 */ /* 0x000ea20000000a00 */
[----:B0-----:R-:W-:-:S04]  /*18b0*/  IMAD.WIDE.U32 R20, R14, UR6, R22 ;  /* 0x000000060e147c25 */ /* 0x001fc8000f8e0016 */
[----:B------:R-:W-:-:S04]  /*18c0*/  IMAD R14, R14, UR7, RZ ;  /* 0x000000070e0e7c24 */ /* 0x000fc8000f8e02ff */
[----:B------:R-:W-:Y:S01]  /*18d0*/  IMAD R15, R15, UR6, R14 ;  /* 0x000000060f0f7c24 */ /* 0x000fe2000f8e020e */
[----:B--2---:R-:W-:-:S03]  /*18e0*/  LEA R16, P3, R20, R16, 0x2 ;  /* 0x0000001014107211 */ /* 0x004fc600078610ff */
[----:B------:R-:W-:Y:S02]  /*18f0*/  IMAD.IADD R21, R21, 0x1, R15 ;  /* 0x0000000115157824 */ /* 0x000fe400078e020f */
[----:B------:R-:W-:-:S03]  /*1900*/  IMAD.WIDE.U32 R14, R27, UR10, RZ ;  /* 0x0000000a1b0e7c25 */ /* 0x000fc6000f8e00ff */
[----:B------:R-:W-:Y:S01]  /*1910*/  LEA.HI.X R17, R20, R17, R21, 0x2, P3 ;  /* 0x0000001114117211 */ /* 0x000fe200018f1415 */
[----:B------:R-:W-:Y:S01]  /*1920*/  IMAD.IADD R15, R19, 0x1, R15 ;  /* 0x00000001130f7824 */ /* 0x000fe200078e020f */
[----:B------:R-:W-:Y:S01]  /*1930*/  IADD3 R26, P3, PT, R16, 0x10, RZ ;  /* 0x00000010101a7810 */ /* 0x000fe20007f7e0ff */
[----:B------:R-:W-:Y:S01]  /*1940*/  IMAD.MOV.U32 R16, RZ, RZ, R22 ;  /* 0x000000ffff107224 */ /* 0x000fe200078e0016 */
[----:B------:R-:W-:-:S03]  /*1950*/  LEA R27, P4, R14, R5, 0x2 ;  /* 0x000000050e1b7211 */ /* 0x000fc600078810ff */
[----:B------:R-:W-:Y:S01]  /*1960*/  IMAD.X R21, RZ, RZ, R17, P3 ;  /* 0x000000ffff157224 */ /* 0x000fe200018e0611 */
[----:B------:R-:W-:Y:S01]  /*1970*/  LEA.HI.X R15, R14, R8, R15, 0x2, P4 ;  /* 0x000000080e0f7211 */ /* 0x000fe200020f140f */
[----:B------:R-:W-:-:S08]  /*1980*/  IMAD.MOV.U32 R17, RZ, RZ, R23 ;  /* 0x000000ffff117224 */ /* 0x000fd000078e0017 */
.L_x_42:
[----:B------:R-:W-:Y:S01]  /*1990*/  IMAD.MOV.U32 R20, RZ, RZ, R26 ;  /* 0x000000ffff147224 */ /* 0x000fe200078e001a */
[----:B------:R-:W-:-:S04]  /*19a0*/  MOV R14, R27 ;  /* 0x0000001b000e7202 */ /* 0x000fc80000000f00 */
[----:B-1----:R-:W2:Y:S04]  /*19b0*/  LDG.E R27, desc[UR8][R20.64+-0x10] ;  /* 0xfffff008141b7981 */ /* 0x002ea8000c1e1900 */
[----:B------:R-:W2:Y:S02]  /*19c0*/  LDG.E R26, desc[UR8][R14.64+-0x10] ;  /* 0xfffff0080e1a7981 */ /* 0x000ea4000c1e1900 */
[----:B--2---:R-:W-:Y:S02]  /*19d0*/  FFMA R26, R27, R26, R18 ;  /* 0x0000001a1b1a7223 */ /* 0x004fe40000000012 */
[----:B------:R-:W2:Y:S04]  /*19e0*/  LDG.E R27, desc[UR8][R20.64+-0xc] ;  /* 0xfffff408141b7981 */ /* 0x000ea8000c1e1900 */
[----:B------:R-:W2:Y:S02]  /*19f0*/  LDG.E R18, desc[UR8][R14.64+-0xc] ;  /* 0xfffff4080e127981 */ /* 0x000ea4000c1e1900 */
[----:B--2---:R-:W-:-:S02]  /*1a00*/  FFMA R18, R27, R18, R26 ;  /* 0x000000121b127223 */ /* 0x004fc4000000001a */
[----:B------:R-:W2:Y:S04]  /*1a10*/  LDG.E R27, desc[UR8][R20.64+-0x8] ;  /* 0xfffff808141b7981 */ /* 0x000ea8000c1e1900 */
        /* <DEDUP_REMOVED lines=12> */
[----:B------:R-:W2:Y:S01]  /*1ae0*/  LDG.E R26, desc[UR8][R14.64+0x8] ;  /* 0x000008080e1a7981 */ /* 0x000ea2000c1e1900 */
[----:B------:R-:W-:-:S04]  /*1af0*/  IADD3 R28, P3, PT, R28, -0x8, RZ ;  /* 0xfffffff81c1c7810 */ /* 0x000fc80007f7e0ff */
[----:B------:R-:W-:Y:S01]  /*1b00*/  IADD3.X R29, PT, PT, R29, -0x1, RZ, P3, !PT ;  /* 0xffffffff1d1d7810 */ /* 0x000fe20001ffe4ff */
[----:B--2---:R-:W-:Y:S02]  /*1b10*/  FFMA R18, R27, R26, R18 ;  /* 0x0000001a1b127223 */ /* 0x004fe40000000012 */
[----:B------:R-:W2:Y:S04]  /*1b20*/  LDG.E R27, desc[UR8][R20.64+0xc] ;  /* 0x00000c08141b7981 */ /* 0x000ea8000c1e1900 */
[----:B------:R-:W2:Y:S01]  /*1b30*/  LDG.E R26, desc[UR8][R14.64+0xc] ;  /* 0x00000c080e1a7981 */ /* 0x000ea2000c1e1900 */
[----:B------:R-:W-:-:S04]  /*1b40*/  ISETP.NE.U32.AND P3, PT, R28, RZ, PT ;  /* 0x000000ff1c00720c */ /* 0x000fc80003f65070 */
[----:B------:R-:W-:Y:S01]  /*1b50*/  ISETP.NE.AND.EX P3, PT, R29, RZ, PT, P3 ;  /* 0x000000ff1d00720c */ /* 0x000fe20003f65330 */
[----:B--2---:R-:W-:Y:S01]  /*1b60*/  FFMA R18, R27, R26, R18 ;  /* 0x0000001a1b127223 */ /* 0x004fe20000000012 */
[----:B------:R-:W-:Y:S02]  /*1b70*/  IADD3 R26, P4, PT, R20, 0x20, RZ ;  /* 0x00000020141a7810 */ /* 0x000fe40007f9e0ff */
[----:B------:R-:W-:-:S03]  /*1b80*/  IADD3 R27, P5, PT, R14, 0x20, RZ ;  /* 0x000000200e1b7810 */ /* 0x000fc60007fbe0ff */
[----:B------:R-:W-:Y:S01]  /*1b90*/  IMAD.X R21, RZ, RZ, R21, P4 ;  /* 0x000000ffff157224 */ /* 0x000fe200020e0615 */
[----:B------:R-:W-:Y:S01]  /*1ba0*/  IADD3 R16, P4, PT, R16, 0x8, RZ ;  /* 0x0000000810107810 */ /* 0x000fe20007f9e0ff */
[----:B------:R-:W-:-:S04]  /*1bb0*/  IMAD.X R15, RZ, RZ, R15, P5 ;  /* 0x000000ffff0f7224 */ /* 0x000fc800028e060f */
[----:B------:R-:W-:Y:S01]  /*1bc0*/  IMAD.X R17, RZ, RZ, R17, P4 ;  /* 0x000000ffff117224 */ /* 0x000fe200020e0611 */
[----:B------:R-:W-:Y:S07]  /*1bd0*/  @P3 BRA `(.L_x_42) ;  /* 0xfffffffc006c3947 */ /* 0x000fee000383ffff */
.L_x_41:
[----:B------:R-:W-:Y:S01]  /*1be0*/  IMAD.IADD R20, R13, 0x1, R19 ;  /* 0x000000010d147824 */ /* 0x000fe200078e0213 */
[----:B------:R-:W-:Y:S06]  /*1bf0*/  @!P2 BRA `(.L_x_43) ;  /* 0x000000040034a947 */ /* 0x000fec0003800000 */
[----:B------:R-:W-:-:S04]  /*1c00*/  IADD3 R14, P2, PT, R10, -0x1, RZ ;  /* 0xffffffff0a0e7810 */ /* 0x000fc80007f5e0ff */
[----:B------:R-:W-:Y:S02]  /*1c10*/  ISETP.GE.U32.AND P3, PT, R14, 0x3, PT ;  /* 0x000000030e00780c */ /* 0x000fe40003f66070 */
[----:B------:R-:W-:Y:S02]  /*1c20*/  IADD3.X R14, PT, PT, RZ, -0x1, RZ, P2, !PT ;  /* 0xffffffffff0e7810 */ /* 0x000fe400017fe4ff */
[----:B------:R-:W-:Y:S02]  /*1c30*/  ISETP.NE.U32.AND P2, PT, R11, RZ, PT ;  /* 0x000000ff0b00720c */ /* 0x000fe40003f45070 */
[----:B------:R-:W-:Y:S02]  /*1c40*/  ISETP.GE.U32.AND.EX P3, PT, R14, RZ, PT, P3 ;  /* 0x000000ff0e00720c */ /* 0x000fe40003f66130 */
[----:B------:R-:W-:-:S11]  /*1c50*/  ISETP.NE.AND.EX P2, PT, RZ, RZ, PT, P2 ;  /* 0x000000ffff00720c */ /* 0x000fd60003f45320 */
[----:B------:R-:W-:Y:S05]  /*1c60*/  @!P3 BRA `(.L_x_44) ;  /* 0x00000000006cb947 */ /* 0x000fea0003800000 */
[----:B------:R-:W0:Y:S01]  /*1c70*/  LDC.64 R14, c[0x0][0x3a8] ;  /* 0x0000ea00ff0e7b82 */ /* 0x000e220000000a00 */
[----:B------:R-:W2:Y:S01]  /*1c80*/  LDCU.64 UR10, c[0x0][0x380] ;  /* 0x00007000ff0a77ac */ /* 0x000ea20008000a00 */
[----:B0-----:R-:W-:-:S04]  /*1c90*/  IMAD R26, R14, UR7, RZ ;  /* 0x000000070e1a7c24 */ /* 0x001fc8000f8e02ff */
[----:B------:R-:W-:Y:S02]  /*1ca0*/  IMAD R19, R15, UR6, R26 ;  /* 0x000000060f137c24 */ /* 0x000fe4000f8e021a */
[----:B------:R-:W-:Y:S02]  /*1cb0*/  IMAD.WIDE.U32 R26, R14, UR6, R16 ;  /* 0x000000060e1a7c25 */ /* 0x000fe4000f8e0010 */
[----:B------:R-:W0:Y:S02]  /*1cc0*/  LDC.64 R14, c[0x0][0x390] ;  /* 0x0000e400ff0e7b82 */ /* 0x000e240000000a00 */
[----:B------:R-:W-:Y:S01]  /*1cd0*/  IMAD.IADD R19, R19, 0x1, R27 ;  /* 0x0000000113137824 */ /* 0x000fe200078e021b */
[----:B0-----:R-:W-:-:S04]  /*1ce0*/  LEA R14, P3, R26, R14, 0x2 ;  /* 0x0000000e1a0e7211 */ /* 0x001fc800078610ff */
[----:B------:R-:W-:Y:S02]  /*1cf0*/  LEA.HI.X R15, R26, R15, R19, 0x2, P3 ;  /* 0x0000000f1a0f7211 */ /* 0x000fe400018f1413 */
[----:B------:R-:W-:-:S03]  /*1d00*/  IADD3 R19, P3, PT, R16, R12, RZ ;  /* 0x0000000c10137210 */ /* 0x000fc60007f7e0ff */
[----:B-1----:R-:W3:Y:S02]  /*1d10*/  LDG.E R29, desc[UR8][R14.64+0xc] ;  /* 0x00000c080e1d7981 */ /* 0x002ee4000c1e1900 */
[----:B------:R-:W-:Y:S01]  /*1d20*/  IMAD.X R28, R17, 0x1, R20, P3 ;  /* 0x00000001111c7824 */ /* 0x000fe200018e0614 */
[----:B--2---:R-:W-:-:S04]  /*1d30*/  LEA R26, P3, R19, UR10, 0x2 ;  /* 0x0000000a131a7c11 */ /* 0x004fc8000f8610ff */
[----:B------:R-:W-:Y:S02]  /*1d40*/  LEA.HI.X R27, R19, UR11, R28, 0x2, P3 ;  /* 0x0000000b131b7c11 */ /* 0x000fe400098f141c */
[----:B------:R-:W2:Y:S04]  /*1d50*/  LDG.E R19, desc[UR8][R14.64] ;  /* 0x000000080e137981 */ /* 0x000ea8000c1e1900 */
[----:B------:R-:W2:Y:S04]  /*1d60*/  LDG.E R21, desc[UR8][R26.64] ;  /* 0x000000081a157981 */ /* 0x000ea8000c1e1900 */
[----:B------:R-:W3:Y:S01]  /*1d70*/  LDG.E R28, desc[UR8][R26.64+0xc] ;  /* 0x00000c081a1c7981 */ /* 0x000ee2000c1e1900 */
[----:B--2---:R-:W-:-:S03]  /*1d80*/  FFMA R19, R19, R21, R18 ;  /* 0x0000001513137223 */ /* 0x004fc60000000012 */
[----:B------:R-:W2:Y:S04]  /*1d90*/  LDG.E R21, desc[UR8][R26.64+0x4] ;  /* 0x000004081a157981 */ /* 0x000ea8000c1e1900 */
[----:B------:R-:W2:Y:S02]  /*1da0*/  LDG.E R18, desc[UR8][R14.64+0x4] ;  /* 0x000004080e127981 */ /* 0x000ea4000c1e1900 */
[----:B--2---:R-:W-:Y:S02]  /*1db0*/  FFMA R18, R18, R21, R19 ;  /* 0x0000001512127223 */ /* 0x004fe40000000013 */
[----:B------:R-:W2:Y:S04]  /*1dc0*/  LDG.E R19, desc[UR8][R14.64+0x8] ;  /* 0x000008080e137981 */ /* 0x000ea8000c1e1900 */
[----:B------:R-:W2:Y:S01]  /*1dd0*/  LDG.E R21, desc[UR8][R26.64+0x8] ;  /* 0x000008081a157981 */ /* 0x000ea2000c1e1900 */
[----:B------:R-:W-:-:S05]  /*1de0*/  IADD3 R16, P3, PT, R16, 0x4, RZ ;  /* 0x0000000410107810 */ /* 0x000fca0007f7e0ff */
[----:B------:R-:W-:Y:S02]  /*1df0*/  IMAD.X R17, RZ, RZ, R17, P3 ;  /* 0x000000ffff117224 */ /* 0x000fe400018e0611 */
[----:B--2---:R-:W-:-:S04]  /*1e00*/  FFMA R18, R19, R21, R18 ;  /* 0x0000001513127223 */ /* 0x004fc80000000012 */
[----:B---3--:R-:W-:-:S07]  /*1e10*/  FFMA R18, R29, R28, R18 ;  /* 0x0000001c1d127223 */ /* 0x008fce0000000012 */
.L_x_44:
[----:B------:R-:W-:Y:S05]  /*1e20*/  @!P2 BRA `(.L_x_43) ;  /* 0x0000000000a8a947 */ /* 0x000fea0003800000 */
[----:B------:R-:W-:Y:S02]  /*1e30*/  ISETP.NE.U32.AND P2, PT, R11, 0x1, PT ;  /* 0x000000010b00780c */ /* 0x000fe40003f45070 */
[----:B------:R-:W-:Y:S02]  /*1e40*/  LOP3.LUT P3, RZ, R6, 0x1, RZ, 0xc0, !PT ;  /* 0x0000000106ff7812 */ /* 0x000fe4000786c0ff */
[----:B------:R-:W-:-:S13]  /*1e50*/  ISETP.NE.AND.EX P2, PT, RZ, RZ, PT, P2 ;  /* 0x000000ffff00720c */ /* 0x000fda0003f45320 */
        /* <DEDUP_REMOVED lines=11> */
[----:B-1----:R-:W3:Y:S01]  /*1f10*/  LDG.E R19, desc[UR8][R14.64] ;  /* 0x000000080e137981 */ /* 0x002ee2000c1e1900 */
[----:B------:R-:W-:Y:S02]  /*1f20*/  IADD3.X R28, PT, PT, R17, R20, RZ, P2, !PT ;  /* 0x00000014111c7210 */ /* 0x000fe400017fe4ff */
[C---:B--2---:R-:W-:Y:S01]  /*1f30*/  LEA R26, P2, R27.reuse, UR10, 0x2 ;  /* 0x0000000a1b1a7c11 */ /* 0x044fe2000f8410ff */
[----:B------:R-:W2:Y:S03]  /*1f40*/  LDG.E R21, desc[UR8][R14.64+0x4] ;  /* 0x000004080e157981 */ /* 0x000ea6000c1e1900 */
[----:B------:R-:W-:-:S05]  /*1f50*/  LEA.HI.X R27, R27, UR11, R28, 0x2, P2 ;  /* 0x0000000b1b1b7c11 */ /* 0x000fca00090f141c */
[----:B------:R-:W3:Y:S04]  /*1f60*/  LDG.E R28, desc[UR8][R26.64] ;  /* 0x000000081a1c7981 */ /* 0x000ee8000c1e1900 */
[----:B------:R-:W2:Y:S01]  /*1f70*/  LDG.E R29, desc[UR8][R26.64+0x4] ;  /* 0x000004081a1d7981 */ /* 0x000ea2000c1e1900 */
[----:B------:R-:W-:-:S05]  /*1f80*/  IADD3 R16, P2, PT, R16, 0x2, RZ ;  /* 0x0000000210107810 */ /* 0x000fca0007f5e0ff */
[----:B------:R-:W-:Y:S02]  /*1f90*/  IMAD.X R17, RZ, RZ, R17, P2 ;  /* 0x000000ffff117224 */ /* 0x000fe400010e0611 */
[----:B---3--:R-:W-:-:S04]  /*1fa0*/  FFMA R18, R19, R28, R18 ;  /* 0x0000001c13127223 */ /* 0x008fc80000000012 */
[----:B--2---:R-:W-:-:S07]  /*1fb0*/  FFMA R18, R21, R29, R18 ;  /* 0x0000001d15127223 */ /* 0x004fce0000000012 */
.L_x_45:
[----:B------:R-:W-:Y:S05]  /*1fc0*/  @!P3 BRA `(.L_x_43) ;  /* 0x000000000040b947 */ /* 0x000fea0003800000 */
[----:B------:R-:W0:Y:S02]  /*1fd0*/  LDC.64 R14, c[0x0][0x3a8] ;  /* 0x0000ea00ff0e7b82 */ /* 0x000e240000000a00 */
[----:B0-----:R-:W-:-:S04]  /*1fe0*/  IMAD R26, R14, UR7, RZ ;  /* 0x000000070e1a7c24 */ /* 0x001fc8000f8e02ff */
[----:B------:R-:W-:Y:S02]  /*1ff0*/  IMAD R13, R15, UR6, R26 ;  /* 0x000000060f0d7c24 */ /* 0x000fe4000f8e021a */
[----:B------:R-:W-:Y:S01]  /*2000*/  IMAD.WIDE.U32 R26, R14, UR6, R16 ;  /* 0x000000060e1a7c25 */ /* 0x000fe2000f8e0010 */
[----:B------:R-:W0:Y:S01]  /*2010*/  LDCU.64 UR6, c[0x0][0x380] ;  /* 0x00007000ff0677ac */ /* 0x000e220008000a00 */
[----:B------:R-:W2:Y:S01]  /*2020*/  LDC.64 R14, c[0x0][0x390] ;  /* 0x0000e400ff0e7b82 */ /* 0x000ea20000000a00 */
[----:B------:R-:W-:Y:S01]  /*2030*/  IADD3 R16, P2, PT, R16, R12, RZ ;  /* 0x0000000c10107210 */ /* 0x000fe20007f5e0ff */
[----:B------:R-:W-:-:S04]  /*2040*/  IMAD.IADD R19, R13, 0x1, R27 ;  /* 0x000000010d137824 */ /* 0x000fc800078e021b */
[----:B------:R-:W-:Y:S01]  /*2050*/  IMAD.X R17, R17, 0x1, R20, P2 ;  /* 0x0000000111117824 */ /* 0x000fe200010e0614 */
[----:B0-----:R-:W-:-:S04]  /*2060*/  LEA R12, P3, R16, UR6, 0x2 ;  /* 0x00000006100c7c11 */ /* 0x001fc8000f8610ff */
[----:B------:R-:W-:Y:S02]  /*2070*/  LEA.HI.X R13, R16, UR7, R17, 0x2, P3 ;  /* 0x00000007100d7c11 */ /* 0x000fe400098f1411 */
[----:B--2---:R-:W-:-:S03]  /*2080*/  LEA R14, P2, R26, R14, 0x2 ;  /* 0x0000000e1a0e7211 */ /* 0x004fc600078410ff */
[----:B-1----:R-:W2:Y:S01]  /*2090*/  LDG.E R12, desc[UR8][R12.64] ;  /* 0x000000080c0c7981 */ /* 0x002ea2000c1e1900 */
[----:B------:R-:W-:-:S06]  /*20a0*/  LEA.HI.X R15, R26, R15, R19, 0x2, P2 ;  /* 0x0000000f1a0f7211 */ /* 0x000fcc00010f1413 */
[----:B------:R-:W2:Y:S02]  /*20b0*/  LDG.E R15, desc[UR8][R14.64] ;  /* 0x000000080e0f7981 */ /* 0x000ea4000c1e1900 */
[----:B--2---:R-:W-:-:S07]  /*20c0*/  FFMA R18, R15, R12, R18 ;  /* 0x0000000c0f127223 */ /* 0x004fce0000000012 */
.L_x_43:
[----:B------:R-:W-:Y:S05]  /*20d0*/  @P1 BRA `(.L_x_46) ;  /* 0xfffffff400a01947 */ /* 0x000fea000383ffff */
.L_x_40:
[----:B------:R-:W0:Y:S02]  /*20e0*/  LDCU.64 UR4, c[0x0][0x388] ;  /* 0x00007100ff0477ac */ /* 0x000e240008000a00 */
[----:B0-----:R-:W-:-:S04]  /*20f0*/  IADD3 R4, P0, PT, R0, UR4, RZ ;  /* 0x0000000400047c10 */ /* 0x001fc8000ff1e0ff */
[----:B------:R-:W-:-:S05]  /*2100*/  IADD3.X R5, PT, PT, R2, UR5, RZ, P0, !PT ;  /* 0x0000000502057c10 */ /* 0x000fca00087fe4ff */
[----:B-1----:R-:W-:Y:S01]  /*2110*/  STG.E desc[UR8][R4.64], R18 ;  /* 0x0000001204007986 */ /* 0x002fe2000c101908 */
[----:B------:R-:W-:Y:S05]  /*2120*/  EXIT ;  /* 0x000000000000794d */ /* 0x000fea0003800000 */
.L_x_47:
        /* <DEDUP_REMOVED lines=13> */
.L_x_146:


//--------------------- .text._Z21convolution_top_rightPfS_S_xxx --------------------------
	.section	.text._Z21convolution_top_rightPfS_S_xxx,"ax",@progbits
	.align	128
        .global         _Z21convolution_top_rightPfS_S_xxx
        .type           _Z21convolution_top_rightPfS_S_xxx,@function
        .size           _Z21convolution_top_rightPfS_S_xxx,(.L_x_147 - _Z21convolution_top_rightPfS_S_xxx)
        .other          _Z21convolution_top_rightPfS_S_xxx,@"STO_CUDA_ENTRY STV_DEFAULT"
_Z21convolution_top_rightPfS_S_xxx:
.text._Z21convolution_top_rightPfS_S_xxx:
[----:B------:R-:W-:Y:S01]  /*0000*/  LDC R1, c[0x0][0x37c] ;  /* 0x0000df00ff017b82 */ /* 0x000fe20000000800 */
[----:B------:R-:W0:Y:S01]  /*0010*/  LDCU.128 UR4, c[0x0][0x3a0] ;  /* 0x00007400ff0477ac */ /* 0x000e220008000c00 */
[----:B------:R-:W1:Y:S01]  /*0020*/  S2R R14, SR_TID.X ;  /* 0x00000000000e7919 */ /* 0x000e620000002100 */
[----:B------:R-:W2:Y:S01]  /*0030*/  LDCU.64 UR16, c[0x0][0x358] ;  /* 0x00006b00ff1077ac */ /* 0x000ea20008000a00 */
[----:B------:R-:W3:Y:S01]  /*0040*/  S2R R0, SR_CTAID.X ;  /* 0x0000000000007919 */ /* 0x000ee20000002500 */
[----:B0-----:R-:W-:Y:S01]  /*0050*/  UMOV UR11, UR7 ;  /* 0x00000007000b7c82 */ /* 0x001fe20008000000 */
[----:B------:R-:W-:Y:S01]  /*0060*/  UMOV UR10, UR6 ;  /* 0x00000006000a7c82 */ /* 0x000fe20008000000 */
[----:B------:R-:W-:Y:S01]  /*0070*/  USHF.R.U32.HI UR8, URZ, 0x1f, UR11 ;  /* 0x0000001fff087899 */ /* 0x000fe2000801160b */
[----:B------:R-:W-:Y:S01]  /*0080*/  MOV R15, UR4 ;  /* 0x00000004000f7c02 */ /* 0x000fe20008000f00 */
[----:B------:R-:W0:Y:S01]  /*0090*/  LDCU.64 UR6, c[0x0][0x380] ;  /* 0x00007000ff0677ac */ /* 0x000e220008000a00 */
[----:B------:R-:W-:Y:S01]  /*00a0*/  MOV R2, UR5 ;  /* 0x0000000500027c02 */ /* 0x000fe20008000f00 */
[----:B------:R-:W-:-:S04]  /*00b0*/  UIADD3 UR8, UP0, UPT, UR8, UR10, URZ ;  /* 0x0000000a08087290 */ /* 0x000fc8000ff1e0ff */
[----:B------:R-:W-:Y:S02]  /*00c0*/  UIADD3.X UR9, UPT, UPT, URZ, UR11, URZ, UP0, !UPT ;  /* 0x0000000bff097290 */ /* 0x000fe400087fe4ff */
[----:B------:R-:W-:Y:S02]  /*00d0*/  UISETP.GE.U32.AND UP0, UPT, UR10, 0x2, UPT ;  /* 0x000000020a00788c */ /* 0x000fe4000bf06070 */
[----:B------:R-:W-:Y:S02]  /*00e0*/  USHF.R.S64 UR8, UR8, 0x1, UR9 ;  /* 0x0000000108087899 */ /* 0x000fe40008001009 */
[----:B------:R-:W-:Y:S02]  /*00f0*/  USHF.R.S32.HI UR9, URZ, 0x1, UR9 ;  /* 0x00000001ff097899 */ /* 0x000fe40008011409 */
[----:B------:R-:W-:Y:S02]  /*0100*/  UISETP.GE.AND.EX UP0, UPT, UR11, URZ, UPT, UP0 ;  /* 0x000000ff0b00728c */ /* 0x000fe4000bf06300 */
[----:B-1----:R-:W-:-:S04]  /*0110*/  IADD3 R14, P0, P1, R14, -UR8, R15 ;  /* 0x800000080e0e7c10 */ /* 0x002fc8000f91e00f */
[----:B------:R-:W-:-:S03]  /*0120*/  IADD3.X R15, PT, PT, RZ, ~UR9, R2, P0, P1 ;  /* 0x80000009ff0f7c10 */ /* 0x000fc600087e2402 */
[----:B---3--:R-:W-:-:S04]  /*0130*/  IMAD.WIDE.U32 R4, R0, UR4, R14 ;  /* 0x0000000400047c25 */ /* 0x008fc8000f8e000e */
[----:B------:R-:W-:Y:S02]  /*0140*/  IMAD R3, R0, UR5, R5 ;  /* 0x0000000500037c24 */ /* 0x000fe4000f8e0205 */
[----:B------:R-:W-:-:S03]  /*0150*/  IMAD.SHL.U32 R2, R4, 0x4, RZ ;  /* 0x0000000404027824 */ /* 0x000fc600078e00ff */
[----:B------:R-:W-:Y:S01]  /*0160*/  SHF.L.U64.HI R3, R4, 0x2, R3 ;  /* 0x0000000204037819 */ /* 0x000fe20000010203 */
[----:B------:R-:W-:Y:S01]  /*0170*/  HFMA2 R4, -RZ, RZ, 0, 0 ;  /* 0x00000000ff047431 */ /* 0x000fe200000001ff */
[----:B0-----:R-:W-:-:S04]  /*0180*/  IADD3 R12, P0, PT, R2, UR6, RZ ;  /* 0x00000006020c7c10 */ /* 0x001fc8000ff1e0ff */
[----:B------:R-:W-:Y:S01]  /*0190*/  IADD3.X R13, PT, PT, R3, UR7, RZ, P0, !PT ;  /* 0x00000007030d7c10 */ /* 0x000fe200087fe4ff */
[----:B--2---:R-:W-:Y:S08]  /*01a0*/  BRA.U !UP0, `(.L_x_48) ;  /* 0x0000000908907547 */ /* 0x004ff0000b800000 */
[----:B------:R0:W5:Y:S01]  /*01b0*/  LDG.E R5, desc[UR16][R12.64] ;  /* 0x000000100c057981 */ /* 0x000162000c1e1900 */
[----:B------:R-:W-:Y:S01]  /*01c0*/  ULOP3.LUT UR23, UR10, 0xf, URZ, 0xc0, !UPT ;  /* 0x0000000f0a177892 */ /* 0x000fe2000f8ec0ff */
[----:B------:R-:W-:Y:S01]  /*01d0*/  MOV R4, RZ ;  /* 0x000000ff00047202 */ /* 0x000fe20000000f00 */
[----:B------:R-:W-:Y:S02]  /*01e0*/  ULOP3.LUT UR22, UR10, 0x7, URZ, 0xc0, !UPT ;  /* 0x000000070a167892 */ /* 0x000fe4000f8ec0ff */
[----:B------:R-:W-:Y:S02]  /*01f0*/  UIADD3 UR6, UP0, UPT, UR23, -0x1, URZ ;  /* 0xffffffff17067890 */ /* 0x000fe4000ff1e0ff */
[----:B------:R-:W-:Y:S02]  /*0200*/  UIADD3 UR4, UP1, UPT, UR22, -0x1, URZ ;  /* 0xffffffff16047890 */ /* 0x000fe4000ff3e0ff */
[----:B------:R-:W-:Y:S02]  /*0210*/  UIADD3.X UR7, UPT, UPT, URZ, -0x1, URZ, UP0, !UPT ;  /* 0xffffffffff077890 */ /* 0x000fe400087fe4ff */
[----:B------:R-:W-:-:S02]  /*0220*/  UIADD3.X UR5, UPT, UPT, URZ, -0x1, URZ, UP1, !UPT ;  /* 0xffffffffff057890 */ /* 0x000fc40008ffe4ff */
[----:B------:R-:W-:Y:S02]  /*0230*/  UISETP.GE.U32.AND UP0, UPT, UR6, 0x7, UPT ;  /* 0x000000070600788c */ /* 0x000fe4000bf06070 */
[----:B------:R-:W-:Y:S02]  /*0240*/  UISETP.GE.U32.AND UP1, UPT, UR4, 0x3, UPT ;  /* 0x000000030400788c */ /* 0x000fe4000bf26070 */
[----:B------:R-:W-:Y:S02]  /*0250*/  UISETP.GE.U32.AND.EX UP0, UPT, UR7, URZ, UPT, UP0 ;  /* 0x000000ff0700728c */ /* 0x000fe4000bf06100 */
[----:B------:R-:W-:Y:S02]  /*0260*/  ULOP3.LUT UR15, UR10, 0xfffffff0, URZ, 0xc0, !UPT ;  /* 0xfffffff00a0f7892 */ /* 0x000fe4000f8ec0ff */
[----:B------:R-:W-:Y:S02]  /*0270*/  ULOP3.LUT UR18, UR11, 0x7fffffff, URZ, 0xc0, !UPT ;  /* 0x7fffffff0b127892 */ /* 0x000fe4000f8ec0ff */
[----:B------:R-:W-:-:S02]  /*0280*/  ULOP3.LUT UR14, UR10, 0x3, URZ, 0xc0, !UPT ;  /* 0x000000030a0e7892 */ /* 0x000fc4000f8ec0ff */
[----:B------:R-:W-:Y:S01]  /*0290*/  UISETP.GE.U32.AND.EX UP1, UPT, UR5, URZ, UPT, UP1 ;  /* 0x000000ff0500728c */ /* 0x000fe2000bf26110 */
[----:B------:R-:W-:Y:S01]  /*02a0*/  UMOV UR6, URZ ;  /* 0x000000ff00067c82 */ /* 0x000fe20008000000 */
[----:B0-----:R-:W-:-:S09]  /*02b0*/  UMOV UR7, URZ ;  /* 0x000000ff00077c82 */ /* 0x001fd20008000000 */
.L_x_53:
[----:B------:R-:W0:Y:S01]  /*02c0*/  LDCU.64 UR10, c[0x0][0x3a8] ;  /* 0x00007500ff0a77ac */ /* 0x000e220008000a00 */
[----:B------:R-:W-:Y:S01]  /*02d0*/  UMOV UR4, URZ ;  /* 0x000000ff00047c82 */ /* 0x000fe20008000000 */
[----:B------:R-:W-:Y:S01]  /*02e0*/  UMOV UR5, URZ ;  /* 0x000000ff00057c82 */ /* 0x000fe20008000000 */
[----:B0-----:R-:W-:-:S04]  /*02f0*/  UISETP.GE.U32.AND UP2, UPT, UR10, 0x10, UPT ;  /* 0x000000100a00788c */ /* 0x001fc8000bf46070 */
[----:B------:R-:W-:-:S09]  /*0300*/  UISETP.GE.U32.AND.EX UP2, UPT, UR11, URZ, UPT, UP2 ;  /* 0x000000ff0b00728c */ /* 0x000fd2000bf46120 */
[----:B------:R-:W-:Y:S05]  /*0310*/  BRA.U !UP2, `(.L_x_49) ;  /* 0x000000010ac87547 */ /* 0x000fea000b800000 */
[----:B------:R-:W0:Y:S01]  /*0320*/  LDCU.64 UR20, c[0x0][0x390] ;  /* 0x00007200ff1477ac */ /* 0x000e220008000a00 */
[----:B------:R-:W-:Y:S01]  /*0330*/  UMOV UR4, URZ ;  /* 0x000000ff00047c82 */ /* 0x000fe20008000000 */
[----:B------:R-:W-:-:S05]  /*0340*/  UMOV UR5, URZ ;  /* 0x000000ff00057c82 */ /* 0x000fca0008000000 */
.L_x_50:
[----:B------:R-:W-:Y:S02]  /*0350*/  UIMAD UR19, UR7, UR10, URZ ;  /* 0x0000000a071372a4 */ /* 0x000fe4000f8e02ff */
[----:B------:R-:W-:Y:S02]  /*0360*/  UIMAD.WIDE.U32 UR12, UR6, UR10, UR4 ;  /* 0x0000000a060c72a5 */ /* 0x000fe4000f8e0004 */
[----:B------:R-:W-:-:S04]  /*0370*/  UIMAD UR19, UR6, UR11, UR19 ;  /* 0x0000000b061372a4 */ /* 0x000fc8000f8e0213 */
[----:B------:R-:W-:Y:S02]  /*0380*/  UIADD3 UR13, UPT, UPT, UR13, UR19, URZ ;  /* 0x000000130d0d7290 */ /* 0x000fe4000fffe0ff */
[----:B0-----:R-:W-:-:S04]  /*0390*/  ULEA UR19, UP2, UR12, UR20, 0x2 ;  /* 0x000000140c137291 */ /* 0x001fc8000f8410ff */
[----:B------:R-:W-:Y:S02]  /*03a0*/  ULEA.HI.X UR13, UR12, UR21, UR13, 0x2, UP2 ;  /* 0x000000150c0d7291 */ /* 0x000fe400090f140d */
[----:B------:R-:W-:-:S04]  /*03b0*/  IMAD.U32 R6, RZ, RZ, UR19 ;  /* 0x00000013ff067e24 */ /* 0x000fc8000f8e00ff */
        /* <DEDUP_REMOVED lines=40> */
.L_x_49:
[----:B------:R-:W-:-:S04]  /*0640*/  UISETP.NE.U32.AND UP2, UPT, UR23, URZ, UPT ;  /* 0x000000ff1700728c */ /* 0x000fc8000bf45070 */
[----:B------:R-:W-:-:S09]  /*0650*/  UISETP.NE.AND.EX UP2, UPT, URZ, URZ, UPT, UP2 ;  /* 0x000000ffff00728c */ /* 0x000fd2000bf45320 */
[----:B------:R-:W-:Y:S05]  /*0660*/  BRA.U !UP2, `(.L_x_51) ;  /* 0x000000050a4c7547 */ /* 0x000fea000b800000 */
[----:B------:R-:W-:-:S04]  /*0670*/  UISETP.NE.U32.AND UP2, UPT, UR22, URZ, UPT ;  /* 0x000000ff1600728c */ /* 0x000fc8000bf45070 */
[----:B------:R-:W-:Y:S01]  /*0680*/  UISETP.NE.AND.EX UP2, UPT, URZ, URZ, UPT, UP2 ;  /* 0x000000ffff00728c */ /* 0x000fe2000bf45320 */
[----:B------:R-:W-:Y:S10]  /*0690*/  BRA.U !UP0, `(.L_x_52) ;  /* 0x00000001086c7547 */ /* 0x000ff4000b800000 */
[----:B------:R-:W0:Y:S01]  /*06a0*/  LDCU.64 UR20, c[0x0][0x390] ;  /* 0x00007200ff1477ac */ /* 0x000e220008000a00 */
[----:B------:R-:W-:Y:S02]  /*06b0*/  UIMAD UR19, UR7, UR10, URZ ;  /* 0x0000000a071372a4 */ /* 0x000fe4000f8e02ff */
[----:B------:R-:W-:Y:S02]  /*06c0*/  UIMAD.WIDE.U32 UR12, UR6, UR10, UR4 ;  /* 0x0000000a060c72a5 */ /* 0x000fe4000f8e0004 */
[----:B------:R-:W-:-:S04]  /*06d0*/  UIMAD UR19, UR6, UR11, UR19 ;  /* 0x0000000b061372a4 */ /* 0x000fc8000f8e0213 */
[----:B------:R-:W-:Y:S02]  /*06e0*/  UIADD3 UR13, UPT, UPT, UR19, UR13, URZ ;  /* 0x0000000d130d7290 */ /* 0x000fe4000fffe0ff */
[----:B0-----:R-:W-:-:S04]  /*06f0*/  ULEA UR19, UP3, UR12, UR20, 0x2 ;  /* 0x000000140c137291 */ /* 0x001fc8000f8610ff */
        /* <DEDUP_REMOVED lines=21> */
.L_x_52:
[----:B------:R-:W-:Y:S05]  /*0850*/  BRA.U !UP2, `(.L_x_51) ;  /* 0x000000010ad07547 */ /* 0x000fea000b800000 */
[----:B------:R-:W0:Y:S01]  /*0860*/  @UP1 LDCU.64 UR20, c[0x0][0x390] ;  /* 0x00007200ff1417ac */ /* 0x000e220008000a00 */
[----:B------:R-:W-:Y:S01]  /*0870*/  PLOP3.LUT P0, PT, PT, PT, UP1, 0x80, 0x8 ;  /* 0x000000000008781c */ /* 0x000fe20003f0f018 */
        /* <DEDUP_REMOVED lines=8> */
[----:B------:R-:W-:Y:S01]  /*0900*/  MOV R6, UR12 ;  /* 0x0000000c00067c02 */ /* 0x000fe20008000f00 */
[----:B------:R-:W-:-:S03]  /*0910*/  IMAD.U32 R8, RZ, RZ, UR12 ;  /* 0x0000000cff087e24 */ /* 0x000fc6000f8e00ff */
[----:B------:R-:W-:Y:S02]  /*0920*/  MOV R7, UR13 ;  /* 0x0000000d00077c02 */ /* 0x000fe40008000f00 */
[----:B------:R-:W-:Y:S01]  /*0930*/  MOV R9, UR13 ;  /* 0x0000000d00097c02 */ /* 0x000fe20008000f00 */
[----:B------:R-:W-:Y:S02]  /*0940*/  IMAD.U32 R11, RZ, RZ, UR13 ;  /* 0x0000000dff0b7e24 */ /* 0x000fe4000f8e00ff */
[----:B------:R-:W2:Y:S01]  /*0950*/  @P0 LDG.E R6, desc[UR16][R6.64] ;  /* 0x0000001006060981 */ /* 0x000ea2000c1e1900 */
[----:B------:R-:W-:-:S03]  /*0960*/  MOV R10, UR12 ;  /* 0x0000000c000a7c02 */ /* 0x000fc60008000f00 */
[----:B------:R-:W3:Y:S01]  /*0970*/  @P0 LDG.E R9, desc[UR16][R8.64+0x4] ;  /* 0x0000041008090981 */ /* 0x000ee2000c1e1900 */
[----:B------:R-:W-:Y:S02]  /*0980*/  MOV R17, UR13 ;  /* 0x0000000d00117c02 */ /* 0x000fe40008000f00 */
[----:B------:R-:W-:Y:S01]  /*0990*/  MOV R16, UR12 ;  /* 0x0000000c00107c02 */ /* 0x000fe20008000f00 */
[----:B------:R-:W4:Y:S04]  /*09a0*/  @P0 LDG.E R11, desc[UR16][R10.64+0x8] ;  /* 0x000008100a0b0981 */ /* 0x000f28000c1e1900 */
[----:B------:R-:W4:Y:S01]  /*09b0*/  @P0 LDG.E R17, desc[UR16][R16.64+0xc] ;  /* 0x00000c1010110981 */ /* 0x000f22000c1e1900 */
[----:B------:R-:W-:Y:S02]  /*09c0*/  UISETP.NE.U32.AND UP2, UPT, UR14, URZ, UPT ;  /* 0x000000ff0e00728c */ /* 0x000fe4000bf45070 */
[----:B------:R-:W-:-:S02]  /*09d0*/  @UP1 UIADD3 UR4, UP3, UPT, UR4, 0x4, URZ ;  /* 0x0000000404041890 */ /* 0x000fc4000ff7e0ff */
[----:B------:R-:W-:Y:S02]  /*09e0*/  UISETP.NE.AND.EX UP2, UPT, URZ, URZ, UPT, UP2 ;  /* 0x000000ffff00728c */ /* 0x000fe4000bf45320 */
[----:B------:R-:W-:Y:S01]  /*09f0*/  @UP1 UIADD3.X UR5, UPT, UPT, URZ, UR5, URZ, UP3, !UPT ;  /* 0x00000005ff051290 */ /* 0x000fe20009ffe4ff */
[----:B--2--5:R-:W-:-:S04]  /*0a00*/  @P0 FFMA R18, R5, R6, R4 ;  /* 0x0000000605120223 */ /* 0x024fc80000000004 */
[----:B---3--:R-:W-:-:S04]  /*0a10*/  @P0 FFMA R18, R5, R9, R18 ;  /* 0x0000000905120223 */ /* 0x008fc80000000012 */
[----:B----4-:R-:W-:-:S04]  /*0a20*/  @P0 FFMA R18, R5, R11, R18 ;  /* 0x0000000b05120223 */ /* 0x010fc80000000012 */
[----:B------:R-:W-:Y:S01]  /*0a30*/  @P0 FFMA R4, R5, R17, R18 ;  /* 0x0000001105040223 */ /* 0x000fe20000000012 */
[----:B------:R-:W-:Y:S06]  /*0a40*/  BRA.U !UP2, `(.L_x_51) ;  /* 0x000000010a547547 */ /* 0x000fec000b800000 */
[----:B------:R-:W0:Y:S01]  /*0a50*/  LDCU.64 UR20, c[0x0][0x390] ;  /* 0x00007200ff1477ac */ /* 0x000e220008000a00 */
        /* <DEDUP_REMOVED lines=20> */
.L_x_51:
[----:B------:R-:W-:-:S04]  /*0ba0*/  UIADD3 UR6, UP2, UPT, UR6, 0x1, URZ ;  /* 0x0000000106067890 */ /* 0x000fc8000ff5e0ff */
[----:B------:R-:W-:Y:S02]  /*0bb0*/  UIADD3.X UR7, UPT, UPT, URZ, UR7, URZ, UP2, !UPT ;  /* 0x00000007ff077290 */ /* 0x000fe400097fe4ff */
[----:B------:R-:W-:-:S04]  /*0bc0*/  UISETP.NE.U32.AND UP2, UPT, UR6, UR8, UPT ;  /* 0x000000080600728c */ /* 0x000fc8000bf45070 */
[----:B------:R-:W-:-:S09]  /*0bd0*/  UISETP.NE.AND.EX UP2, UPT, UR7, UR9, UPT, UP2 ;  /* 0x000000090700728c */ /* 0x000fd2000bf45320 */
[----:B------:R-:W-:Y:S05]  /*0be0*/  BRA.U UP2, `(.L_x_53) ;  /* 0xfffffff502b47547 */ /* 0x000fea000b83ffff */
.L_x_48:
[----:B------:R-:W-:-:S04]  /*0bf0*/  UISETP.GE.U32.AND UP0, UPT, UR10, 0x1, UPT ;  /* 0x000000010a00788c */ /* 0x000fc8000bf06070 */
[----:B------:R-:W-:-:S09]  /*0c00*/  UISETP.GE.AND.EX UP0, UPT, UR11, URZ, UPT, UP0 ;  /* 0x000000ff0b00728c */ /* 0x000fd2000bf06300 */
[----:B------:R-:W-:Y:S05]  /*0c10*/  BRA.U !UP0, `(.L_x_54) ;  /* 0x0000000908707547 */ /* 0x000fea000b800000 */
[----:B------:R-:W-:-:S04]  /*0c20*/  UIADD3 UR6, UP0, UPT, UR8, 0x1, URZ ;  /* 0x0000000108067890 */ /* 0x000fc8000ff1e0ff */
[----:B------:R-:W-:Y:S02]  /*0c30*/  UIADD3.X UR7, UPT, UPT, URZ, UR9, URZ, UP0, !UPT ;  /* 0x00000009ff077290 */ /* 0x000fe400087fe4ff */
[----:B------:R-:W-:-:S04]  /*0c40*/  UISETP.GE.U32.AND UP0, UPT, UR6, UR10, UPT ;  /* 0x0000000a0600728c */ /* 0x000fc8000bf06070 */
[----:B------:R-:W-:-:S09]  /*0c50*/  UISETP.GE.AND.EX UP0, UPT, UR7, UR11, UPT, UP0 ;  /* 0x0000000b0700728c */ /* 0x000fd2000bf06300 */
[----:B------:R-:W-:Y:S05]  /*0c60*/  BRA.U UP0, `(.L_x_54) ;  /* 0x00000009005c7547 */ /* 0x000fea000b800000 */
[----:B------:R-:W-:Y:S02]  /*0c70*/  UIADD3 UR4, UP0, UPT, -UR8, UR10, URZ ;  /* 0x0000000a08047290 */ /* 0x000fe4000ff1e1ff */
[----:B------:R-:W-:Y:S01]  /*0c80*/  LOP3.LUT R6, RZ, UR8, RZ, 0x33, !PT ;  /* 0x00000008ff067c12 */ /* 0x000fe2000f8e33ff */
[----:B-----5:R0:W5:Y:S01]  /*0c90*/  LDG.E R5, desc[UR16][R12.64] ;  /* 0x000000100c057981 */ /* 0x020162000c1e1900 */
[----:B------:R-:W-:Y:S01]  /*0ca0*/  LOP3.LUT R7, RZ, UR9, RZ, 0x33, !PT ;  /* 0x00000009ff077c12 */ /* 0x000fe2000f8e33ff */
[----:B------:R-:W-:Y:S01]  /*0cb0*/  UIADD3 UR4, UP1, UPT, UR4, -0x2, URZ ;  /* 0xfffffffe04047890 */ /* 0x000fe2000ff3e0ff */
[----:B------:R-:W-:Y:S01]  /*0cc0*/  IADD3 R18, P0, PT, R6, UR10, RZ ;  /* 0x0000000a06127c10 */ /* 0x000fe2000ff1e0ff */
[----:B------:R-:W-:Y:S01]  /*0cd0*/  IMAD.U32 R10, RZ, RZ, UR9 ;  /* 0x00000009ff0a7e24 */ /* 0x000fe2000f8e00ff */
[----:B------:R-:W-:Y:S01]  /*0ce0*/  MOV R9, UR8 ;  /* 0x0000000800097c02 */ /* 0x000fe20008000f00 */
[----:B------:R-:W-:Y:S01]  /*0cf0*/  UIADD3.X UR5, UPT, UPT, ~UR9, -0x1, UR11, UP1, UP0 ;  /* 0xffffffff09057890 */ /* 0x000fe20008fe050b */
[----:B------:R-:W-:Y:S01]  /*0d00*/  LOP3.LUT R11, R18, 0xf, RZ, 0xc0, !PT ;  /* 0x0000000f120b7812 */ /* 0x000fe200078ec0ff */
[----:B------:R-:W-:Y:S01]  /*0d10*/  UISETP.GE.U32.AND UP0, UPT, UR4, 0xf, UPT ;  /* 0x0000000f0400788c */ /* 0x000fe2000bf06070 */
[----:B------:R-:W-:-:S02]  /*0d20*/  IADD3.X R8, PT, PT, R7, UR11, RZ, P0, !PT ;  /* 0x0000000b07087c10 */ /* 0x000fc400087fe4ff */
[C---:B0-----:R-:W-:Y:S01]  /*0d30*/  LOP3.LUT R12, R18.reuse, 0x7, RZ, 0xc0, !PT ;  /* 0x00000007120c7812 */ /* 0x041fe200078ec0ff */
[----:B------:R-:W-:Y:S01]  /*0d40*/  UISETP.GE.U32.AND.EX UP0, UPT, UR5, URZ, UPT, UP0 ;  /* 0x000000ff0500728c */ /* 0x000fe2000bf06100 */
[C---:B------:R-:W-:Y:S02]  /*0d50*/  LOP3.LUT R13, R18.reuse, 0xfffffff0, RZ, 0xc0, !PT ;  /* 0xfffffff0120d7812 */ /* 0x040fe400078ec0ff */
[----:B------:R-:W-:-:S08]  /*0d60*/  LOP3.LUT R18, R18, 0x3, RZ, 0xc0, !PT ;  /* 0x0000000312127812 */ /* 0x000fd000078ec0ff */
.L_x_59:
[----:B------:R-:W0:Y:S01]  /*0d70*/  LDCU.64 UR10, c[0x0][0x3a8] ;  /* 0x00007500ff0a77ac */ /* 0x000e220008000a00 */
[----:B------:R-:W-:Y:S02]  /*0d80*/  MOV R19, R9 ;  /* 0x0000000900137202 */ /* 0x000fe40000000f00 */
[----:B------:R-:W-:Y:S02]  /*0d90*/  IADD3 R9, P2, PT, R9, 0x1, RZ ;  /* 0x0000000109097810 */ /* 0x000fe40007f5e0ff */
[----:B------:R-:W-:Y:S02]  /*0da0*/  MOV R20, R10 ;  /* 0x0000000a00147202 */ /* 0x000fe40000000f00 */
[----:B------:R-:W-:Y:S01]  /*0db0*/  ISETP.NE.U32.AND P1, PT, R11, RZ, PT ;  /* 0x000000ff0b00720c */ /* 0x000fe20003f25070 */
[----:B------:R-:W-:Y:S01]  /*0dc0*/  IMAD.X R10, RZ, RZ, R10, P2 ;  /* 0x000000ffff0a7224 */ /* 0x000fe200010e060a */
[----:B------:R-:W-:Y:S02]  /*0dd0*/  MOV R22, UR6 ;  /* 0x0000000600167c02 */ /* 0x000fe40008000f00 */
[----:B------:R-:W-:-:S02]  /*0de0*/  ISETP.NE.AND.EX P1, PT, RZ, RZ, PT, P1 ;  /* 0x000000ffff00720c */ /* 0x000fc40003f25310 */
[----:B------:R-:W-:Y:S02]  /*0df0*/  MOV R23, UR7 ;  /* 0x0000000700177c02 */ /* 0x000fe40008000f00 */
[----:B0-----:R-:W-:-:S04]  /*0e00*/  ISETP.GE.U32.AND P0, PT, R9, UR10, PT ;  /* 0x0000000a09007c0c */ /* 0x001fc8000bf06070 */
[----:B------:R-:W-:Y:S01]  /*0e10*/  ISETP.GE.AND.EX P0, PT, R10, UR11, PT, P0 ;  /* 0x0000000b0a007c0c */ /* 0x000fe2000bf06300 */
[----:B------:R-:W-:-:S12]  /*0e20*/  BRA.U !UP0, `(.L_x_55) ;  /* 0x0000000108b87547 */ /* 0x000fd8000b800000 */
.L_x_56:
[----:B------:R-:W0:Y:S01]  /*0e30*/  LDC.64 R16, c[0x0][0x390] ;  /* 0x0000e400ff107b82 */ /* 0x000e220000000a00 */
[----:B------:R-:W-:Y:S02]  /*0e40*/  IMAD R26, R20, UR10, RZ ;  /* 0x0000000a141a7c24 */ /* 0x000fe4000f8e02ff */
[----:B------:R-:W-:-:S04]  /*0e50*/  IMAD.WIDE.U32 R24, R19, UR10, R22 ;  /* 0x0000000a13187c25 */ /* 0x000fc8000f8e0016 */
[----:B------:R-:W-:-:S04]  /*0e60*/  IMAD R21, R19, UR11, R26 ;  /* 0x0000000b13157c24 */ /* 0x000fc8000f8e021a */
[----:B------:R-:W-:Y:S01]  /*0e70*/  IMAD.IADD R21, R25, 0x1, R21 ;  /* 0x0000000119157824 */ /* 0x000fe200078e0215 */
[----:B0-----:R-:W-:-:S04]  /*0e80*/  LEA R16, P2, R24, R16, 0x2 ;  /* 0x0000001018107211 */ /* 0x001fc800078410ff */
[----:B------:R-:W-:-:S05]  /*0e90*/  LEA.HI.X R17, R24, R17, R21, 0x2, P2 ;  /* 0x0000001118117211 */ /* 0x000fca00010f1415 */
[----:B------:R-:W2:Y:S04]  /*0ea0*/  LDG.E R21, desc[UR16][R16.64] ;  /* 0x0000001010157981 */ /* 0x000ea8000c1e1900 */
[----:B------:R-:W3:Y:S04]  /*0eb0*/  LDG.E R25, desc[UR16][R16.64+0x4] ;  /* 0x0000041010197981 */ /* 0x000ee8000c1e1900 */
        /* <DEDUP_REMOVED lines=8> */
[----:B------:R-:W-:-:S03]  /*0f40*/  FFMA R25, R5, R24, R25 ;  /* 0x0000001805197223 */ /* 0x000fc60000000019 */
[----:B------:R-:W4:Y:S04]  /*0f50*/  LDG.E R24, desc[UR16][R16.64+0x1c] ;  /* 0x00001c1010187981 */ /* 0x000f28000c1e1900 */
[----:B------:R-:W4:Y:S01]  /*0f60*/  LDG.E R21, desc[UR16][R16.64+0x3c] ;  /* 0x00003c1010157981 */ /* 0x000f22000c1e1900 */
[----:B--2---:R-:W-:-:S03]  /*0f70*/  FFMA R25, R5, R4, R25 ;  /* 0x0000000405197223 */ /* 0x004fc60000000019 */
[----:B------:R-:W2:Y:S01]  /*0f80*/  LDG.E R4, desc[UR16][R16.64+0x20] ;  /* 0x0000201010047981 */ /* 0x000ea2000c1e1900 */
[----:B---3--:R-:W-:-:S03]  /*0f90*/  FFMA R25, R5, R28, R25 ;  /* 0x0000001c05197223 */ /* 0x008fc60000000019 */
[----:B------:R-:W3:Y:S01]  /*0fa0*/  LDG.E R28, desc[UR16][R16.64+0x24] ;  /* 0x00002410101c7981 */ /* 0x000ee2000c1e1900 */
[----:B----4-:R-:W-:-:S03]  /*0fb0*/  FFMA R25, R5, R26, R25 ;  /* 0x0000001a05197223 */ /* 0x010fc60000000019 */
[----:B------:R-:W4:Y:S01]  /*0fc0*/  LDG.E R26, desc[UR16][R16.64+0x28] ;  /* 0x00002810101a7981 */ /* 0x000f22000c1e1900 */
[----:B------:R-:W-:-:S03]  /*0fd0*/  FFMA R25, R5, R24, R25 ;  /* 0x0000001805197223 */ /* 0x000fc60000000019 */
[----:B------:R-:W4:Y:S01]  /*0fe0*/  LDG.E R24, desc[UR16][R16.64+0x2c] ;  /* 0x00002c1010187981 */ /* 0x000f22000c1e1900 */
[----:B------:R-:W-:Y:S01]  /*0ff0*/  IADD3 R22, P2, PT, R22, 0x10, RZ ;  /* 0x0000001016167810 */ /* 0x000fe20007f5e0ff */
[C---:B--2---:R-:W-:Y:S02]  /*1000*/  FFMA R25, R5.reuse, R4, R25 ;  /* 0x0000000405197223 */ /* 0x044fe40000000019 */
[----:B------:R-:W2:Y:S02]  /*1010*/  LDG.E R4, desc[UR16][R16.64+0x30] ;  /* 0x0000301010047981 */ /* 0x000ea4000c1e1900 */
[C---:B---3--:R-:W-:Y:S02]  /*1020*/  FFMA R25, R5.reuse, R28, R25 ;  /* 0x0000001c05197223 */ /* 0x048fe40000000019 */
[----:B------:R-:W3:Y:S02]  /*1030*/  LDG.E R28, desc[UR16][R16.64+0x34] ;  /* 0x00003410101c7981 */ /* 0x000ee4000c1e1900 */
[----:B----4-:R-:W-:-:S02]  /*1040*/  FFMA R25, R5, R26, R25 ;  /* 0x0000001a05197223 */ /* 0x010fc40000000019 */
[----:B------:R-:W4:Y:S01]  /*1050*/  LDG.E R26, desc[UR16][R16.64+0x38] ;  /* 0x00003810101a7981 */ /* 0x000f22000c1e1900 */
[----:B------:R-:W-:Y:S01]  /*1060*/  IADD3.X R23, PT, PT, RZ, R23, RZ, P2, !PT ;  /* 0x00000017ff177210 */ /* 0x000fe200017fe4ff */
[----:B------:R-:W-:Y:S01]  /*1070*/  FFMA R25, R5, R24, R25 ;  /* 0x0000001805197223 */ /* 0x000fe20000000019 */
[----:B------:R-:W-:-:S04]  /*1080*/  IADD3 R24, P3, PT, R22, R6, RZ ;  /* 0x0000000616187210 */ /* 0x000fc80007f7e0ff */
[----:B------:R-:W-:Y:S02]  /*1090*/  ISETP.NE.U32.AND P2, PT, R24, R13, PT ;  /* 0x0000000d1800720c */ /* 0x000fe40003f45070 */
[----:B------:R-:W-:-:S04]  /*10a0*/  IADD3.X R27, PT, PT, R23, R7, RZ, P3, !PT ;  /* 0x00000007171b7210 */ /* 0x000fc80001ffe4ff */
[----:B------:R-:W-:Y:S01]  /*10b0*/  ISETP.NE.AND.EX P2, PT, R27, R8, PT, P2 ;  /* 0x000000081b00720c */ /* 0x000fe20003f45320 */
[----:B--2---:R-:W-:-:S04]  /*10c0*/  FFMA R25, R5, R4, R25 ;  /* 0x0000000405197223 */ /* 0x004fc80000000019 */
[----:B---3--:R-:W-:-:S04]  /*10d0*/  FFMA R25, R5, R28, R25 ;  /* 0x0000001c05197223 */ /* 0x008fc80000000019 */
[----:B----4-:R-:W-:-:S04]  /*10e0*/  FFMA R26, R5, R26, R25 ;  /* 0x0000001a051a7223 */ /* 0x010fc80000000019 */
[----:B------:R-:W-:Y:S01]  /*10f0*/  FFMA R4, R5, R21, R26 ;  /* 0x0000001505047223 */ /* 0x000fe2000000001a */
[----:B------:R-:W-:Y:S06]  /*1100*/  @P2 BRA `(.L_x_56) ;  /* 0xfffffffc00482947 */ /* 0x000fec000383ffff */
.L_x_55:
        /* <DEDUP_REMOVED lines=9> */
[----:B------:R-:W-:Y:S02]  /*11a0*/  IMAD R26, R20, UR10, RZ ;  /* 0x0000000a141a7c24 */ /* 0x000fe4000f8e02ff */
[----:B------:R-:W-:-:S04]  /*11b0*/  IMAD.WIDE.U32 R24, R19, UR10, R22 ;  /* 0x0000000a13187c25 */ /* 0x000fc8000f8e0016 */
[----:B------:R-:W-:-:S05]  /*11c0*/  IMAD R21, R19, UR11, R26 ;  /* 0x0000000b13157c24 */ /* 0x000fca000f8e021a */
[----:B------:R-:W-:Y:S02]  /*11d0*/  IADD3 R21, PT, PT, R21, R25, RZ ;  /* 0x0000001915157210 */ /* 0x000fe40007ffe0ff */
        /* <DEDUP_REMOVED lines=11> */
[----:B------:R-:W4:Y:S04]  /*1290*/  LDG.E R26, desc[UR16][R16.64+0x18] ;  /* 0x00001810101a7981 */ /* 0x000f28000c1e1900 */
[----:B------:R-:W4:Y:S01]  /*12a0*/  LDG.E R21, desc[UR16][R16.64+0x1c] ;  /* 0x00001c1010157981 */ /* 0x000f22000c1e1900 */
[----:B------:R-:W-:Y:S01]  /*12b0*/  FFMA R25, R5, R24, R25 ;  /* 0x0000001805197223 */ /* 0x000fe20000000019 */
[----:B------:R-:W-:-:S04]  /*12c0*/  IADD3 R22, P2, PT, R22, 0x8, RZ ;  /* 0x0000000816167810 */ /* 0x000fc80007f5e0ff */
[----:B------:R-:W-:Y:S01]  /*12d0*/  IADD3.X R23, PT, PT, RZ, R23, RZ, P2, !PT ;  /* 0x00000017ff177210 */ /* 0x000fe200017fe4ff */
[----:B--2---:R-:W-:-:S04]  /*12e0*/  FFMA R25, R5, R4, R25 ;  /* 0x0000000405197223 */ /* 0x004fc80000000019 */
[----:B---3--:R-:W-:-:S04]  /*12f0*/  FFMA R25, R5, R28, R25 ;  /* 0x0000001c05197223 */ /* 0x008fc80000000019 */
[----:B----4-:R-:W-:-:S04]  /*1300*/  FFMA R26, R5, R26, R25 ;  /* 0x0000001a051a7223 */ /* 0x010fc80000000019 */
[----:B------:R-:W-:-:S07]  /*1310*/  FFMA R4, R5, R21, R26 ;  /* 0x0000001505047223 */ /* 0x000fce000000001a */
.L_x_58:
[----:B------:R-:W-:Y:S05]  /*1320*/  @!P1 BRA `(.L_x_57) ;  /* 0x0000000000a89947 */ /* 0x000fea0003800000 */
[----:B------:R-:W-:-:S04]  /*1330*/  IADD3 R16, P2, PT, R12, -0x1, RZ ;  /* 0xffffffff0c107810 */ /* 0x000fc80007f5e0ff */
[----:B------:R-:W-:Y:S01]  /*1340*/  ISETP.GE.U32.AND P1, PT, R16, 0x3, PT ;  /* 0x000000031000780c */ /* 0x000fe20003f26070 */
[----:B------:R-:W-:-:S05]  /*1350*/  IMAD.X R16, RZ, RZ, -0x1, P2 ;  /* 0xffffffffff107424 */ /* 0x000fca00010e06ff */
[----:B------:R-:W-:-:S13]  /*1360*/  ISETP.GE.U32.AND.EX P1, PT, R16, RZ, PT, P1 ;  /* 0x000000ff1000720c */ /* 0x000fda0003f26110 */
[----:B------:R-:W0:Y:S01]  /*1370*/  @P1 LDC.64 R16, c[0x0][0x390] ;  /* 0x0000e400ff101b82 */ /* 0x000e220000000a00 */
[----:B------:R-:W-:Y:S02]  /*1380*/  @P1 IMAD R26, R20, UR10, RZ ;  /* 0x0000000a141a1c24 */ /* 0x000fe4000f8e02ff */
[----:B------:R-:W-:-:S04]  /*1390*/  @P1 IMAD.WIDE.U32 R24, R19, UR10, R22 ;  /* 0x0000000a13181c25 */ /* 0x000fc8000f8e0016 */
[----:B------:R-:W-:-:S05]  /*13a0*/  @P1 IMAD R21, R19, UR11, R26 ;  /* 0x0000000b13151c24 */ /* 0x000fca000f8e021a */
[----:B------:R-:W-:Y:S02]  /*13b0*/  @P1 IADD3 R21, PT, PT, R21, R25, RZ ;  /* 0x0000001915151210 */ /* 0x000fe40007ffe0ff */
        /* <DEDUP_REMOVED lines=8> */
[----:B------:R-:W-:Y:S02]  /*1440*/  ISETP.NE.AND.EX P2, PT, RZ, RZ, PT, P2 ;  /* 0x000000ffff00720c */ /* 0x000fe40003f45320 */
[----:B------:R-:W-:Y:S01]  /*1450*/  @P1 IADD3.X R23, PT, PT, RZ, R23, RZ, P3, !PT ;  /* 0x00000017ff171210 */ /* 0x000fe20001ffe4ff */
[----:B--2--5:R-:W-:-:S04]  /*1460*/  @P1 FFMA R24, R5, R21, R4 ;  /* 0x0000001505181223 */ /* 0x024fc80000000004 */
[----:B---3--:R-:W-:-:S04]  /*1470*/  @P1 FFMA R24, R5, R25, R24 ;  /* 0x0000001905181223 */ /* 0x008fc80000000018 */
[----:B----4-:R-:W-:-:S04]  /*1480*/  @P1 FFMA R24, R5, R27, R24 ;  /* 0x0000001b05181223 */ /* 0x010fc80000000018 */
[----:B------:R-:W-:Y:S01]  /*1490*/  @P1 FFMA R4, R5, R29, R24 ;  /* 0x0000001d05041223 */ /* 0x000fe20000000018 */
[----:B------:R-:W-:Y:S06]  /*14a0*/  @!P2 BRA `(.L_x_57) ;  /* 0x000000000048a947 */ /* 0x000fec0003800000 */
[----:B------:R-:W0:Y:S01]  /*14b0*/  LDC.64 R16, c[0x0][0x390] ;  /* 0x0000e400ff107b82 */ /* 0x000e220000000a00 */
[----:B------:R-:W-:Y:S02]  /*14c0*/  IMAD R24, R20, UR10, RZ ;  /* 0x0000000a14187c24 */ /* 0x000fe4000f8e02ff */
[----:B------:R-:W-:-:S04]  /*14d0*/  IMAD.WIDE.U32 R20, R19, UR10, R22 ;  /* 0x0000000a13147c25 */ /* 0x000fc8000f8e0016 */
[----:B------:R-:W-:-:S04]  /*14e0*/  IMAD R19, R19, UR11, R24 ;  /* 0x0000000b13137c24 */ /* 0x000fc8000f8e0218 */
        /* <DEDUP_REMOVED lines=14> */
.L_x_57:
[----:B------:R-:W-:Y:S05]  /*15d0*/  @!P0 BRA `(.L_x_59) ;  /* 0xfffffff400e48947 */ /* 0x000fea000383ffff */
.L_x_54:
[----:B------:R-:W-:-:S04]  /*15e0*/  UISETP.GE.U32.AND UP0, UPT, UR10, 0x1, UPT ;  /* 0x000000010a00788c */ /* 0x000fc8000bf06070 */
[----:B------:R-:W-:-:S09]  /*15f0*/  UISETP.GE.AND.EX UP0, UPT, UR11, URZ, UPT, UP0 ;  /* 0x000000ff0b00728c */ /* 0x000fd2000bf06300 */
[----:B------:R-:W-:Y:S05]  /*1600*/  BRA.U !UP0, `(.L_x_60) ;  /* 0x0000000908d87547 */ /* 0x000fea000b800000 */
[----:B------:R-:W0:Y:S01]  /*1610*/  S2R R6, SR_TID.X ;  /* 0x0000000000067919 */ /* 0x000e220000002100 */
[----:B------:R-:W-:Y:S01]  /*1620*/  MOV R7, UR8 ;  /* 0x0000000800077c02 */ /* 0x000fe20008000f00 */
[----:B------:R-:W-:Y:S02]  /*1630*/  USHF.L.U64.HI UR4, UR8, 0x1, UR9 ;  /* 0x0000000108047899 */ /* 0x000fe40008010209 */
[----:B------:R-:W-:Y:S01]  /*1640*/  IADD3 R0, P0, PT, R0, -UR8, RZ ;  /* 0x8000000800007c10 */ /* 0x000fe2000ff1e0ff */
[----:B------:R-:W-:Y:S02]  /*1650*/  UIADD3 UR24, UP0, UPT, UR8, 0x1, URZ ;  /* 0x0000000108187890 */ /* 0x000fe4000ff1e0ff */
[----:B------:R-:W-:Y:S01]  /*1660*/  IADD3 R10, P1, PT, R14, -UR8, RZ ;  /* 0x800000080e0a7c10 */ /* 0x000fe2000ff3e0ff */
[----:B------:R-:W-:Y:S01]  /*1670*/  USHF.L.U64.HI UR11, UR10, 0x2, UR11 ;  /* 0x000000020a0b7899 */ /* 0x000fe2000801020b */
[----:B------:R-:W-:Y:S01]  /*1680*/  IADD3 R22, P3, PT, R0, 0x1, RZ ;  /* 0x0000000100167810 */ /* 0x000fe20007f7e0ff */
[----:B------:R-:W-:-:S02]  /*1690*/  UIADD3.X UR7, UPT, UPT, URZ, UR9, URZ, UP0, !UPT ;  /* 0x00000009ff077290 */ /* 0x000fc400087fe4ff */
[----:B------:R-:W-:Y:S01]  /*16a0*/  IADD3.X R24, PT, PT, RZ, ~UR9, RZ, P0, !PT ;  /* 0x80000009ff187c10 */ /* 0x000fe200087fe4ff */
[----:B------:R-:W-:Y:S01]  /*16b0*/  USHF.L.U32 UR10, UR10, 0x2, URZ ;  /* 0x000000020a0a7899 */ /* 0x000fe200080006ff */
[----:B------:R-:W-:Y:S01]  /*16c0*/  IADD3.X R11, PT, PT, R15, ~UR9, RZ, P1, !PT ;  /* 0x800000090f0b7c10 */ /* 0x000fe20008ffe4ff */
[----:B------:R-:W-:Y:S01]  /*16d0*/  ULOP3.LUT UR25, UR24, 0x7, URZ, 0xc0, !UPT ;  /* 0x0000000718197892 */ /* 0x000fe2000f8ec0ff */
[----:B------:R-:W-:Y:S01]  /*16e0*/  IADD3.X R25, PT, PT, RZ, R24, RZ, P3, !PT ;  /* 0x00000018ff197210 */ /* 0x000fe20001ffe4ff */
[----:B------:R-:W-:Y:S02]  /*16f0*/  ULOP3.LUT UR6, UR24, 0xfffffff8, URZ, 0xc0, !UPT ;  /* 0xfffffff818067892 */ /* 0x000fe4000f8ec0ff */
[----:B------:R-:W-:Y:S01]  /*1700*/  ULOP3.LUT UR7, UR7, 0x7fffffff, URZ, 0xc0, !UPT ;  /* 0x7fffffff07077892 */ /* 0x000fe2000f8ec0ff */
[----:B------:R-:W-:Y:S01]  /*1710*/  UMOV UR12, UR8 ;  /* 0x00000008000c7c82 */ /* 0x000fe20008000000 */
[----:B------:R-:W-:Y:S01]  /*1720*/  UMOV UR13, UR9 ;  /* 0x00000009000d7c82 */ /* 0x000fe20008000000 */
[----:B0-----:R-:W-:-:S05]  /*1730*/  LEA R6, P2, -R7, R6, 0x1 ;  /* 0x0000000607067211 */ /* 0x001fca00078409ff */
[----:B------:R-:W-:-:S08]  /*1740*/  IMAD.X R7, RZ, RZ, ~UR4, P2 ;  /* 0x80000004ff077e24 */ /* 0x000fd000090e06ff */
.L_x_66:
[----:B------:R-:W0:Y:S01]  /*1750*/  LDCU.64 UR18, c[0x0][0x3a0] ;  /* 0x00007400ff1277ac */ /* 0x000e220008000a00 */
[----:B-----5:R-:W-:Y:S01]  /*1760*/  IADD3 R5, P0, PT, R0, UR12, RZ ;  /* 0x0000000c00057c10 */ /* 0x020fe2000ff1e0ff */
[----:B------:R-:W-:-:S03]  /*1770*/  UISETP.GE.U32.AND UP0, UPT, UR8, 0x7, UPT ;  /* 0x000000070800788c */ /* 0x000fc6000bf06070 */
[----:B------:R-:W-:Y:S01]  /*1780*/  IADD3.X R8, PT, PT, R24, UR13, RZ, P0, !PT ;  /* 0x0000000d18087c10 */ /* 0x000fe200087fe4ff */
[----:B------:R-:W-:Y:S01]  /*1790*/  UMOV UR4, URZ ;  /* 0x000000ff00047c82 */ /* 0x000fe20008000000 */
[----:B------:R-:W-:Y:S01]  /*17a0*/  UMOV UR5, URZ ;  /* 0x000000ff00057c82 */ /* 0x000fe20008000000 */
[----:B------:R-:W-:Y:S02]  /*17b0*/  UISETP.GE.U32.AND.EX UP0, UPT, UR9, URZ, UPT, UP0 ;  /* 0x000000ff0900728c */ /* 0x000fe4000bf06100 */
[----:B0-----:R-:W-:Y:S02]  /*17c0*/  IMAD R8, R8, UR18, RZ ;  /* 0x0000001208087c24 */ /* 0x001fe4000f8e02ff */
[----:B------:R-:W-:-:S04]  /*17d0*/  IMAD.WIDE.U32 R12, R5, UR18, R10 ;  /* 0x00000012050c7c25 */ /* 0x000fc8000f8e000a */
[----:B------:R-:W-:-:S05]  /*17e0*/  IMAD R5, R5, UR19, R8 ;  /* 0x0000001305057c24 */ /* 0x000fca000f8e0208 */
[----:B------:R-:W-:Y:S01]  /*17f0*/  IADD3 R5, PT, PT, R13, R5, RZ ;  /* 0x000000050d057210 */ /* 0x000fe20007ffe0ff */
[----:B------:R-:W-:Y:S06]  /*1800*/  BRA.U !UP0, `(.L_x_61) ;  /* 0x0000000108e87547 */ /* 0x000fec000b800000 */
[----:B------:R-:W0:Y:S01]  /*1810*/  LDCU.64 UR4, c[0x0][0x390] ;  /* 0x00007200ff0477ac */ /* 0x000e220008000a00 */
[----:B------:R-:W-:Y:S01]  /*1820*/  IADD3 R15, P0, PT, R22, UR12, RZ ;  /* 0x0000000c160f7c10 */ /* 0x000fe2000ff1e0ff */
[----:B------:R-:W1:Y:S03]  /*1830*/  LDCU.64 UR20, c[0x0][0x380] ;  /* 0x00007000ff1477ac */ /* 0x000e660008000a00 */
[----:B------:R-:W-:Y:S01]  /*1840*/  IADD3.X R8, PT, PT, R25, UR13, RZ, P0, !PT ;  /* 0x0000000d19087c10 */ /* 0x000fe200087fe4ff */
[----:B------:R-:W-:-:S04]  /*1850*/  UIMAD UR14, UR11, UR12, URZ ;  /* 0x0000000c0b0e72a4 */ /* 0x000fc8000f8e02ff */
[----:B------:R-:W-:Y:S02]  /*1860*/  IMAD R14, R8, UR18, RZ ;  /* 0x00000012080e7c24 */ /* 0x000fe4000f8e02ff */
[----:B------:R-:W-:Y:S01]  /*1870*/  IMAD.WIDE.U32 R8, R15, UR18, R6 ;  /* 0x000000120f087c25 */ /* 0x000fe2000f8e0006 */
[----:B------:R-:W-:-:S03]  /*1880*/  UIMAD UR14, UR13, UR10, UR14 ;  /* 0x0000000a0d0e72a4 */ /* 0x000fc6000f8e020e */
[----:B------:R-:W-:Y:S01]  /*1890*/  IMAD R21, R15, UR19, R14 ;  /* 0x000000130f157c24 */ /* 0x000fe2000f8e020e */
[----:B0-----:R-:W-:-:S03]  /*18a0*/  UIMAD.WIDE.U32 UR4, UR12, UR10, UR4 ;  /* 0x0000000a0c0472a5 */ /* 0x001fc6000f8e0004 */
[----:B------:R-:W-:Y:S01]  /*18b0*/  IMAD.IADD R21, R9, 0x1, R21 ;  /* 0x0000000109157824 */ /* 0x000fe200078e0215 */
[----:B-1----:R-:W-:Y:S01]  /*18c0*/  LEA R20, P0, R8, UR20, 0x2 ;  /* 0x0000001408147c11 */ /* 0x002fe2000f8010ff */
[----:B------:R-:W-:-:S03]  /*18d0*/  UIADD3 UR15, UP0, UPT, UR4, 0x10, URZ ;  /* 0x00000010040f7890 */ /* 0x000fc6000ff1e0ff */
[----:B------:R-:W-:Y:S01]  /*18e0*/  IADD3 R20, P1, PT, R20, 0x10, RZ ;  /* 0x0000001014147810 */ /* 0x000fe20007f3e0ff */
[----:B------:R-:W-:Y:S01]  /*18f0*/  UIADD3.X UR4, UPT, UPT, UR5, UR14, URZ, UP0, !UPT ;  /* 0x0000000e05047290 */ /* 0x000fe200087fe4ff */
[----:B------:R-:W-:Y:S02]  /*1900*/  LEA.HI.X R21, R8, UR21, R21, 0x2, P0 ;  /* 0x0000001508157c11 */ /* 0x000fe400080f1415 */
[----:B------:R-:W-:Y:S01]  /*1910*/  MOV R8, UR15 ;  /* 0x0000000f00087c02 */ /* 0x000fe20008000f00 */
[----:B------:R-:W-:Y:S02]  /*1920*/  UMOV UR5, UR7 ;  /* 0x0000000700057c82 */ /* 0x000fe40008000000 */
[----:B------:R-:W-:Y:S01]  /*1930*/  IMAD.X R21, RZ, RZ, R21, P1 ;  /* 0x000000ffff157224 */ /* 0x000fe200008e0615 */
[----:B------:R-:W-:Y:S01]  /*1940*/  MOV R9, UR4 ;  /* 0x0000000400097c02 */ /* 0x000fe20008000f00 */
[----:B------:R-:W-:-:S06]  /*1950*/  UMOV UR4, UR6 ;  /* 0x0000000600047c82 */ /* 0x000fcc0008000000 */
.L_x_62:
[----:B------:R-:W-:Y:S01]  /*1960*/  MOV R14, R20 ;  /* 0x00000014000e7202 */ /* 0x000fe20000000f00 */
[----:B------:R-:W2:Y:S01]  /*1970*/  LDG.E R23, desc[UR16][R8.64+-0xc] ;  /* 0xfffff41008177981 */ /* 0x000ea2000c1e1900 */
[----:B------:R-:W-:-:S03]  /*1980*/  MOV R15, R21 ;  /* 0x00000015000f7202 */ /* 0x000fc60000000f00 */
[----:B------:R-:W3:Y:S04]  /*1990*/  LDG.E R21, desc[UR16][R8.64+-0x10] ;  /* 0xfffff01008157981 */ /* 0x000ee8000c1e1900 */
[----:B------:R-:W3:Y:S04]  /*19a0*/  LDG.E R20, desc[UR16][R14.64+-0x10] ;  /* 0xfffff0100e147981 */ /* 0x000ee8000c1e1900 */
[----:B------:R-:W2:Y:S04]  /*19b0*/  LDG.E R26, desc[UR16][R14.64+-0xc] ;  /* 0xfffff4100e1a7981 */ /* 0x000ea8000c1e1900 */
[----:B------:R-:W4:Y:S04]  /*19c0*/  LDG.E R19, desc[UR16][R8.64+-0x8] ;  /* 0xfffff81008137981 */ /* 0x000f28000c1e1900 */
[----:B------:R-:W4:Y:S04]  /*19d0*/  LDG.E R18, desc[UR16][R14.64+-0x8] ;  /* 0xfffff8100e127981 */ /* 0x000f28000c1e1900 */
[----:B------:R-:W5:Y:S04]  /*19e0*/  LDG.E R16, desc[UR16][R8.64+-0x4] ;  /* 0xfffffc1008107981 */ /* 0x000f68000c1e1900 */
[----:B------:R-:W5:Y:S01]  /*19f0*/  LDG.E R17, desc[UR16][R14.64+-0x4] ;  /* 0xfffffc100e117981 */ /* 0x000f62000c1e1900 */
[----:B---3--:R-:W-:-:S03]  /*1a00*/  FFMA R20, R21, R20, R4 ;  /* 0x0000001415147223 */ /* 0x008fc60000000004 */
[----:B------:R-:W3:Y:S01]  /*1a10*/  LDG.E R4, desc[UR16][R8.64] ;  /* 0x0000001008047981 */ /* 0x000ee2000c1e1900 */
[----:B--2---:R-:W-:-:S03]  /*1a20*/  FFMA R20, R23, R26, R20 ;  /* 0x0000001a17147223 */ /* 0x004fc60000000014 */
[----:B------:R-:W3:Y:S04]  /*1a30*/  LDG.E R21, desc[UR16][R14.64] ;  /* 0x000000100e157981 */ /* 0x000ee8000c1e1900 */
[----:B------:R-:W2:Y:S01]  /*1a40*/  LDG.E R23, desc[UR16][R14.64+0x4] ;  /* 0x000004100e177981 */ /* 0x000ea2000c1e1900 */
[----:B----4-:R-:W-:-:S03]  /*1a50*/  FFMA R27, R19, R18, R20 ;  /* 0x00000012131b7223 */ /* 0x010fc60000000014 */
[----:B------:R-:W2:Y:S04]  /*1a60*/  LDG.E R20, desc[UR16][R8.64+0x4] ;  /* 0x0000041008147981 */ /* 0x000ea8000c1e1900 */
[----:B------:R-:W4:Y:S04]  /*1a70*/  LDG.E R19, desc[UR16][R8.64+0x8] ;  /* 0x0000081008137981 */ /* 0x000f28000c1e1900 */
[----:B------:R-:W4:Y:S01]  /*1a80*/  LDG.E R18, desc[UR16][R14.64+0x8] ;  /* 0x000008100e127981 */ /* 0x000f22000c1e1900 */
[----:B-----5:R-:W-:-:S03]  /*1a90*/  FFMA R27, R16, R17, R27 ;  /* 0x00000011101b7223 */ /* 0x020fc6000000001b */
[----:B------:R0:W5:Y:S04]  /*1aa0*/  LDG.E R16, desc[UR16][R8.64+0xc] ;  /* 0x00000c1008107981 */ /* 0x000168000c1e1900 */
[----:B------:R-:W5:Y:S01]  /*1ab0*/  LDG.E R17, desc[UR16][R14.64+0xc] ;  /* 0x00000c100e117981 */ /* 0x000f62000c1e1900 */
[----:B------:R-:W-:-:S04]  /*1ac0*/  UIADD3 UR4, UP0, UPT, UR4, -0x8, URZ ;  /* 0xfffffff804047890 */ /* 0x000fc8000ff1e0ff */
[----:B------:R-:W-:Y:S02]  /*1ad0*/  UIADD3.X UR5, UPT, UPT, UR5, -0x1, URZ, UP0, !UPT ;  /* 0xffffffff05057890 */ /* 0x000fe400087fe4ff */
[----:B------:R-:W-:-:S04]  /*1ae0*/  UISETP.NE.U32.AND UP0, UPT, UR4, URZ, UPT ;  /* 0x000000ff0400728c */ /* 0x000fc8000bf05070 */
[----:B------:R-:W-:Y:S01]  /*1af0*/  UISETP.NE.AND.EX UP0, UPT, UR5, URZ, UPT, UP0 ;  /* 0x000000ff0500728c */ /* 0x000fe2000bf05300 */
[----:B0-----:R-:W-:-:S04]  /*1b00*/  IADD3 R8, P1, PT, R8, 0x20, RZ ;  /* 0x0000002008087810 */ /* 0x001fc80007f3e0ff */
[----:B------:R-:W-:Y:S01]  /*1b10*/  IADD3.X R9, PT, PT, RZ, R9, RZ, P1, !PT ;  /* 0x00000009ff097210 */ /* 0x000fe20000ffe4ff */
[----:B---3--:R-:W-:-:S04]  /*1b20*/  FFMA R21, R4, R21, R27 ;  /* 0x0000001504157223 */ /* 0x008fc8000000001b */
[----:B--2---:R-:W-:Y:S01]  /*1b30*/  FFMA R4, R20, R23, R21 ;  /* 0x0000001714047223 */ /* 0x004fe20000000015 */
[----:B------:R-:W-:-:S03]  /*1b40*/  IADD3 R20, P0, PT, R14, 0x20, RZ ;  /* 0x000000200e147810 */ /* 0x000fc60007f1e0ff */
[----:B----4-:R-:W-:Y:S02]  /*1b50*/  FFMA R19, R19, R18, R4 ;  /* 0x0000001213137223 */ /* 0x010fe40000000004 */
[----:B------:R-:W-:Y:S02]  /*1b60*/  IMAD.X R21, RZ, RZ, R15, P0 ;  /* 0x000000ffff157224 */ /* 0x000fe400000e060f */
[----:B-----5:R-:W-:Y:S01]  /*1b70*/  FFMA R4, R16, R17, R19 ;  /* 0x0000001110047223 */ /* 0x020fe20000000013 */
[----:B------:R-:W-:Y:S06]  /*1b80*/  BRA.U UP0, `(.L_x_62) ;  /* 0xfffffffd00747547 */ /* 0x000fec000b83ffff */
[----:B------:R-:W-:Y:S01]  /*1b90*/  UMOV UR4, UR6 ;  /* 0x0000000600047c82 */ /* 0x000fe20008000000 */
[----:B------:R-:W-:-:S05]  /*1ba0*/  UMOV UR5, UR7 ;  /* 0x0000000700057c82 */ /* 0x000fca0008000000 */
.L_x_61:
[----:B------:R-:W-:-:S04]  /*1bb0*/  UISETP.NE.U32.AND UP0, UPT, UR25, URZ, UPT ;  /* 0x000000ff1900728c */ /* 0x000fc8000bf05070 */
[----:B------:R-:W-:-:S09]  /*1bc0*/  UISETP.NE.AND.EX UP0, UPT, URZ, URZ, UPT, UP0 ;  /* 0x000000ffff00728c */ /* 0x000fd2000bf05300 */
[----:B------:R-:W-:Y:S05]  /*1bd0*/  BRA.U !UP0, `(.L_x_63) ;  /* 0x00000005084c7547 */ /* 0x000fea000b800000 */
[----:B------:R-:W-:Y:S02]  /*1be0*/  UIADD3 UR14, UP0, UPT, UR25, -0x1, URZ ;  /* 0xffffffff190e7890 */ /* 0x000fe4000ff1e0ff */
[----:B------:R-:W-:Y:S02]  /*1bf0*/  ULOP3.LUT UP1, URZ, UR24, 0x3, URZ, 0xc0, !UPT ;  /* 0x0000000318ff7892 */ /* 0x000fe4000f82c0ff */
[----:B------:R-:W-:Y:S02]  /*1c00*/  UIADD3.X UR15, UPT, UPT, URZ, -0x1, URZ, UP0, !UPT ;  /* 0xffffffffff0f7890 */ /* 0x000fe400087fe4ff */
[----:B------:R-:W-:-:S04]  /*1c10*/  UISETP.GE.U32.AND UP0, UPT, UR14, 0x3, UPT ;  /* 0x000000030e00788c */ /* 0x000fc8000bf06070 */
[----:B------:R-:W-:-:S09]  /*1c20*/  UISETP.GE.U32.AND.EX UP0, UPT, UR15, URZ, UPT, UP0 ;  /* 0x000000ff0f00728c */ /* 0x000fd2000bf06100 */
[----:B------:R-:W-:Y:S05]  /*1c30*/  BRA.U !UP0, `(.L_x_64) ;  /* 0x0000000108747547 */ /* 0x000fea000b800000 */
[----:B------:R-:W0:Y:S01]  /*1c40*/  LDCU.64 UR20, c[0x0][0x3a8] ;  /* 0x00007500ff1477ac */ /* 0x000e220008000a00 */
[----:B------:R-:W-:Y:S01]  /*1c50*/  IADD3 R8, P0, PT, R12, UR4, RZ ;  /* 0x000000040c087c10 */ /* 0x000fe2000ff1e0ff */
[----:B------:R-:W1:Y:S03]  /*1c60*/  LDCU.64 UR22, c[0x0][0x390] ;  /* 0x00007200ff1677ac */ /* 0x000e660008000a00 */
[----:B------:R-:W-:Y:S01]  /*1c70*/  IADD3.X R9, PT, PT, R5, UR5, RZ, P0, !PT ;  /* 0x0000000505097c10 */ /* 0x000fe200087fe4ff */
[----:B------:R-:W2:Y:S01]  /*1c80*/  LDCU.64 UR26, c[0x0][0x380] ;  /* 0x00007000ff1a77ac */ /* 0x000ea20008000a00 */
[----:B0-----:R-:W-:Y:S02]  /*1c90*/  UIMAD UR18, UR13, UR20, URZ ;  /* 0x000000140d1272a4 */ /* 0x001fe4000f8e02ff */
[----:B------:R-:W-:Y:S02]  /*1ca0*/  UIMAD.WIDE.U32 UR14, UR12, UR20, UR4 ;  /* 0x000000140c0e72a5 */ /* 0x000fe4000f8e0004 */
[----:B------:R-:W-:-:S02]  /*1cb0*/  UIMAD UR18, UR12, UR21, UR18 ;  /* 0x000000150c1272a4 */ /* 0x000fc4000f8e0212 */
[----:B-1----:R-:W-:Y:S02]  /*1cc0*/  ULEA UR19, UP0, UR14, UR22, 0x2 ;  /* 0x000000160e137291 */ /* 0x002fe4000f8010ff */
[----:B------:R-:W-:Y:S01]  /*1cd0*/  UIADD3 UR15, UPT, UPT, UR15, UR18, URZ ;  /* 0x000000120f0f7290 */ /* 0x000fe2000fffe0ff */
[----:B--2---:R-:W-:-:S03]  /*1ce0*/  LEA R14, P0, R8, UR26, 0x2 ;  /* 0x0000001a080e7c11 */ /* 0x004fc6000f8010ff */
[----:B------:R-:W-:Y:S01]  /*1cf0*/  ULEA.HI.X UR15, UR14, UR23, UR15, 0x2, UP0 ;  /* 0x000000170e0f7291 */ /* 0x000fe200080f140f */
[----:B------:R-:W-:Y:S02]  /*1d00*/  LEA.HI.X R15, R8, UR27, R9, 0x2, P0 ;  /* 0x0000001b080f7c11 */ /* 0x000fe400080f1409 */
[----:B------:R-:W-:-:S03]  /*1d10*/  MOV R8, UR19 ;  /* 0x0000001300087c02 */ /* 0x000fc60008000f00 */
[----:B------:R-:W-:Y:S01]  /*1d20*/  MOV R9, UR15 ;  /* 0x0000000f00097c02 */ /* 0x000fe20008000f00 */
        /* <DEDUP_REMOVED lines=14> */
.L_x_64:
[----:B------:R-:W-:Y:S05]  /*1e10*/  BRA.U !UP1, `(.L_x_63) ;  /* 0x0000000109bc7547 */ /* 0x000fea000b800000 */
[----:B------:R-:W-:Y:S02]  /*1e20*/  ULOP3.LUT UP1, URZ, UR8, 0x3, URZ, 0xc0, !UPT ;  /* 0x0000000308ff7892 */ /* 0x000fe4000f82c0ff */
[----:B------:R-:W-:-:S04]  /*1e30*/  ULOP3.LUT UR14, UR8, 0x1, URZ, 0xc0, !UPT ;  /* 0x00000001080e7892 */ /* 0x000fc8000f8ec0ff */
[----:B------:R-:W-:-:S04]  /*1e40*/  UISETP.NE.U32.AND UP0, UPT, UR14, 0x1, UPT ;  /* 0x000000010e00788c */ /* 0x000fc8000bf05070 */
[----:B------:R-:W-:Y:S01]  /*1e50*/  UISETP.NE.U32.AND.EX UP0, UPT, URZ, URZ, UPT, UP0 ;  /* 0x000000ffff00728c */ /* 0x000fe2000bf05100 */
[----:B------:R-:W-:Y:S10]  /*1e60*/  BRA.U !UP1, `(.L_x_65) ;  /* 0x00000001095c7547 */ /* 0x000ff4000b800000 */
        /* <DEDUP_REMOVED lines=12> */
[----:B------:R-:W-:Y:S01]  /*1f30*/  LEA.HI.X R9, R9, UR27, R14, 0x2, P0 ;  /* 0x0000001b09097c11 */ /* 0x000fe200080f140e */
[----:B------:R-:W-:-:S04]  /*1f40*/  IMAD.U32 R14, RZ, RZ, UR22 ;  /* 0x00000016ff0e7e24 */ /* 0x000fc8000f8e00ff */
[----:B------:R-:W-:Y:S01]  /*1f50*/  MOV R15, UR19 ;  /* 0x00000013000f7c02 */ /* 0x000fe20008000f00 */
        /* <DEDUP_REMOVED lines=8> */
.L_x_65:
        /* <DEDUP_REMOVED lines=16> */
[----:B------:R-:W2:Y:S05]  /*20e0*/  LDG.E R12, desc[UR16][R12.64] ;  /* 0x000000100c0c7981 */ /* 0x000eaa000c1e1900 */
[----:B------:R-:W2:Y:S02]  /*20f0*/  LDG.E R9, desc[UR16][R8.64] ;  /* 0x0000001008097981 */ /* 0x000ea4000c1e1900 */
[----:B--2---:R-:W-:-:S07]  /*2100*/  FFMA R4, R9, R12, R4 ;  /* 0x0000000c09047223 */ /* 0x004fce0000000004 */
.L_x_63:
[----:B------:R-:W0:Y:S01]  /*2110*/  LDCU.64 UR4, c[0x0][0x3a8] ;  /* 0x00007500ff0477ac */ /* 0x000e220008000a00 */
[----:B------:R-:W-:-:S04]  /*2120*/  UIADD3 UR12, UP0, UPT, UR12, 0x1, URZ ;  /* 0x000000010c0c7890 */ /* 0x000fc8000ff1e0ff */
[----:B------:R-:W-:Y:S02]  /*2130*/  UIADD3.X UR13, UPT, UPT, URZ, UR13, URZ, UP0, !UPT ;  /* 0x0000000dff0d7290 */ /* 0x000fe400087fe4ff */
[----:B0-----:R-:W-:-:S04]  /*2140*/  UISETP.GE.U32.AND UP0, UPT, UR12, UR4, UPT ;  /* 0x000000040c00728c */ /* 0x001fc8000bf06070 */
[----:B------:R-:W-:-:S09]  /*2150*/  UISETP.GE.AND.EX UP0, UPT, UR13, UR5, UPT, UP0 ;  /* 0x000000050d00728c */ /* 0x000fd2000bf06300 */
[----:B------:R-:W-:Y:S05]  /*2160*/  BRA.U !UP0, `(.L_x_66) ;  /* 0xfffffff508787547 */ /* 0x000fea000b83ffff */
.L_x_60:
[----:B------:R-:W0:Y:S02]  /*2170*/  LDCU.64 UR4, c[0x0][0x388] ;  /* 0x00007100ff0477ac */ /* 0x000e240008000a00 */
[----:B0-----:R-:W-:-:S04]  /*2180*/  IADD3 R2, P0, PT, R2, UR4, RZ ;  /* 0x0000000402027c10 */ /* 0x001fc8000ff1e0ff */
[----:B------:R-:W-:-:S05]  /*2190*/  IADD3.X R3, PT, PT, R3, UR5, RZ, P0, !PT ;  /* 0x0000000503037c10 */ /* 0x000fca00087fe4ff */
[----:B------:R-:W-:Y:S01]  /*21a0*/  STG.E desc[UR16][R2.64], R4 ;  /* 0x0000000402007986 */ /* 0x000fe2000c101910 */
[----:B------:R-:W-:Y:S05]  /*21b0*/  EXIT ;  /* 0x000000000000794d */ /* 0x000fea0003800000 */
.L_x_67:
        /* <DEDUP_REMOVED lines=12> */
.L_x_147:


//--------------------- .text._Z20convolution_top_leftPfS_S_xxx --------------------------
	.section	.text._Z20convolution_top_leftPfS_S_xxx,"ax",@progbits
	.align	128
        .global         _Z20convolution_top_leftPfS_S_xxx
        .type           _Z20convolution_top_leftPfS_S_xxx,@function
        .size           _Z20convolution_top_leftPfS_S_xxx,(.L_x_148 - _Z20convolution_top_leftPfS_S_xxx)
        .other          _Z20convolution_top_leftPfS_S_xxx,@"STO_CUDA_ENTRY STV_DEFAULT"
_Z20convolution_top_leftPfS_S_xxx:
.text._Z20convolution_top_leftPfS_S_xxx:
[----:B------:R-:W-:Y:S01]  /*0000*/  LDC R1, c[0x0][0x37c] ;  /* 0x0000df00ff017b82 */ /* 0x000fe20000000800 */
[----:B------:R-:W0:Y:S01]  /*0010*/  S2R R21, SR_CTAID.X ;  /* 0x0000000000157919 */ /* 0x000e220000002500 */
[----:B------:R-:W1:Y:S01]  /*0020*/  LDCU.128 UR4, c[0x0][0x3a0] ;  /* 0x00007400ff0477ac */ /* 0x000e620008000c00 */
[----:B------:R-:W-:Y:S01]  /*0030*/  IMAD.MOV.U32 R3, RZ, RZ, RZ ;  /* 0x000000ffff037224 */ /* 0x000fe200078e00ff */
[----:B------:R-:W0:Y:S01]  /*0040*/  S2R R2, SR_TID.X ;  /* 0x0000000000027919 */ /* 0x000e220000002100 */
[----:B------:R-:W2:Y:S01]  /*0050*/  LDCU.64 UR8, c[0x0][0x380] ;  /* 0x00007000ff0877ac */ /* 0x000ea20008000a00 */
[----:B------:R-:W-:Y:S02]  /*0060*/  IMAD.MOV.U32 R10, RZ, RZ, RZ ;  /* 0x000000ffff0a7224 */ /* 0x000fe400078e00ff */
[----:B-1----:R-:W-:Y:S01]  /*0070*/  IMAD.U32 R0, RZ, RZ, UR6 ;  /* 0x00000006ff007e24 */ /* 0x002fe2000f8e00ff */
[----:B------:R-:W-:Y:S01]  /*0080*/  UMOV UR11, UR7 ;  /* 0x00000007000b7c82 */ /* 0x000fe20008000000 */
[----:B------:R-:W1:Y:S01]  /*0090*/  LDCU.64 UR6, c[0x0][0x358] ;  /* 0x00006b00ff0677ac */ /* 0x000e620008000a00 */
[----:B------:R-:W-:-:S02]  /*00a0*/  MOV R4, UR11 ;  /* 0x0000000b00047c02 */ /* 0x000fc40008000f00 */
[----:B------:R-:W-:-:S04]  /*00b0*/  ISETP.GE.U32.AND P0, PT, R0, 0x2, PT ;  /* 0x000000020000780c */ /* 0x000fc80003f06070 */
[----:B------:R-:W-:Y:S01]  /*00c0*/  ISETP.GE.AND.EX P0, PT, R4, RZ, PT, P0 ;  /* 0x000000ff0400720c */ /* 0x000fe20003f06300 */
[----:B0-----:R-:W-:Y:S01]  /*00d0*/  IMAD.WIDE.U32 R2, R21, UR4, R2 ;  /* 0x0000000415027c25 */ /* 0x001fe2000f8e0002 */
[----:B------:R-:W-:-:S03]  /*00e0*/  USHF.R.U32.HI UR4, URZ, 0x1f, UR11 ;  /* 0x0000001fff047899 */ /* 0x000fc6000801160b */
[----:B------:R-:W-:Y:S02]  /*00f0*/  IMAD R3, R21, UR5, R3 ;  /* 0x0000000515037c24 */ /* 0x000fe4000f8e0203 */
[----:B------:R-:W-:Y:S01]  /*0100*/  IMAD.SHL.U32 R14, R2, 0x4, RZ ;  /* 0x00000004020e7824 */ /* 0x000fe200078e00ff */
[----:B------:R-:W-:Y:S02]  /*0110*/  IADD3 R12, P1, PT, R0, UR4, RZ ;  /* 0x00000004000c7c10 */ /* 0x000fe4000ff3e0ff */
[----:B------:R-:W-:Y:S02]  /*0120*/  SHF.L.U64.HI R2, R2, 0x2, R3 ;  /* 0x0000000202027819 */ /* 0x000fe40000010203 */
[----:B--2---:R-:W-:Y:S01]  /*0130*/  IADD3 R14, P2, PT, R14, UR8, RZ ;  /* 0x000000080e0e7c10 */ /* 0x004fe2000ff5e0ff */
[----:B------:R-:W-:-:S03]  /*0140*/  IMAD.X R3, RZ, RZ, UR11, P1 ;  /* 0x0000000bff037e24 */ /* 0x000fc600088e06ff */
[----:B------:R-:W-:Y:S02]  /*0150*/  IADD3.X R15, PT, PT, R2, UR9, RZ, P2, !PT ;  /* 0x00000009020f7c10 */ /* 0x000fe400097fe4ff */
[--C-:B------:R-:W-:Y:S02]  /*0160*/  SHF.R.S64 R12, R12, 0x1, R3.reuse ;  /* 0x000000010c0c7819 */ /* 0x100fe40000001003 */
[----:B------:R-:W-:Y:S01]  /*0170*/  SHF.R.S32.HI R13, RZ, 0x1, R3 ;  /* 0x00000001ff0d7819 */ /* 0x000fe20000011403 */
[----:B-1----:R-:W-:Y:S06]  /*0180*/  @!P0 BRA `(.L_x_68) ;  /* 0x00000008006c8947 */ /* 0x002fec0003800000 */
[----:B------:R0:W5:Y:S01]  /*0190*/  LDG.E R5, desc[UR6][R14.64] ;  /* 0x000000060e057981 */ /* 0x000162000c1e1900 */
[C---:B------:R-:W-:Y:S02]  /*01a0*/  LOP3.LUT R2, R0.reuse, 0xf, RZ, 0xc0, !PT ;  /* 0x0000000f00027812 */ /* 0x040fe400078ec0ff */
[----:B------:R-:W-:Y:S02]  /*01b0*/  CS2R R10, SRZ ;  /* 0x00000000000a7805 */ /* 0x000fe4000001ff00 */
[----:B------:R-:W-:Y:S01]  /*01c0*/  LOP3.LUT R4, R0, 0x7, RZ, 0xc0, !PT ;  /* 0x0000000700047812 */ /* 0x000fe200078ec0ff */
[----:B------:R-:W-:Y:S01]  /*01d0*/  IMAD.MOV.U32 R19, RZ, RZ, RZ ;  /* 0x000000ffff137224 */ /* 0x000fe200078e00ff */
[----:B------:R-:W-:Y:S01]  /*01e0*/  IADD3 R6, P2, PT, R2, -0x1, RZ ;  /* 0xffffffff02067810 */ /* 0x000fe20007f5e0ff */
[----:B------:R-:W-:Y:S01]  /*01f0*/  ULOP3.LUT UR4, UR11, 0x7fffffff, URZ, 0xc0, !UPT ;  /* 0x7fffffff0b047892 */ /* 0x000fe2000f8ec0ff */
[----:B------:R-:W-:Y:S02]  /*0200*/  IADD3 R3, P3, PT, R4, -0x1, RZ ;  /* 0xffffffff04037810 */ /* 0x000fe40007f7e0ff */
[----:B------:R-:W-:Y:S01]  /*0210*/  ISETP.GE.U32.AND P1, PT, R6, 0x7, PT ;  /* 0x000000070600780c */ /* 0x000fe20003f26070 */
[----:B------:R-:W-:Y:S01]  /*0220*/  IMAD.X R6, RZ, RZ, -0x1, P2 ;  /* 0xffffffffff067424 */ /* 0x000fe200010e06ff */
[----:B------:R-:W-:-:S02]  /*0230*/  ISETP.GE.U32.AND P0, PT, R3, 0x3, PT ;  /* 0x000000030300780c */ /* 0x000fc40003f06070 */
[----:B------:R-:W-:Y:S02]  /*0240*/  IADD3.X R3, PT, PT, RZ, -0x1, RZ, P3, !PT ;  /* 0xffffffffff037810 */ /* 0x000fe40001ffe4ff */
[----:B------:R-:W-:Y:S02]  /*0250*/  ISETP.GE.U32.AND.EX P1, PT, R6, RZ, PT, P1 ;  /* 0x000000ff0600720c */ /* 0x000fe40003f26110 */
[----:B------:R-:W-:Y:S02]  /*0260*/  ISETP.GE.U32.AND.EX P0, PT, R3, RZ, PT, P0 ;  /* 0x000000ff0300720c */ /* 0x000fe40003f06100 */
[C---:B------:R-:W-:Y:S02]  /*0270*/  LOP3.LUT R6, R0.reuse, 0xfffffff0, RZ, 0xc0, !PT ;  /* 0xfffffff000067812 */ /* 0x040fe400078ec0ff */
[----:B0-----:R-:W-:-:S09]  /*0280*/  LOP3.LUT R7, R0, 0x3, RZ, 0xc0, !PT ;  /* 0x0000000300077812 */ /* 0x001fd200078ec0ff */
.L_x_73:
[----:B------:R-:W0:Y:S01]  /*0290*/  LDCU.64 UR10, c[0x0][0x3a8] ;  /* 0x00007500ff0a77ac */ /* 0x000e220008000a00 */
[----:B------:R-:W-:Y:S02]  /*02a0*/  HFMA2 R18, -RZ, RZ, 0, 0 ;  /* 0x00000000ff127431 */ /* 0x000fe400000001ff */
[----:B0-----:R-:W-:Y:S02]  /*02b0*/  IMAD.U32 R0, RZ, RZ, UR10 ;  /* 0x0000000aff007e24 */ /* 0x001fe4000f8e00ff */
[----:B------:R-:W-:-:S03]  /*02c0*/  IMAD.U32 R3, RZ, RZ, UR11 ;  /* 0x0000000bff037e24 */ /* 0x000fc6000f8e00ff */
[----:B------:R-:W-:-:S04]  /*02d0*/  ISETP.GE.U32.AND P2, PT, R0, 0x10, PT ;  /* 0x000000100000780c */ /* 0x000fc80003f46070 */
[----:B------:R-:W-:Y:S01]  /*02e0*/  ISETP.GE.U32.AND.EX P2, PT, R3, RZ, PT, P2 ;  /* 0x000000ff0300720c */ /* 0x000fe20003f46120 */
[----:B------:R-:W-:-:S12]  /*02f0*/  IMAD.MOV.U32 R3, RZ, RZ, RZ ;  /* 0x000000ffff037224 */ /* 0x000fd800078e00ff */
[----:B------:R-:W-:Y:S05]  /*0300*/  @!P2 BRA `(.L_x_69) ;  /* 0x0000000000c8a947 */ /* 0x000fea0003800000 */
[----:B------:R-:W-:Y:S02]  /*0310*/  IMAD.MOV.U32 R18, RZ, RZ, RZ ;  /* 0x000000ffff127224 */ /* 0x000fe400078e00ff */
[----:B------:R-:W-:-:S07]  /*0320*/  IMAD.MOV.U32 R3, RZ, RZ, RZ ;  /* 0x000000ffff037224 */ /* 0x000fce00078e00ff */
.L_x_70:
[----:B------:R-:W0:Y:S01]  /*0330*/  LDC.64 R16, c[0x0][0x390] ;  /* 0x0000e400ff107b82 */ /* 0x000e220000000a00 */
[----:B------:R-:W-:Y:S01]  /*0340*/  MOV R8, R18 ;  /* 0x0000001200087202 */ /* 0x000fe20000000f00 */
[-C--:B------:R-:W-:Y:S02]  /*0350*/  IMAD R20, R19, R0.reuse, RZ ;  /* 0x0000000013147224 */ /* 0x080fe400078e02ff */
[----:B------:R-:W-:Y:S02]  /*0360*/  IMAD.MOV.U32 R9, RZ, RZ, R3 ;  /* 0x000000ffff097224 */ /* 0x000fe400078e0003 */
[C---:B------:R-:W-:Y:S02]  /*0370*/  IMAD R23, R11.reuse, UR11, R20 ;  /* 0x0000000b0b177c24 */ /* 0x040fe4000f8e0214 */
        /* <DEDUP_REMOVED lines=19> */
[----:B------:R-:W4:Y:S01]  /*04b0*/  LDG.E R9, desc[UR6][R16.64+0x2c] ;  /* 0x00002c0610097981 */ /* 0x000f22000c1e1900 */
[----:B------:R-:W-:-:S03]  /*04c0*/  FFMA R23, R5, R28, R23 ;  /* 0x0000001c05177223 */ /* 0x000fc60000000017 */
[----:B------:R-:W4:Y:S01]  /*04d0*/  LDG.E R28, desc[UR6][R16.64+0x30] ;  /* 0x00003006101c7981 */ /* 0x000f22000c1e1900 */
[----:B------:R-:W-:-:S03]  /*04e0*/  FFMA R23, R5, R26, R23 ;  /* 0x0000001a05177223 */ /* 0x000fc60000000017 */
[----:B------:R-:W4:Y:S01]  /*04f0*/  LDG.E R26, desc[UR6][R16.64+0x34] ;  /* 0x00003406101a7981 */ /* 0x000f22000c1e1900 */
[----:B------:R-:W-:-:S03]  /*0500*/  FFMA R25, R5, R20, R23 ;  /* 0x0000001405197223 */ /* 0x000fc60000000017 */
[----:B------:R-:W4:Y:S04]  /*0510*/  LDG.E R20, desc[UR6][R16.64+0x38] ;  /* 0x0000380610147981 */ /* 0x000f28000c1e1900 */
[----:B------:R-:W4:Y:S01]  /*0520*/  LDG.E R23, desc[UR6][R16.64+0x3c] ;  /* 0x00003c0610177981 */ /* 0x000f22000c1e1900 */
[----:B------:R-:W-:Y:S01]  /*0530*/  FFMA R25, R5, R8, R25 ;  /* 0x0000000805197223 */ /* 0x000fe20000000019 */
[----:B------:R-:W-:-:S05]  /*0540*/  IADD3 R18, P2, PT, R18, 0x10, RZ ;  /* 0x0000001012127810 */ /* 0x000fca0007f5e0ff */
[----:B------:R-:W-:Y:S01]  /*0550*/  IMAD.X R3, RZ, RZ, R3, P2 ;  /* 0x000000ffff037224 */ /* 0x000fe200010e0603 */
[----:B------:R-:W-:-:S04]  /*0560*/  ISETP.NE.U32.AND P2, PT, R18, R6, PT ;  /* 0x000000061200720c */ /* 0x000fc80003f45070 */
[----:B------:R-:W-:Y:S01]  /*0570*/  ISETP.NE.AND.EX P2, PT, R3, UR4, PT, P2 ;  /* 0x0000000403007c0c */ /* 0x000fe2000bf45320 */
[----:B--2---:R-:W-:-:S04]  /*0580*/  FFMA R25, R5, R22, R25 ;  /* 0x0000001605197223 */ /* 0x004fc80000000019 */
[----:B---3--:R-:W-:-:S04]  /*0590*/  FFMA R25, R5, R10, R25 ;  /* 0x0000000a05197223 */ /* 0x008fc80000000019 */
[----:B----4-:R-:W-:-:S04]  /*05a0*/  FFMA R24, R5, R24, R25 ;  /* 0x0000001805187223 */ /* 0x010fc80000000019 */
[----:B------:R-:W-:-:S04]  /*05b0*/  FFMA R9, R5, R9, R24 ;  /* 0x0000000905097223 */ /* 0x000fc80000000018 */
[----:B------:R-:W-:-:S04]  /*05c0*/  FFMA R9, R5, R28, R9 ;  /* 0x0000001c05097223 */ /* 0x000fc80000000009 */
[----:B------:R-:W-:-:S04]  /*05d0*/  FFMA R9, R5, R26, R9 ;  /* 0x0000001a05097223 */ /* 0x000fc80000000009 */
[----:B------:R-:W-:-:S04]  /*05e0*/  FFMA R20, R5, R20, R9 ;  /* 0x0000001405147223 */ /* 0x000fc80000000009 */
[----:B------:R-:W-:Y:S01]  /*05f0*/  FFMA R10, R5, R23, R20 ;  /* 0x00000017050a7223 */ /* 0x000fe20000000014 */
[----:B------:R-:W-:Y:S06]  /*0600*/  @P2 BRA `(.L_x_70) ;  /* 0xfffffffc00482947 */ /* 0x000fec000383ffff */
[----:B------:R-:W-:Y:S01]  /*0610*/  MOV R18, R6 ;  /* 0x0000000600127202 */ /* 0x000fe20000000f00 */
[----:B------:R-:W-:-:S07]  /*0620*/  IMAD.U32 R3, RZ, RZ, UR4 ;  /* 0x00000004ff037e24 */ /* 0x000fce000f8e00ff */
.L_x_69:
        /* <DEDUP_REMOVED lines=8> */
[----:B------:R-:W-:Y:S02]  /*06b0*/  IMAD.MOV.U32 R16, RZ, RZ, R18 ;  /* 0x000000ffff107224 */ /* 0x000fe400078e0012 */
[----:B------:R-:W-:Y:S02]  /*06c0*/  IMAD.MOV.U32 R17, RZ, RZ, R3 ;  /* 0x000000ffff117224 */ /* 0x000fe400078e0003 */
[C---:B------:R-:W-:Y:S02]  /*06d0*/  IMAD R23, R11.reuse, UR11, R20 ;  /* 0x0000000b0b177c24 */ /* 0x040fe4000f8e0214 */
[----:B------:R-:W-:-:S05]  /*06e0*/  IMAD.WIDE.U32 R16, R11, R0, R16 ;  /* 0x000000000b107225 */ /* 0x000fca00078e0010 */
[----:B------:R-:W-:Y:S02]  /*06f0*/  IADD3 R17, PT, PT, R23, R17, RZ ;  /* 0x0000001117117210 */ /* 0x000fe40007ffe0ff */
        /* <DEDUP_REMOVED lines=10> */
[----:B------:R-:W-:-:S05]  /*07a0*/  IADD3 R18, P3, PT, R18, 0x8, RZ ;  /* 0x0000000812127810 */ /* 0x000fca0007f7e0ff */
[----:B------:R-:W-:Y:S02]  /*07b0*/  IMAD.X R3, RZ, RZ, R3, P3 ;  /* 0x000000ffff037224 */ /* 0x000fe400018e0603 */
        /* <DEDUP_REMOVED lines=8> */
.L_x_72:
[----:B------:R-:W-:Y:S05]  /*0840*/  @!P2 BRA `(.L_x_71) ;  /* 0x0000000000a8a947 */ /* 0x000fea0003800000 */
[----:B------:R-:W0:Y:S01]  /*0850*/  @P0 LDC.64 R8, c[0x0][0x390] ;  /* 0x0000e400ff080b82 */ /* 0x000e220000000a00 */
[-C--:B------:R-:W-:Y:S02]  /*0860*/  @P0 IMAD R20, R19, R0.reuse, RZ ;  /* 0x0000000013140224 */ /* 0x080fe400078e02ff */
[----:B------:R-:W-:Y:S02]  /*0870*/  @P0 IMAD.MOV.U32 R16, RZ, RZ, R18 ;  /* 0x000000ffff100224 */ /* 0x000fe400078e0012 */
[----:B------:R-:W-:Y:S02]  /*0880*/  @P0 IMAD.MOV.U32 R17, RZ, RZ, R3 ;  /* 0x000000ffff110224 */ /* 0x000fe400078e0003 */
[C---:B------:R-:W-:Y:S02]  /*0890*/  @P0 IMAD R23, R11.reuse, UR11, R20 ;  /* 0x0000000b0b170c24 */ /* 0x040fe4000f8e0214 */
[----:B------:R-:W-:-:S05]  /*08a0*/  @P0 IMAD.WIDE.U32 R16, R11, R0, R16 ;  /* 0x000000000b100225 */ /* 0x000fca00078e0010 */
        /* <DEDUP_REMOVED lines=36> */
.L_x_71:
[----:B------:R-:W-:-:S05]  /*0af0*/  IADD3 R11, P2, PT, R11, 0x1, RZ ;  /* 0x000000010b0b7810 */ /* 0x000fca0007f5e0ff */
[----:B------:R-:W-:Y:S01]  /*0b00*/  IMAD.X R19, RZ, RZ, R19, P2 ;  /* 0x000000ffff137224 */ /* 0x000fe200010e0613 */
[----:B------:R-:W-:-:S04]  /*0b10*/  ISETP.NE.U32.AND P2, PT, R11, R12, PT ;  /* 0x0000000c0b00720c */ /* 0x000fc80003f45070 */
[----:B------:R-:W-:-:S13]  /*0b20*/  ISETP.NE.AND.EX P2, PT, R19, R13, PT, P2 ;  /* 0x0000000d1300720c */ /* 0x000fda0003f45320 */
[----:B------:R-:W-:Y:S05]  /*0b30*/  @P2 BRA `(.L_x_73) ;  /* 0xfffffff400d42947 */ /* 0x000fea000383ffff */
.L_x_68:
[----:B------:R-:W-:Y:S01]  /*0b40*/  IMAD.U32 R2, RZ, RZ, UR11 ;  /* 0x0000000bff027e24 */ /* 0x000fe2000f8e00ff */
[C---:B------:R-:W-:Y:S02]  /*0b50*/  ISETP.GE.U32.AND P0, PT, R0.reuse, 0x1, PT ;  /* 0x000000010000780c */ /* 0x040fe40003f06070 */
[----:B------:R-:W-:Y:S02]  /*0b60*/  ISETP.NE.U32.AND P1, PT, R0, 0x1, PT ;  /* 0x000000010000780c */ /* 0x000fe40003f25070 */
[----:B------:R-:W-:Y:S02]  /*0b70*/  ISETP.GE.AND.EX P0, PT, R2, RZ, PT, P0 ;  /* 0x000000ff0200720c */ /* 0x000fe40003f06300 */
[----:B------:R-:W-:-:S04]  /*0b80*/  ISETP.NE.AND.EX P1, PT, RZ, UR11, PT, P1 ;  /* 0x0000000bff007c0c */ /* 0x000fc8000bf25310 */
[----:B------:R-:W-:-:S13]  /*0b90*/  PLOP3.LUT P0, PT, P0, P1, PT, 0x2f, 0xf2 ;  /* 0x0000000000f2781c */ /* 0x000fda0000702577 */
[----:B------:R-:W-:Y:S05]  /*0ba0*/  @P0 BRA `(.L_x_74) ;  /* 0x0000000800640947 */ /* 0x000fea0003800000 */
[----:B------:R0:W5:Y:S01]  /*0bb0*/  LDG.E R19, desc[UR6][R14.64] ;  /* 0x000000060e137981 */ /* 0x000162000c1e1900 */
[----:B------:R-:W-:Y:S01]  /*0bc0*/  ISETP.GT.U32.AND P2, PT, R12, 0x1, PT ;  /* 0x000000010c00780c */ /* 0x000fe20003f44070 */
[----:B------:R-:W-:Y:S02]  /*0bd0*/  IMAD.MOV.U32 R9, RZ, RZ, R12 ;  /* 0x000000ffff097224 */ /* 0x000fe400078e000c */
[----:B------:R-:W-:Y:S01]  /*0be0*/  IMAD.MOV.U32 R7, RZ, RZ, R13 ;  /* 0x000000ffff077224 */ /* 0x000fe200078e000d */
[----:B------:R-:W-:-:S04]  /*0bf0*/  ISETP.GT.AND.EX P2, PT, R13, RZ, PT, P2 ;  /* 0x000000ff0d00720c */ /* 0x000fc80003f44320 */
        /* <DEDUP_REMOVED lines=9> */
[----:B------:R-:W-:Y:S02]  /*0c90*/  IADD3.X R2, PT, PT, RZ, -0x1, RZ, P4, !PT ;  /* 0xffffffffff027810 */ /* 0x000fe400027fe4ff */
[----:B------:R-:W-:Y:S02]  /*0ca0*/  LOP3.LUT R6, R6, 0x3fffffff, RZ, 0xc0, !PT ;  /* 0x3fffffff06067812 */ /* 0x000fe400078ec0ff */
[----:B------:R-:W-:Y:S02]  /*0cb0*/  ISETP.GE.U32.AND.EX P1, PT, R2, RZ, PT, P1 ;  /* 0x000000ff0200720c */ /* 0x000fe40003f26110 */
[----:B------:R-:W-:-:S02]  /*0cc0*/  ISETP.GE.U32.AND.EX P0, PT, R0, RZ, PT, P0 ;  /* 0x000000ff0000720c */ /* 0x000fc40003f06100 */
[C---:B------:R-:W-:Y:S02]  /*0cd0*/  LOP3.LUT R4, R3.reuse, 0xfffffff0, RZ, 0xc0, !PT ;  /* 0xfffffff003047812 */ /* 0x040fe400078ec0ff */
[----:B0-----:R-:W-:-:S09]  /*0ce0*/  LOP3.LUT R2, R3, 0x3, RZ, 0xc0, !PT ;  /* 0x0000000303027812 */ /* 0x001fd200078ec0ff */
.L_x_79:
[----:B------:R-:W0:Y:S01]  /*0cf0*/  LDCU.64 UR10, c[0x0][0x3a8] ;  /* 0x00007500ff0a77ac */ /* 0x000e220008000a00 */
[----:B-----5:R-:W-:Y:S01]  /*0d00*/  IMAD.MOV.U32 R5, RZ, RZ, R9 ;  /* 0x000000ffff057224 */ /* 0x020fe200078e0009 */
[----:B------:R-:W-:Y:S01]  /*0d10*/  IADD3 R9, P4, PT, R9, 0x1, RZ ;  /* 0x0000000109097810 */ /* 0x000fe20007f9e0ff */
[----:B------:R-:W-:Y:S01]  /*0d20*/  IMAD.MOV.U32 R3, RZ, RZ, R7 ;  /* 0x000000ffff037224 */ /* 0x000fe200078e0007 */
[----:B------:R-:W-:Y:S02]  /*0d30*/  CS2R R22, SRZ ;  /* 0x0000000000167805 */ /* 0x000fe4000001ff00 */
[----:B------:R-:W-:Y:S02]  /*0d40*/  IADD3.X R7, PT, PT, RZ, R7, RZ, P4, !PT ;  /* 0x00000007ff077210 */ /* 0x000fe400027fe4ff */
[----:B0-----:R-:W-:Y:S01]  /*0d50*/  MOV R0, UR10 ;  /* 0x0000000a00007c02 */ /* 0x001fe20008000f00 */
[----:B------:R-:W-:-:S03]  /*0d60*/  IMAD.U32 R14, RZ, RZ, UR11 ;  /* 0x0000000bff0e7e24 */ /* 0x000fc6000f8e00ff */
[----:B------:R-:W-:Y:S02]  /*0d70*/  ISETP.GE.U32.AND P3, PT, R0, 0x20, PT ;  /* 0x000000200000780c */ /* 0x000fe40003f66070 */
[----:B------:R-:W-:Y:S02]  /*0d80*/  ISETP.GE.U32.AND P2, PT, R9, R0, PT ;  /* 0x000000000900720c */ /* 0x000fe40003f46070 */
[----:B------:R-:W-:Y:S02]  /*0d90*/  ISETP.GE.U32.AND.EX P3, PT, R14, RZ, PT, P3 ;  /* 0x000000ff0e00720c */ /* 0x000fe40003f66130 */
[----:B------:R-:W-:-:S11]  /*0da0*/  ISETP.GE.AND.EX P2, PT, R7, UR11, PT, P2 ;  /* 0x0000000b07007c0c */ /* 0x000fd6000bf46320 */
[----:B------:R-:W-:Y:S05]  /*0db0*/  @!P3 BRA `(.L_x_75) ;  /* 0x0000000000c4b947 */ /* 0x000fea0003800000 */
[----:B------:R-:W-:-:S07]  /*0dc0*/  CS2R R22, SRZ ;  /* 0x0000000000167805 */ /* 0x000fce000001ff00 */
.L_x_76:
        /* <DEDUP_REMOVED lines=12> */
[----:B------:R-:W5:Y:S04]  /*0e90*/  LDG.E R24, desc[UR6][R14.64+0xc] ;  /* 0x00000c060e187981 */ /* 0x000f68000c1e1900 */
[----:B------:R-:W5:Y:S04]  /*0ea0*/  LDG.E R28, desc[UR6][R14.64+0x10] ;  /* 0x000010060e1c7981 */ /* 0x000f68000c1e1900 */
[----:B------:R-:W5:Y:S04]  /*0eb0*/  LDG.E R26, desc[UR6][R14.64+0x14] ;  /* 0x000014060e1a7981 */ /* 0x000f68000c1e1900 */
        /* <DEDUP_REMOVED lines=8> */
[----:B-----5:R-:W-:-:S03]  /*0f40*/  FFMA R25, R19, R24, R25 ;  /* 0x0000001813197223 */ /* 0x020fc60000000019 */
[----:B------:R-:W5:Y:S01]  /*0f50*/  LDG.E R24, desc[UR6][R14.64+0x28] ;  /* 0x000028060e187981 */ /* 0x000f62000c1e1900 */
[----:B------:R-:W-:-:S03]  /*0f60*/  FFMA R25, R19, R28, R25 ;  /* 0x0000001c13197223 */ /* 0x000fc60000000019 */
[----:B------:R-:W2:Y:S01]  /*0f70*/  LDG.E R28, desc[UR6][R14.64+0x2c] ;  /* 0x00002c060e1c7981 */ /* 0x000ea2000c1e1900 */
[----:B------:R-:W-:-:S03]  /*0f80*/  FFMA R25, R19, R26, R25 ;  /* 0x0000001a13197223 */ /* 0x000fc60000000019 */
[----:B------:R-:W2:Y:S01]  /*0f90*/  LDG.E R26, desc[UR6][R14.64+0x30] ;  /* 0x000030060e1a7981 */ /* 0x000ea2000c1e1900 */
[----:B------:R-:W-:-:S03]  /*0fa0*/  FFMA R25, R19, R16, R25 ;  /* 0x0000001013197223 */ /* 0x000fc60000000019 */
[----:B------:R-:W2:Y:S01]  /*0fb0*/  LDG.E R16, desc[UR6][R14.64+0x34] ;  /* 0x000034060e107981 */ /* 0x000ea2000c1e1900 */
[----:B------:R-:W-:-:S03]  /*0fc0*/  FFMA R25, R19, R18, R25 ;  /* 0x0000001213197223 */ /* 0x000fc60000000019 */
[----:B------:R-:W2:Y:S01]  /*0fd0*/  LDG.E R18, desc[UR6][R14.64+0x38] ;  /* 0x000038060e127981 */ /* 0x000ea2000c1e1900 */
[----:B------:R-:W-:-:S05]  /*0fe0*/  IADD3 R22, P3, PT, R22, 0x10, RZ ;  /* 0x0000001016167810 */ /* 0x000fca0007f7e0ff */
[----:B------:R-:W-:Y:S01]  /*0ff0*/  IMAD.X R23, RZ, RZ, R23, P3 ;  /* 0x000000ffff177224 */ /* 0x000fe200018e0617 */
[----:B------:R-:W-:-:S04]  /*1000*/  ISETP.NE.U32.AND P3, PT, R22, R4, PT ;  /* 0x000000041600720c */ /* 0x000fc80003f65070 */
[----:B------:R-:W-:Y:S01]  /*1010*/  ISETP.NE.AND.EX P3, PT, R23, R6, PT, P3 ;  /* 0x000000061700720c */ /* 0x000fe20003f65330 */
[----:B---3--:R-:W-:-:S04]  /*1020*/  FFMA R25, R19, R10, R25 ;  /* 0x0000000a13197223 */ /* 0x008fc80000000019 */
[----:B----4-:R-:W-:-:S04]  /*1030*/  FFMA R25, R19, R20, R25 ;  /* 0x0000001413197223 */ /* 0x010fc80000000019 */
[----:B-----5:R-:W-:-:S04]  /*1040*/  FFMA R25, R19, R24, R25 ;  /* 0x0000001813197223 */ /* 0x020fc80000000019 */
[----:B--2---:R-:W-:-:S04]  /*1050*/  FFMA R25, R19, R28, R25 ;  /* 0x0000001c13197223 */ /* 0x004fc80000000019 */
[----:B------:R-:W-:-:S04]  /*1060*/  FFMA R25, R19, R26, R25 ;  /* 0x0000001a13197223 */ /* 0x000fc80000000019 */
[----:B------:R-:W-:-:S04]  /*1070*/  FFMA R25, R19, R16, R25 ;  /* 0x0000001013197223 */ /* 0x000fc80000000019 */
[----:B------:R-:W-:-:S04]  /*1080*/  FFMA R18, R19, R18, R25 ;  /* 0x0000001213127223 */ /* 0x000fc80000000019 */
[----:B------:R-:W-:Y:S01]  /*1090*/  FFMA R10, R19, R17, R18 ;  /* 0x00000011130a7223 */ /* 0x000fe20000000012 */
[----:B------:R-:W-:Y:S06]  /*10a0*/  @P3 BRA `(.L_x_76) ;  /* 0xfffffffc00483947 */ /* 0x000fec000383ffff */
[----:B------:R-:W-:Y:S01]  /*10b0*/  IMAD.MOV.U32 R22, RZ, RZ, R4 ;  /* 0x000000ffff167224 */ /* 0x000fe200078e0004 */
[----:B------:R-:W-:-:S07]  /*10c0*/  MOV R23, R6 ;  /* 0x0000000600177202 */ /* 0x000fce0000000f00 */
.L_x_75:
        /* <DEDUP_REMOVED lines=9> */
[----:B------:R-:W-:-:S04]  /*1160*/  IMAD R25, R5, UR11, R18 ;  /* 0x0000000b05197c24 */ /* 0x000fc8000f8e0212 */
        /* <DEDUP_REMOVED lines=11> */
[----:B------:R-:W-:-:S05]  /*1220*/  IADD3 R22, P4, PT, R22, 0x8, RZ ;  /* 0x0000000816167810 */ /* 0x000fca0007f9e0ff */
[----:B------:R-:W-:Y:S02]  /*1230*/  IMAD.X R23, RZ, RZ, R23, P4 ;  /* 0x000000ffff177224 */ /* 0x000fe400020e0617 */
[----:B--2---:R-:W-:-:S04]  /*1240*/  FFMA R10, R19, R17, R10 ;  /* 0x00000011130a7223 */ /* 0x004fc8000000000a */
[----:B---3--:R-:W-:-:S04]  /*1250*/  FFMA R10, R19, R25, R10 ;  /* 0x00000019130a7223 */ /* 0x008fc8000000000a */
[----:B----4-:R-:W-:-:S04]  /*1260*/  FFMA R27, R19, R27, R10 ;  /* 0x0000001b131b7223 */ /* 0x010fc8000000000a */
[----:B-----5:R-:W-:-:S04]  /*1270*/  FFMA R27, R19, R24, R27 ;  /* 0x00000018131b7223 */ /* 0x020fc8000000001b */
[----:B------:R-:W-:-:S04]  /*1280*/  FFMA R27, R19, R20, R27 ;  /* 0x00000014131b7223 */ /* 0x000fc8000000001b */
[----:B------:R-:W-:-:S04]  /*1290*/  FFMA R27, R19, R18, R27 ;  /* 0x00000012131b7223 */ /* 0x000fc8000000001b */
[----:B------:R-:W-:-:S04]  /*12a0*/  FFMA R27, R19, R16, R27 ;  /* 0x00000010131b7223 */ /* 0x000fc8000000001b */
[----:B------:R-:W-:-:S07]  /*12b0*/  FFMA R10, R19, R26, R27 ;  /* 0x0000001a130a7223 */ /* 0x000fce000000001b */
.L_x_78:
[----:B------:R-:W-:Y:S05]  /*12c0*/  @!P3 BRA `(.L_x_77) ;  /* 0x000000000098b947 */ /* 0x000fea0003800000 */
[----:B------:R-:W0:Y:S01]  /*12d0*/  @P1 LDC.64 R14, c[0x0][0x390] ;  /* 0x0000e400ff0e1b82 */ /* 0x000e220000000a00 */
[-C--:B------:R-:W-:Y:S02]  /*12e0*/  @P1 IMAD R18, R3, R0.reuse, RZ ;  /* 0x0000000003121224 */ /* 0x080fe400078e02ff */
[----:B------:R-:W-:-:S04]  /*12f0*/  @P1 IMAD.WIDE.U32 R16, R5, R0, R22 ;  /* 0x0000000005101225 */ /* 0x000fc800078e0016 */
[----:B------:R-:W-:-:S05]  /*1300*/  @P1 IMAD R25, R5, UR11, R18 ;  /* 0x0000000b05191c24 */ /* 0x000fca000f8e0212 */
[----:B------:R-:W-:Y:S02]  /*1310*/  @P1 IADD3 R25, PT, PT, R25, R17, RZ ;  /* 0x0000001119191210 */ /* 0x000fe40007ffe0ff */
        /* <DEDUP_REMOVED lines=8> */
[----:B------:R-:W-:-:S03]  /*13a0*/  ISETP.NE.AND.EX P3, PT, RZ, RZ, PT, P3 ;  /* 0x000000ffff00720c */ /* 0x000fc60003f65330 */
[----:B------:R-:W-:Y:S02]  /*13b0*/  @P1 IMAD.X R23, RZ, RZ, R23, P4 ;  /* 0x000000ffff171224 */ /* 0x000fe400020e0617 */
        /* <DEDUP_REMOVED lines=23> */
.L_x_77:
[----:B------:R-:W-:Y:S05]  /*1530*/  @!P2 BRA `(.L_x_79) ;  /* 0xfffffff400eca947 */ /* 0x000fea000383ffff */
.L_x_74:
[----:B------:R-:W-:Y:S02]  /*1540*/  ISETP.GE.U32.AND P0, PT, R0, 0x1, PT ;  /* 0x000000010000780c */ /* 0x000fe40003f06070 */
[----:B------:R-:W-:-:S04]  /*1550*/  MOV R2, UR11 ;  /* 0x0000000b00027c02 */ /* 0x000fc80008000f00 */
[----:B------:R-:W-:-:S13]  /*1560*/  ISETP.GE.AND.EX P0, PT, R2, RZ, PT, P0 ;  /* 0x000000ff0200720c */ /* 0x000fda0003f06300 */
[----:B------:R-:W-:Y:S05]  /*1570*/  @!P0 BRA `(.L_x_80) ;  /* 0x0000000800b88947 */ /* 0x000fea0003800000 */
[----:B------:R-:W0:Y:S01]  /*1580*/  S2R R19, SR_TID.X ;  /* 0x0000000000137919 */ /* 0x000e220000002100 */
[----:B------:R-:W-:Y:S01]  /*1590*/  IADD3 R7, P1, PT, R12, 0x1, RZ ;  /* 0x000000010c077810 */ /* 0x000fe20007f3e0ff */
[----:B------:R-:W0:Y:S01]  /*15a0*/  LDCU.64 UR4, c[0x0][0x380] ;  /* 0x00007000ff0477ac */ /* 0x000e220008000a00 */
[----:B------:R-:W-:Y:S01]  /*15b0*/  IADD3 R11, P2, PT, R21, -R12, RZ ;  /* 0x8000000c150b7210 */ /* 0x000fe20007f5e0ff */
[--C-:B------:R-:W-:Y:S01]  /*15c0*/  IMAD.MOV.U32 R6, RZ, RZ, R13.reuse ;  /* 0x000000ffff067224 */ /* 0x100fe200078e000d */
[----:B------:R-:W-:Y:S01]  /*15d0*/  ISETP.GT.U32.AND P0, PT, R7, R0, PT ;  /* 0x000000000700720c */ /* 0x000fe20003f04070 */
[--C-:B------:R-:W-:Y:S01]  /*15e0*/  IMAD.X R3, RZ, RZ, R13.reuse, P1 ;  /* 0x000000ffff037224 */ /* 0x100fe200008e060d */
[----:B------:R-:W-:Y:S01]  /*15f0*/  MOV R8, R12 ;  /* 0x0000000c00087202 */ /* 0x000fe20000000f00 */
[----:B-----5:R-:W-:-:S03]  /*1600*/  IMAD.X R5, RZ, RZ, ~R13, P2 ;  /* 0x000000ffff057224 */ /* 0x020fc600010e0e0d */
[----:B------:R-:W-:-:S04]  /*1610*/  ISETP.GT.AND.EX P0, PT, R3, UR11, PT, P0 ;  /* 0x0000000b03007c0c */ /* 0x000fc8000bf04300 */
[----:B------:R-:W-:Y:S02]  /*1620*/  SEL R7, R7, R0, P0 ;  /* 0x0000000007077207 */ /* 0x000fe40000000000 */
[----:B------:R-:W-:Y:S02]  /*1630*/  SEL R3, R3, UR11, P0 ;  /* 0x0000000b03037c07 */ /* 0x000fe40008000000 */
[CC--:B------:R-:W-:Y:S02]  /*1640*/  IADD3 R0, P1, PT, -R7.reuse, R12.reuse, RZ ;  /* 0x0000000c07007210 */ /* 0x0c0fe40007f3e1ff */
[----:B------:R-:W-:Y:S02]  /*1650*/  IADD3 R7, P4, PT, R7, -R12, RZ ;  /* 0x8000000c07077210 */ /* 0x000fe40007f9e0ff */
[----:B------:R-:W-:Y:S01]  /*1660*/  ISETP.GT.U32.AND P0, PT, R0, -0x8, PT ;  /* 0xfffffff80000780c */ /* 0x000fe20003f04070 */
[----:B------:R-:W-:Y:S02]  /*1670*/  IMAD.X R0, R13, 0x1, ~R3, P1 ;  /* 0x000000010d007824 */ /* 0x000fe400008e0e03 */
[----:B------:R-:W-:-:S03]  /*1680*/  IMAD.X R3, R3, 0x1, ~R13, P4 ;  /* 0x0000000103037824 */ /* 0x000fc600020e0e0d */
[----:B------:R-:W-:Y:S02]  /*1690*/  ISETP.GT.U32.AND.EX P0, PT, R0, -0x1, PT, P0 ;  /* 0xffffffff0000780c */ /* 0x000fe40003f04100 */
[----:B0-----:R-:W-:-:S04]  /*16a0*/  LEA R9, P3, R19, UR4, 0x2 ;  /* 0x0000000413097c11 */ /* 0x001fc8000f8610ff */
[----:B------:R-:W-:Y:S02]  /*16b0*/  IADD3 R9, P1, PT, R9, 0x10, RZ ;  /* 0x0000001009097810 */ /* 0x000fe40007f3e0ff */
[----:B------:R-:W-:-:S04]  /*16c0*/  LEA.HI.X R4, R19, UR5, RZ, 0x2, P3 ;  /* 0x0000000513047c11 */ /* 0x000fc800098f14ff */
[----:B------:R-:W-:-:S07]  /*16d0*/  IADD3.X R4, PT, PT, RZ, R4, RZ, P1, !PT ;  /* 0x00000004ff047210 */ /* 0x000fce0000ffe4ff */
.L_x_86:
[----:B------:R-:W0:Y:S01]  /*16e0*/  LDCU.128 UR8, c[0x0][0x3a0] ;  /* 0x00007400ff0877ac */ /* 0x000e220008000c00 */
[----:B------:R-:W-:Y:S01]  /*16f0*/  IADD3 R25, P1, PT, R8, R11, RZ ;  /* 0x0000000b08197210 */ /* 0x000fe20007f3e0ff */
[----:B------:R-:W-:Y:S01]  /*1700*/  IMAD.MOV.U32 R0, RZ, RZ, R6 ;  /* 0x000000ffff007224 */ /* 0x000fe200078e0006 */
[----:B------:R-:W-:Y:S01]  /*1710*/  IADD3 R14, P2, PT, R19, -R12, RZ ;  /* 0x8000000c130e7210 */ /* 0x000fe20007f5e0ff */
[----:B------:R-:W-:Y:S01]  /*1720*/  IMAD.MOV.U32 R23, RZ, RZ, R13 ;  /* 0x000000ffff177224 */ /* 0x000fe200078e000d */
[----:B------:R-:W-:Y:S01]  /*1730*/  MOV R2, R8 ;  /* 0x0000000800027202 */ /* 0x000fe20000000f00 */
[----:B------:R-:W-:Y:S01]  /*1740*/  IMAD.X R16, R6, 0x1, R5, P1 ;  /* 0x0000000106107824 */ /* 0x000fe200008e0605 */
[----:B------:R-:W-:Y:S01]  /*1750*/  MOV R22, R12 ;  /* 0x0000000c00167202 */ /* 0x000fe20000000f00 */
[----:B------:R-:W-:Y:S02]  /*1760*/  IMAD.X R15, RZ, RZ, ~R13, P2 ;  /* 0x000000ffff0f7224 */ /* 0x000fe400010e0e0d */
[----:B0-----:R-:W-:-:S02]  /*1770*/  IMAD R16, R16, UR8, RZ ;  /* 0x0000000810107c24 */ /* 0x001fc4000f8e02ff */
[----:B------:R-:W-:-:S04]  /*1780*/  IMAD.WIDE.U32 R14, R25, UR8, R14 ;  /* 0x00000008190e7c25 */ /* 0x000fc8000f8e000e */
[----:B------:R-:W-:Y:S01]  /*1790*/  IMAD R27, R25, UR9, R16 ;  /* 0x00000009191b7c24 */ /* 0x000fe2000f8e0210 */
[----:B------:R-:W-:Y:S06]  /*17a0*/  @P0 BRA `(.L_x_81) ;  /* 0x0000000000d80947 */ /* 0x000fec0003800000 */
[----:B------:R-:W0:Y:S01]  /*17b0*/  LDC.64 R16, c[0x0][0x390] ;  /* 0x0000e400ff107b82 */ /* 0x000e220000000a00 */
[----:B------:R-:W-:Y:S01]  /*17c0*/  IMAD R29, R0, UR10, RZ ;  /* 0x0000000a001d7c24 */ /* 0x000fe2000f8e02ff */
[----:B------:R-:W-:Y:S01]  /*17d0*/  LOP3.LUT R20, R7, 0xfffffff8, RZ, 0xc0, !PT ;  /* 0xfffffff807147812 */ /* 0x000fe200078ec0ff */
[----:B------:R-:W-:-:S04]  /*17e0*/  IMAD.WIDE.U32 R22, R2, UR10, R12 ;  /* 0x0000000a02167c25 */ /* 0x000fc8000f8e000c */
[----:B------:R-:W-:Y:S02]  /*17f0*/  IMAD R29, R2, UR11, R29 ;  /* 0x0000000b021d7c24 */ /* 0x000fe4000f8e021d */
[----:B------:R-:W-:-:S04]  /*1800*/  IMAD.WIDE.U32 R24, R25, UR8, RZ ;  /* 0x0000000819187c25 */ /* 0x000fc8000f8e00ff */
[----:B------:R-:W-:Y:S01]  /*1810*/  IMAD.IADD R18, R23, 0x1, R29 ;  /* 0x0000000117127824 */ /* 0x000fe200078e021d */
[----:B------:R-:W-:Y:S01]  /*1820*/  IADD3 R29, PT, PT, R27, R25, RZ ;  /* 0x000000191b1d7210 */ /* 0x000fe20007ffe0ff */
[----:B------:R-:W-:Y:S02]  /*1830*/  IMAD.MOV.U32 R26, RZ, RZ, R3 ;  /* 0x000000ffff1a7224 */ /* 0x000fe400078e0003 */
[----:B------:R-:W-:Y:S01]  /*1840*/  IMAD.MOV.U32 R23, RZ, RZ, R13 ;  /* 0x000000ffff177224 */ /* 0x000fe200078e000d */
[----:B0-----:R-:W-:-:S04]  /*1850*/  LEA R16, P1, R22, R16, 0x2 ;  /* 0x0000001016107211 */ /* 0x001fc800078210ff */
[----:B------:R-:W-:Y:S02]  /*1860*/  LEA.HI.X R17, R22, R17, R18, 0x2, P1 ;  /* 0x0000001116117211 */ /* 0x000fe400008f1412 */
[----:B------:R-:W-:Y:S02]  /*1870*/  IADD3 R16, P2, PT, R16, 0x10, RZ ;  /* 0x0000001010107810 */ /* 0x000fe40007f5e0ff */
[C---:B------:R-:W-:Y:S02]  /*1880*/  LEA R18, P1, R24.reuse, R9, 0x2 ;  /* 0x0000000918127211 */ /* 0x040fe400078210ff */
[----:B------:R-:W-:Y:S01]  /*1890*/  MOV R22, R12 ;  /* 0x0000000c00167202 */ /* 0x000fe20000000f00 */
[----:B------:R-:W-:Y:S01]  /*18a0*/  IMAD.X R17, RZ, RZ, R17, P2 ;  /* 0x000000ffff117224 */ /* 0x000fe200010e0611 */
[----:B------:R-:W-:-:S09]  /*18b0*/  LEA.HI.X R29, R24, R4, R29, 0x2, P1 ;  /* 0x00000004181d7211 */ /* 0x000fd200008f141d */
.L_x_82:
[----:B------:R-:W-:Y:S01]  /*18c0*/  IMAD.MOV.U32 R24, RZ, RZ, R18 ;  /* 0x000000ffff187224 */ /* 0x000fe200078e0012 */
[----:B------:R-:W-:Y:S02]  /*18d0*/  MOV R25, R29 ;  /* 0x0000001d00197202 */ /* 0x000fe40000000f00 */
        /* <DEDUP_REMOVED lines=21> */
[----:B------:R-:W-:Y:S02]  /*1a30*/  IADD3.X R26, PT, PT, R26, -0x1, RZ, P1, !PT ;  /* 0xffffffff1a1a7810 */ /* 0x000fe40000ffe4ff */
[----:B------:R-:W-:Y:S01]  /*1a40*/  ISETP.NE.U32.AND P1, PT, R20, RZ, PT ;  /* 0x000000ff1400720c */ /* 0x000fe20003f25070 */
[----:B--2---:R-:W-:Y:S02]  /*1a50*/  FFMA R10, R29, R18, R10 ;  /* 0x000000121d0a7223 */ /* 0x004fe4000000000a */
[----:B------:R0:W2:Y:S04]  /*1a60*/  LDG.E R29, desc[UR6][R16.64+0xc] ;  /* 0x00000c06101d7981 */ /* 0x0000a8000c1e1900 */
[----:B------:R-:W2:Y:S01]  /*1a70*/  LDG.E R18, desc[UR6][R24.64+0xc] ;  /* 0x00000c0618127981 */ /* 0x000ea2000c1e1900 */
[----:B------:R-:W-:-:S02]  /*1a80*/  ISETP.NE.AND.EX P1, PT, R26, RZ, PT, P1 ;  /* 0x000000ff1a00720c */ /* 0x000fc40003f25310 */
[----:B0-----:R-:W-:-:S05]  /*1a90*/  IADD3 R16, P3, PT, R16, 0x20, RZ ;  /* 0x0000002010107810 */ /* 0x001fca0007f7e0ff */
[----:B------:R-:W-:Y:S02]  /*1aa0*/  IMAD.X R17, RZ, RZ, R17, P3 ;  /* 0x000000ffff117224 */ /* 0x000fe400018e0611 */
[----:B--2---:R-:W-:Y:S01]  /*1ab0*/  FFMA R10, R29, R18, R10 ;  /* 0x000000121d0a7223 */ /* 0x004fe2000000000a */
[----:B------:R-:W-:-:S05]  /*1ac0*/  IADD3 R18, P2, PT, R24, 0x20, RZ ;  /* 0x0000002018127810 */ /* 0x000fca0007f5e0ff */
[----:B------:R-:W-:Y:S01]  /*1ad0*/  IMAD.X R29, RZ, RZ, R25, P2 ;  /* 0x000000ffff1d7224 */ /* 0x000fe200010e0619 */
[----:B------:R-:W-:-:S04]  /*1ae0*/  IADD3 R22, P2, PT, R22, 0x8, RZ ;  /* 0x0000000816167810 */ /* 0x000fc80007f5e0ff */
[----:B------:R-:W-:Y:S01]  /*1af0*/  IADD3.X R23, PT, PT, RZ, R23, RZ, P2, !PT ;  /* 0x00000017ff177210 */ /* 0x000fe200017fe4ff */
[----:B------:R-:W-:Y:S08]  /*1b00*/  @P1 BRA `(.L_x_82) ;  /* 0xfffffffc006c1947 */ /* 0x000ff0000383ffff */
.L_x_81:
[----:B------:R-:W-:Y:S01]  /*1b10*/  LOP3.LUT R16, R7, 0x7, RZ, 0xc0, !PT ;  /* 0x0000000707107812 */ /* 0x000fe200078ec0ff */
[----:B------:R-:W-:Y:S01]  /*1b20*/  IMAD.IADD R18, R15, 0x1, R27 ;  /* 0x000000010f127824 */ /* 0x000fe200078e021b */
[----:B------:R-:W-:Y:S02]  /*1b30*/  IADD3 R8, P3, PT, R8, 0x1, RZ ;  /* 0x0000000108087810 */ /* 0x000fe40007f7e0ff */
[----:B------:R-:W-:Y:S02]  /*1b40*/  ISETP.NE.U32.AND P2, PT, R16, RZ, PT ;  /* 0x000000ff1000720c */ /* 0x000fe40003f45070 */
[----:B------:R-:W-:Y:S01]  /*1b50*/  ISETP.GE.U32.AND P1, PT, R8, UR10, PT ;  /* 0x0000000a08007c0c */ /* 0x000fe2000bf26070 */
[----:B------:R-:W-:Y:S01]  /*1b60*/  IMAD.X R6, RZ, RZ, R6, P3 ;  /* 0x000000ffff067224 */ /* 0x000fe200018e0606 */
[----:B------:R-:W-:-:S04]  /*1b70*/  ISETP.NE.AND.EX P2, PT, RZ, RZ, PT, P2 ;  /* 0x000000ffff00720c */ /* 0x000fc80003f45320 */
[----:B------:R-:W-:-:S09]  /*1b80*/  ISETP.GE.AND.EX P1, PT, R6, UR11, PT, P1 ;  /* 0x0000000b06007c0c */ /* 0x000fd2000bf26310 */
[----:B------:R-:W-:Y:S05]  /*1b90*/  @!P2 BRA `(.L_x_83) ;  /* 0x00000004002ca947 */ /* 0x000fea0003800000 */
[----:B------:R-:W-:-:S04]  /*1ba0*/  IADD3 R16, P3, PT, R16, -0x1, RZ ;  /* 0xffffffff10107810 */ /* 0x000fc80007f7e0ff */
[----:B------:R-:W-:Y:S02]  /*1bb0*/  ISETP.GE.U32.AND P2, PT, R16, 0x3, PT ;  /* 0x000000031000780c */ /* 0x000fe40003f46070 */
[----:B------:R-:W-:-:S04]  /*1bc0*/  IADD3.X R16, PT, PT, RZ, -0x1, RZ, P3, !PT ;  /* 0xffffffffff107810 */ /* 0x000fc80001ffe4ff */
[----:B------:R-:W-:-:S13]  /*1bd0*/  ISETP.GE.U32.AND.EX P2, PT, R16, RZ, PT, P2 ;  /* 0x000000ff1000720c */ /* 0x000fda0003f46120 */
[----:B------:R-:W-:Y:S05]  /*1be0*/  @!P2 BRA `(.L_x_84) ;  /* 0x000000000068a947 */ /* 0x000fea0003800000 */
[----:B------:R-:W0:Y:S01]  /*1bf0*/  LDC.64 R16, c[0x0][0x390] ;  /* 0x0000e400ff107b82 */ /* 0x000e220000000a00 */
[----:B------:R-:W-:Y:S01]  /*1c00*/  IMAD R27, R0, UR10, RZ ;  /* 0x0000000a001b7c24 */ /* 0x000fe2000f8e02ff */
[----:B------:R-:W1:Y:S01]  /*1c10*/  LDCU.64 UR4, c[0x0][0x380] ;  /* 0x00007000ff0477ac */ /* 0x000e620008000a00 */
[----:B------:R-:W-:-:S04]  /*1c20*/  IMAD.WIDE.U32 R24, R2, UR10, R22 ;  /* 0x0000000a02187c25 */ /* 0x000fc8000f8e0016 */
[----:B------:R-:W-:-:S04]  /*1c30*/  IMAD R27, R2, UR11, R27 ;  /* 0x0000000b021b7c24 */ /* 0x000fc8000f8e021b */
[----:B------:R-:W-:Y:S01]  /*1c40*/  IMAD.IADD R20, R27, 0x1, R25 ;  /* 0x000000011b147824 */ /* 0x000fe200078e0219 */
[----:B0-----:R-:W-:-:S04]  /*1c50*/  LEA R16, P2, R24, R16, 0x2 ;  /* 0x0000001018107211 */ /* 0x001fc800078410ff */
[----:B------:R-:W-:Y:S02]  /*1c60*/  LEA.HI.X R17, R24, R17, R20, 0x2, P2 ;  /* 0x0000001118117211 */ /* 0x000fe400010f1414 */
[----:B------:R-:W-:-:S03]  /*1c70*/  IADD3 R20, P2, PT, R22, R14, RZ ;  /* 0x0000000e16147210 */ /* 0x000fc60007f5e0ff */
[----:B------:R-:W2:Y:S02]  /*1c80*/  LDG.E R27, desc[UR6][R16.64] ;  /* 0x00000006101b7981 */ /* 0x000ea4000c1e1900 */
[----:B------:R-:W-:Y:S01]  /*1c90*/  IMAD.X R25, R23, 0x1, R18, P2 ;  /* 0x0000000117197824 */ /* 0x000fe200010e0612 */
[C---:B-1----:R-:W-:Y:S01]  /*1ca0*/  LEA R24, P2, R20.reuse, UR4, 0x2 ;  /* 0x0000000414187c11 */ /* 0x042fe2000f8410ff */
[----:B------:R-:W3:Y:S03]  /*1cb0*/  LDG.E R29, desc[UR6][R16.64+0x4] ;  /* 0x00000406101d7981 */ /* 0x000ee6000c1e1900 */
[----:B------:R-:W-:-:S05]  /*1cc0*/  LEA.HI.X R25, R20, UR5, R25, 0x2, P2 ;  /* 0x0000000514197c11 */ /* 0x000fca00090f1419 */
[----:B------:R-:W2:Y:S04]  /*1cd0*/  LDG.E R20, desc[UR6][R24.64] ;  /* 0x0000000618147981 */ /* 0x000ea8000c1e1900 */
[----:B------:R-:W3:Y:S01]  /*1ce0*/  LDG.E R26, desc[UR6][R24.64+0x4] ;  /* 0x00000406181a7981 */ /* 0x000ee2000c1e1900 */
[----:B--2---:R-:W-:-:S03]  /*1cf0*/  FFMA R20, R27, R20, R10 ;  /* 0x000000141b147223 */ /* 0x004fc6000000000a */
[----:B------:R-:W2:Y:S04]  /*1d00*/  LDG.E R10, desc[UR6][R24.64+0x8] ;  /* 0x00000806180a7981 */ /* 0x000ea8000c1e1900 */
[----:B------:R-:W2:Y:S01]  /*1d10*/  LDG.E R27, desc[UR6][R16.64+0x8] ;  /* 0x00000806101b7981 */ /* 0x000ea2000c1e1900 */
[----:B---3--:R-:W-:-:S03]  /*1d20*/  FFMA R20, R29, R26, R20 ;  /* 0x0000001a1d147223 */ /* 0x008fc60000000014 */
[----:B------:R-:W3:Y:S04]  /*1d30*/  LDG.E R26, desc[UR6][R24.64+0xc] ;  /* 0x00000c06181a7981 */ /* 0x000ee8000c1e1900 */
[----:B------:R-:W3:Y:S01]  /*1d40*/  LDG.E R29, desc[UR6][R16.64+0xc] ;  /* 0x00000c06101d7981 */ /* 0x000ee2000c1e1900 */
[----:B------:R-:W-:-:S04]  /*1d50*/  IADD3 R22, P2, PT, R22, 0x4, RZ ;  /* 0x0000000416167810 */ /* 0x000fc80007f5e0ff */
[----:B------:R-:W-:Y:S01]  /*1d60*/  IADD3.X R23, PT, PT, RZ, R23, RZ, P2, !PT ;  /* 0x00000017ff177210 */ /* 0x000fe200017fe4ff */
[----:B--2---:R-:W-:-:S04]  /*1d70*/  FFMA R10, R27, R10, R20 ;  /* 0x0000000a1b0a7223 */ /* 0x004fc80000000014 */
[----:B---3--:R-:W-:-:S07]  /*1d80*/  FFMA R10, R29, R26, R10 ;  /* 0x0000001a1d0a7223 */ /* 0x008fce000000000a */
.L_x_84:
[----:B------:R-:W-:-:S04]  /*1d90*/  LOP3.LUT R16, R7, 0x3, RZ, 0xc0, !PT ;  /* 0x0000000307107812 */ /* 0x000fc800078ec0ff */
[----:B------:R-:W-:-:S04]  /*1da0*/  ISETP.NE.U32.AND P2, PT, R16, RZ, PT ;  /* 0x000000ff1000720c */ /* 0x000fc80003f45070 */
[----:B------:R-:W-:-:S13]  /*1db0*/  ISETP.NE.AND.EX P2, PT, RZ, RZ, PT, P2 ;  /* 0x000000ffff00720c */ /* 0x000fda0003f45320 */
[----:B------:R-:W-:Y:S05]  /*1dc0*/  @!P2 BRA `(.L_x_83) ;  /* 0x0000000000a0a947 */ /* 0x000fea0003800000 */
[----:B------:R-:W-:Y:S02]  /*1dd0*/  ISETP.NE.U32.AND P2, PT, R16, 0x1, PT ;  /* 0x000000011000780c */ /* 0x000fe40003f45070 */
[----:B------:R-:W-:Y:S02]  /*1de0*/  LOP3.LUT P3, RZ, R7, 0x1, RZ, 0xc0, !PT ;  /* 0x0000000107ff7812 */ /* 0x000fe4000786c0ff */
[----:B------:R-:W-:-:S13]  /*1df0*/  ISETP.NE.AND.EX P2, PT, RZ, RZ, PT, P2 ;  /* 0x000000ffff00720c */ /* 0x000fda0003f45320 */
        /* <DEDUP_REMOVED lines=17> */
[----:B------:R-:W-:-:S04]  /*1f10*/  IADD3 R22, P2, PT, R22, 0x2, RZ ;  /* 0x0000000216167810 */ /* 0x000fc80007f5e0ff */
[----:B------:R-:W-:Y:S01]  /*1f20*/  IADD3.X R23, PT, PT, RZ, R23, RZ, P2, !PT ;  /* 0x00000017ff177210 */ /* 0x000fe200017fe4ff */
[----:B--2---:R-:W-:-:S04]  /*1f30*/  FFMA R10, R27, R20, R10 ;  /* 0x000000141b0a7223 */ /* 0x004fc8000000000a */
[----:B---3--:R-:W-:-:S07]  /*1f40*/  FFMA R10, R29, R26, R10 ;  /* 0x0000001a1d0a7223 */ /* 0x008fce000000000a */
.L_x_85:
[----:B------:R-:W-:Y:S05]  /*1f50*/  @!P3 BRA `(.L_x_83) ;  /* 0x00000000003cb947 */ /* 0x000fea0003800000 */
[----:B------:R-:W0:Y:S01]  /*1f60*/  LDC.64 R16, c[0x0][0x390] ;  /* 0x0000e400ff107b82 */ /* 0x000e220000000a00 */
[----:B------:R-:W1:Y:S01]  /*1f70*/  LDCU.64 UR4, c[0x0][0x380] ;  /* 0x00007000ff0477ac */ /* 0x000e620008000a00 */
[----:B------:R-:W-:Y:S01]  /*1f80*/  IMAD R15, R0, UR10, RZ ;  /* 0x0000000a000f7c24 */ /* 0x000fe2000f8e02ff */
[----:B------:R-:W-:-:S03]  /*1f90*/  IADD3 R0, P2, PT, R22, R14, RZ ;  /* 0x0000000e16007210 */ /* 0x000fc60007f5e0ff */
[C---:B------:R-:W-:Y:S02]  /*1fa0*/  IMAD R25, R2.reuse, UR11, R15 ;  /* 0x0000000b02197c24 */ /* 0x040fe4000f8e020f */
[----:B------:R-:W-:-:S04]  /*1fb0*/  IMAD.WIDE.U32 R14, R2, UR10, R22 ;  /* 0x0000000a020e7c25 */ /* 0x000fc8000f8e0016 */
[----:B------:R-:W-:Y:S02]  /*1fc0*/  IMAD.X R23, R23, 0x1, R18, P2 ;  /* 0x0000000117177824 */ /* 0x000fe400010e0612 */
[----:B------:R-:W-:Y:S01]  /*1fd0*/  IMAD.IADD R2, R25, 0x1, R15 ;  /* 0x0000000119027824 */ /* 0x000fe200078e020f */
[----:B-1----:R-:W-:-:S04]  /*1fe0*/  LEA R22, P3, R0, UR4, 0x2 ;  /* 0x0000000400167c11 */ /* 0x002fc8000f8610ff */
[----:B------:R-:W-:Y:S02]  /*1ff0*/  LEA.HI.X R23, R0, UR5, R23, 0x2, P3 ;  /* 0x0000000500177c11 */ /* 0x000fe400098f1417 */
[----:B0-----:R-:W-:-:S03]  /*2000*/  LEA R16, P2, R14, R16, 0x2 ;  /* 0x000000100e107211 */ /* 0x001fc600078410ff */
[----:B------:R-:W2:Y:S01]  /*2010*/  LDG.E R22, desc[UR6][R22.64] ;  /* 0x0000000616167981 */ /* 0x000ea2000c1e1900 */
[----:B------:R-:W-:-:S06]  /*2020*/  LEA.HI.X R17, R14, R17, R2, 0x2, P2 ;  /* 0x000000110e117211 */ /* 0x000fcc00010f1402 */
[----:B------:R-:W2:Y:S02]  /*2030*/  LDG.E R17, desc[UR6][R16.64] ;  /* 0x0000000610117981 */ /* 0x000ea4000c1e1900 */
[----:B--2---:R-:W-:-:S07]  /*2040*/  FFMA R10, R17, R22, R10 ;  /* 0x00000016110a7223 */ /* 0x004fce000000000a */
.L_x_83:
[----:B------:R-:W-:Y:S05]  /*2050*/  @!P1 BRA `(.L_x_86) ;  /* 0xfffffff400a09947 */ /* 0x000fea000383ffff */
.L_x_80:
[----:B------:R-:W0:Y:S01]  /*2060*/  S2R R2, SR_TID.X ;  /* 0x0000000000027919 */ /* 0x000e220000002100 */
[----:B------:R-:W0:Y:S01]  /*2070*/  LDCU.64 UR8, c[0x0][0x3a0] ;  /* 0x00007400ff0877ac */ /* 0x000e220008000a00 */
[----:B------:R-:W-:Y:S01]  /*2080*/  HFMA2 R3, -RZ, RZ, 0, 0 ;  /* 0x00000000ff037431 */ /* 0x000fe200000001ff */
[----:B------:R-:W1:Y:S02]  /*2090*/  LDCU.64 UR4, c[0x0][0x388] ;  /* 0x00007100ff0477ac */ /* 0x000e640008000a00 */
[----:B0-----:R-:W-:-:S04]  /*20a0*/  IMAD.WIDE.U32 R2, R21, UR8, R2 ;  /* 0x0000000815027c25 */ /* 0x001fc8000f8e0002 */
[----:B------:R-:W-:Y:S02]  /*20b0*/  IMAD R21, R21, UR9, R3 ;  /* 0x0000000915157c24 */ /* 0x000fe4000f8e0203 */
[----:B------:R-:W-:-:S03]  /*20c0*/  IMAD.SHL.U32 R3, R2, 0x4, RZ ;  /* 0x0000000402037824 */ /* 0x000fc600078e00ff */
[----:B------:R-:W-:Y:S02]  /*20d0*/  SHF.L.U64.HI R21, R2, 0x2, R21 ;  /* 0x0000000202157819 */ /* 0x000fe40000010215 */
[----:B-1----:R-:W-:-:S04]  /*20e0*/  IADD3 R2, P0, PT, R3, UR4, RZ ;  /* 0x0000000403027c10 */ /* 0x002fc8000ff1e0ff */
[----:B------:R-:W-:-:S05]  /*20f0*/  IADD3.X R3, PT, PT, R21, UR5, RZ, P0, !PT ;  /* 0x0000000515037c10 */ /* 0x000fca00087fe4ff */
[----:B------:R-:W-:Y:S01]  /*2100*/  STG.E desc[UR6][R2.64], R10 ;  /* 0x0000000a02007986 */ /* 0x000fe2000c101906 */
[----:B------:R-:W-:Y:S05]  /*2110*/  EXIT ;  /* 0x000000000000794d */ /* 0x000fea0003800000 */
.L_x_87:
        /* <DEDUP_REMOVED lines=14> */
.L_x_148:


//--------------------- .text._Z17convolution_rightPfS_S_xxx --------------------------
	.section	.text._Z17convolution_rightPfS_S_xxx,"ax",@progbits
	.align	128
        .global         _Z17convolution_rightPfS_S_xxx
        .type           _Z17convolution_rightPfS_S_xxx,@function
        .size           _Z17convolution_rightPfS_S_xxx,(.L_x_149 - _Z17convolution_rightPfS_S_xxx)
        .other          _Z17convolution_rightPfS_S_xxx,@"STO_CUDA_ENTRY STV_DEFAULT"
_Z17convolution_rightPfS_S_xxx:
.text._Z17convolution_rightPfS_S_xxx:
[----:B------:R-:W-:Y:S01]  /*0000*/  LDC R1, c[0x0][0x37c] ;  /* 0x0000df00ff017b82 */ /* 0x000fe20000000800 */
[----:B------:R-:W0:Y:S01]  /*0010*/  LDCU.128 UR8, c[0x0][0x3a0] ;  /* 0x00007400ff0877ac */ /* 0x000e220008000c00 */
[----:B------:R-:W1:Y:S06]  /*0020*/  S2R R12, SR_TID.X ;  /* 0x00000000000c7919 */ /* 0x000e6c0000002100 */
[----:B------:R-:W2:Y:S01]  /*0030*/  S2UR UR19, SR_CTAID.X ;  /* 0x00000000001379c3 */ /* 0x000ea20000002500 */
[----:B------:R-:W3:Y:S01]  /*0040*/  LDCU.64 UR22, c[0x0][0x358] ;  /* 0x00006b00ff1677ac */ /* 0x000ee20008000a00 */
[----:B0-----:R-:W-:Y:S01]  /*0050*/  USHF.R.U32.HI UR14, URZ, 0x1f, UR11 ;  /* 0x0000001fff0e7899 */ /* 0x001fe2000801160b */
[----:B------:R-:W-:-:S02]  /*0060*/  IMAD.U32 R15, RZ, RZ, UR8 ;  /* 0x00000008ff0f7e24 */ /* 0x000fc4000f8e00ff */
[----:B------:R-:W-:Y:S01]  /*0070*/  IMAD.U32 R0, RZ, RZ, UR9 ;  /* 0x00000009ff007e24 */ /* 0x000fe2000f8e00ff */
[----:B------:R-:W-:-:S04]  /*0080*/  UIADD3 UR14, UP0, UPT, UR14, UR10, URZ ;  /* 0x0000000a0e0e7290 */ /* 0x000fc8000ff1e0ff */
[----:B------:R-:W-:-:S04]  /*0090*/  UIADD3.X UR15, UPT, UPT, URZ, UR11, URZ, UP0, !UPT ;  /* 0x0000000bff0f7290 */ /* 0x000fc800087fe4ff */
[----:B------:R-:W-:Y:S02]  /*00a0*/  USHF.R.S64 UR14, UR14, 0x1, UR15 ;  /* 0x000000010e0e7899 */ /* 0x000fe4000800100f */
[----:B------:R-:W-:Y:S02]  /*00b0*/  USHF.R.S32.HI UR15, URZ, 0x1, UR15 ;  /* 0x00000001ff0f7899 */ /* 0x000fe4000801140f */
[----:B--2---:R-:W-:Y:S02]  /*00c0*/  UIADD3 UR5, UP0, UPT, UR19, UR14, URZ ;  /* 0x0000000e13057290 */ /* 0x004fe4000ff1e0ff */
[----:B-1----:R-:W-:Y:S02]  /*00d0*/  IADD3 R12, P0, P1, R12, -UR14, R15 ;  /* 0x8000000e0c0c7c10 */ /* 0x002fe4000f91e00f */
[----:B------:R-:W-:Y:S02]  /*00e0*/  UIADD3.X UR4, UPT, UPT, URZ, UR15, URZ, UP0, !UPT ;  /* 0x0000000fff047290 */ /* 0x000fe400087fe4ff */
[----:B------:R-:W-:Y:S01]  /*00f0*/  UISETP.GE.U32.AND UP0, UPT, UR10, 0x1, UPT ;  /* 0x000000010a00788c */ /* 0x000fe2000bf06070 */
[----:B------:R-:W-:Y:S01]  /*0100*/  IADD3.X R13, PT, PT, RZ, ~UR15, R0, P0, P1 ;  /* 0x8000000fff0d7c10 */ /* 0x000fe200087e2400 */
[----:B------:R-:W-:Y:S01]  /*0110*/  UIMAD UR4, UR4, UR8, URZ ;  /* 0x00000008040472a4 */ /* 0x000fe2000f8e02ff */
[----:B------:R-:W-:Y:S01]  /*0120*/  HFMA2 R0, -RZ, RZ, 0, 0 ;  /* 0x00000000ff007431 */ /* 0x000fe200000001ff */
[----:B------:R-:W-:-:S02]  /*0130*/  UISETP.GE.AND.EX UP0, UPT, UR11, URZ, UPT, UP0 ;  /* 0x000000ff0b00728c */ /* 0x000fc4000bf06300 */
[----:B------:R-:W-:Y:S02]  /*0140*/  UIMAD UR4, UR5, UR9, UR4 ;  /* 0x00000009050472a4 */ /* 0x000fe4000f8e0204 */
[----:B------:R-:W-:-:S04]  /*0150*/  IMAD.WIDE.U32 R14, R15, UR5, R12 ;  /* 0x000000050f0e7c25 */ /* 0x000fc8000f8e000c */
[----:B------:R-:W-:Y:S01]  /*0160*/  VIADD R2, R15, UR4 ;  /* 0x000000040f027c36 */ /* 0x000fe20008000000 */
[----:B---3--:R-:W-:Y:S06]  /*0170*/  BRA.U !UP0, `(.L_x_88) ;  /* 0x0000000908807547 */ /* 0x008fec000b800000 */
[----:B------:R-:W-:-:S04]  /*0180*/  UIADD3 UR6, UP0, UPT, UR14, 0x1, URZ ;  /* 0x000000010e067890 */ /* 0x000fc8000ff1e0ff */
[----:B------:R-:W-:Y:S02]  /*0190*/  UIADD3.X UR7, UPT, UPT, URZ, UR15, URZ, UP0, !UPT ;  /* 0x0000000fff077290 */ /* 0x000fe400087fe4ff */
[----:B------:R-:W-:-:S04]  /*01a0*/  UISETP.GE.U32.AND UP0, UPT, UR6, UR10, UPT ;  /* 0x0000000a0600728c */ /* 0x000fc8000bf06070 */
[----:B------:R-:W-:-:S09]  /*01b0*/  UISETP.GE.AND.EX UP0, UPT, UR7, UR11, UPT, UP0 ;  /* 0x0000000b0700728c */ /* 0x000fd2000bf06300 */
[----:B------:R-:W-:Y:S05]  /*01c0*/  BRA.U UP0, `(.L_x_88) ;  /* 0x00000009006c7547 */ /* 0x000fea000b800000 */
[----:B------:R-:W0:Y:S01]  /*01d0*/  LDCU.64 UR4, c[0x0][0x380] ;  /* 0x00007000ff0477ac */ /* 0x000e220008000a00 */
[----:B------:R-:W-:Y:S02]  /*01e0*/  LOP3.LUT R4, RZ, UR14, RZ, 0x33, !PT ;  /* 0x0000000eff047c12 */ /* 0x000fe4000f8e33ff */
[----:B------:R-:W-:Y:S01]  /*01f0*/  LOP3.LUT R5, RZ, UR15, RZ, 0x33, !PT ;  /* 0x0000000fff057c12 */ /* 0x000fe2000f8e33ff */
[----:B------:R-:W-:Y:S01]  /*0200*/  HFMA2 R0, -RZ, RZ, 0, 0 ;  /* 0x00000000ff007431 */ /* 0x000fe200000001ff */
[----:B------:R-:W-:Y:S01]  /*0210*/  MOV R7, RZ ;  /* 0x000000ff00077202 */ /* 0x000fe20000000f00 */
[----:B------:R-:W-:Y:S01]  /*0220*/  IMAD.MOV.U32 R8, RZ, RZ, RZ ;  /* 0x000000ffff087224 */ /* 0x000fe200078e00ff */
[----:B0-----:R-:W-:Y:S01]  /*0230*/  LEA R10, P0, R14, UR4, 0x2 ;  /* 0x000000040e0a7c11 */ /* 0x001fe2000f8010ff */
[----:B------:R-:W-:-:S03]  /*0240*/  UIADD3 UR4, UP0, UPT, -UR14, UR10, URZ ;  /* 0x0000000a0e047290 */ /* 0x000fc6000ff1e1ff */
[----:B------:R-:W-:Y:S01]  /*0250*/  LEA.HI.X R11, R14, UR5, R2, 0x2, P0 ;  /* 0x000000050e0b7c11 */ /* 0x000fe200080f1402 */
[----:B------:R-:W-:Y:S01]  /*0260*/  UIADD3 UR4, UP1, UPT, UR4, -0x2, URZ ;  /* 0xfffffffe04047890 */ /* 0x000fe2000ff3e0ff */
[----:B------:R-:W-:-:S03]  /*0270*/  IADD3 R18, P0, PT, R4, UR10, RZ ;  /* 0x0000000a04127c10 */ /* 0x000fc6000ff1e0ff */
[----:B------:R0:W5:Y:S01]  /*0280*/  LDG.E R3, desc[UR22][R10.64] ;  /* 0x000000160a037981 */ /* 0x000162000c1e1900 */
[----:B------:R-:W-:Y:S01]  /*0290*/  UIADD3.X UR5, UPT, UPT, ~UR15, -0x1, UR11, UP1, UP0 ;  /* 0xffffffff0f057890 */ /* 0x000fe20008fe050b */
[----:B------:R-:W-:Y:S01]  /*02a0*/  LOP3.LUT R9, R18, 0xf, RZ, 0xc0, !PT ;  /* 0x0000000f12097812 */ /* 0x000fe200078ec0ff */
[----:B------:R-:W-:Y:S01]  /*02b0*/  UISETP.GE.U32.AND UP0, UPT, UR4, 0xf, UPT ;  /* 0x0000000f0400788c */ /* 0x000fe2000bf06070 */
[----:B------:R-:W-:-:S03]  /*02c0*/  IADD3.X R6, PT, PT, R5, UR11, RZ, P0, !PT ;  /* 0x0000000b05067c10 */ /* 0x000fc600087fe4ff */
[----:B------:R-:W-:Y:S01]  /*02d0*/  UISETP.GE.U32.AND.EX UP0, UPT, UR5, URZ, UPT, UP0 ;  /* 0x000000ff0500728c */ /* 0x000fe2000bf06100 */
[C---:B0-----:R-:W-:Y:S02]  /*02e0*/  LOP3.LUT R10, R18.reuse, 0x7, RZ, 0xc0, !PT ;  /* 0x00000007120a7812 */ /* 0x041fe400078ec0ff */
[C---:B------:R-:W-:Y:S02]  /*02f0*/  LOP3.LUT R11, R18.reuse, 0xfffffff0, RZ, 0xc0, !PT ;  /* 0xfffffff0120b7812 */ /* 0x040fe400078ec0ff */
[----:B------:R-:W-:-:S07]  /*0300*/  LOP3.LUT R18, R18, 0x3, RZ, 0xc0, !PT ;  /* 0x0000000312127812 */ /* 0x000fce00078ec0ff */
.L_x_93:
[----:B------:R-:W0:Y:S01]  /*0310*/  LDCU.64 UR10, c[0x0][0x3a8] ;  /* 0x00007500ff0a77ac */ /* 0x000e220008000a00 */
[----:B------:R-:W-:Y:S01]  /*0320*/  IMAD.MOV.U32 R19, RZ, RZ, R7 ;  /* 0x000000ffff137224 */ /* 0x000fe200078e0007 */
[----:B------:R-:W-:Y:S01]  /*0330*/  IADD3 R7, P2, PT, R7, 0x1, RZ ;  /* 0x0000000107077810 */ /* 0x000fe20007f5e0ff */
[----:B------:R-:W-:Y:S01]  /*0340*/  IMAD.U32 R23, RZ, RZ, UR7 ;  /* 0x00000007ff177e24 */ /* 0x000fe2000f8e00ff */
[----:B------:R-:W-:Y:S02]  /*0350*/  MOV R20, R8 ;  /* 0x0000000800147202 */ /* 0x000fe40000000f00 */
[----:B------:R-:W-:Y:S01]  /*0360*/  ISETP.NE.U32.AND P1, PT, R9, RZ, PT ;  /* 0x000000ff0900720c */ /* 0x000fe20003f25070 */
[----:B------:R-:W-:Y:S01]  /*0370*/  IMAD.X R8, RZ, RZ, R8, P2 ;  /* 0x000000ffff087224 */ /* 0x000fe200010e0608 */
[----:B------:R-:W-:Y:S02]  /*0380*/  MOV R22, UR6 ;  /* 0x0000000600167c02 */ /* 0x000fe40008000f00 */
[----:B------:R-:W-:-:S02]  /*0390*/  ISETP.NE.AND.EX P1, PT, RZ, RZ, PT, P1 ;  /* 0x000000ffff00720c */ /* 0x000fc40003f25310 */
[----:B0-----:R-:W-:-:S04]  /*03a0*/  ISETP.NE.U32.AND P0, PT, R7, UR10, PT ;  /* 0x0000000a07007c0c */ /* 0x001fc8000bf05070 */
[----:B------:R-:W-:Y:S01]  /*03b0*/  ISETP.NE.AND.EX P0, PT, R8, UR11, PT, P0 ;  /* 0x0000000b08007c0c */ /* 0x000fe2000bf05300 */
[----:B------:R-:W-:-:S12]  /*03c0*/  BRA.U !UP0, `(.L_x_89) ;  /* 0x0000000108b87547 */ /* 0x000fd8000b800000 */
.L_x_90:
        /* <DEDUP_REMOVED lines=35> */
[----:B------:R-:W-:Y:S02]  /*0600*/  IMAD.X R23, RZ, RZ, R23, P2 ;  /* 0x000000ffff177224 */ /* 0x000fe400010e0617 */
        /* <DEDUP_REMOVED lines=10> */
.L_x_89:
        /* <DEDUP_REMOVED lines=27> */
[----:B------:R-:W-:-:S05]  /*0860*/  IADD3 R22, P2, PT, R22, 0x8, RZ ;  /* 0x0000000816167810 */ /* 0x000fca0007f5e0ff */
[----:B------:R-:W-:Y:S02]  /*0870*/  IMAD.X R23, RZ, RZ, R23, P2 ;  /* 0x000000ffff177224 */ /* 0x000fe400010e0617 */
[----:B--2---:R-:W-:-:S04]  /*0880*/  FFMA R25, R3, R0, R25 ;  /* 0x0000000003197223 */ /* 0x004fc80000000019 */
[----:B---3--:R-:W-:-:S04]  /*0890*/  FFMA R25, R3, R28, R25 ;  /* 0x0000001c03197223 */ /* 0x008fc80000000019 */
[----:B----4-:R-:W-:-:S04]  /*08a0*/  FFMA R26, R3, R26, R25 ;  /* 0x0000001a031a7223 */ /* 0x010fc80000000019 */
[----:B------:R-:W-:-:S07]  /*08b0*/  FFMA R0, R3, R21, R26 ;  /* 0x0000001503007223 */ /* 0x000fce000000001a */
.L_x_92:
[----:B------:R-:W-:Y:S05]  /*08c0*/  @!P1 BRA `(.L_x_91) ;  /* 0x0000000000a89947 */ /* 0x000fea0003800000 */
[----:B------:R-:W-:-:S04]  /*08d0*/  IADD3 R16, P2, PT, R10, -0x1, RZ ;  /* 0xffffffff0a107810 */ /* 0x000fc80007f5e0ff */
[----:B------:R-:W-:Y:S02]  /*08e0*/  ISETP.GE.U32.AND P1, PT, R16, 0x3, PT ;  /* 0x000000031000780c */ /* 0x000fe40003f26070 */
[----:B------:R-:W-:-:S04]  /*08f0*/  IADD3.X R16, PT, PT, RZ, -0x1, RZ, P2, !PT ;  /* 0xffffffffff107810 */ /* 0x000fc800017fe4ff */
[----:B------:R-:W-:-:S13]  /*0900*/  ISETP.GE.U32.AND.EX P1, PT, R16, RZ, PT, P1 ;  /* 0x000000ff1000720c */ /* 0x000fda0003f26110 */
[----:B------:R-:W0:Y:S01]  /*0910*/  @P1 LDC.64 R16, c[0x0][0x390] ;  /* 0x0000e400ff101b82 */ /* 0x000e220000000a00 */
[----:B------:R-:W-:Y:S02]  /*0920*/  @P1 IMAD R26, R20, UR10, RZ ;  /* 0x0000000a141a1c24 */ /* 0x000fe4000f8e02ff */
[----:B------:R-:W-:-:S04]  /*0930*/  @P1 IMAD.WIDE.U32 R24, R19, UR10, R22 ;  /* 0x0000000a13181c25 */ /* 0x000fc8000f8e0016 */
[----:B------:R-:W-:-:S04]  /*0940*/  @P1 IMAD R21, R19, UR11, R26 ;  /* 0x0000000b13151c24 */ /* 0x000fc8000f8e021a */
        /* <DEDUP_REMOVED lines=34> */
.L_x_91:
[----:B------:R-:W-:Y:S05]  /*0b70*/  @P0 BRA `(.L_x_93) ;  /* 0xfffffff400e40947 */ /* 0x000fea000383ffff */
.L_x_88:
[----:B------:R-:W-:-:S04]  /*0b80*/  UISETP.GE.U32.AND UP0, UPT, UR10, 0x1, UPT ;  /* 0x000000010a00788c */ /* 0x000fc8000bf06070 */
[----:B------:R-:W-:-:S09]  /*0b90*/  UISETP.GE.AND.EX UP0, UPT, UR11, URZ, UPT, UP0 ;  /* 0x000000ff0b00728c */ /* 0x000fd2000bf06300 */
[----:B------:R-:W-:Y:S05]  /*0ba0*/  BRA.U !UP0, `(.L_x_94) ;  /* 0x0000000908bc7547 */ /* 0x000fea000b800000 */
[----:B-----5:R-:W0:Y:S01]  /*0bb0*/  S2R R3, SR_TID.X ;  /* 0x0000000000037919 */ /* 0x020e220000002100 */
[----:B------:R-:W-:Y:S01]  /*0bc0*/  MOV R4, UR14 ;  /* 0x0000000e00047c02 */ /* 0x000fe20008000f00 */
[----:B------:R-:W-:Y:S02]  /*0bd0*/  USHF.L.U64.HI UR4, UR14, 0x1, UR15 ;  /* 0x000000010e047899 */ /* 0x000fe4000801020f */
[----:B------:R-:W-:Y:S01]  /*0be0*/  IADD3 R6, P0, PT, R12, -UR14, RZ ;  /* 0x8000000e0c067c10 */ /* 0x000fe2000ff1e0ff */
[----:B------:R-:W-:Y:S02]  /*0bf0*/  UIADD3 UR25, UP0, UPT, UR14, 0x1, URZ ;  /* 0x000000010e197890 */ /* 0x000fe4000ff1e0ff */
[----:B------:R-:W-:Y:S01]  /*0c00*/  USHF.L.U64.HI UR11, UR10, 0x2, UR11 ;  /* 0x000000020a0b7899 */ /* 0x000fe2000801020b */
[----:B------:R-:W-:Y:S01]  /*0c10*/  IADD3.X R7, PT, PT, R13, ~UR15, RZ, P0, !PT ;  /* 0x8000000f0d077c10 */ /* 0x000fe200087fe4ff */
[----:B------:R-:W-:Y:S02]  /*0c20*/  UIADD3.X UR13, UPT, UPT, URZ, UR15, URZ, UP0, !UPT ;  /* 0x0000000fff0d7290 */ /* 0x000fe400087fe4ff */
[----:B------:R-:W-:-:S02]  /*0c30*/  USHF.L.U32 UR10, UR10, 0x2, URZ ;  /* 0x000000020a0a7899 */ /* 0x000fc400080006ff */
[----:B------:R-:W-:Y:S02]  /*0c40*/  ULOP3.LUT UR24, UR25, 0x7, URZ, 0xc0, !UPT ;  /* 0x0000000719187892 */ /* 0x000fe4000f8ec0ff */
[----:B------:R-:W-:Y:S02]  /*0c50*/  ULOP3.LUT UR12, UR25, 0xfffffff8, URZ, 0xc0, !UPT ;  /* 0xfffffff8190c7892 */ /* 0x000fe4000f8ec0ff */
[----:B------:R-:W-:Y:S01]  /*0c60*/  ULOP3.LUT UR13, UR13, 0x7fffffff, URZ, 0xc0, !UPT ;  /* 0x7fffffff0d0d7892 */ /* 0x000fe2000f8ec0ff */
[----:B------:R-:W-:Y:S01]  /*0c70*/  UMOV UR6, URZ ;  /* 0x000000ff00067c82 */ /* 0x000fe20008000000 */
[----:B------:R-:W-:Y:S01]  /*0c80*/  UMOV UR7, URZ ;  /* 0x000000ff00077c82 */ /* 0x000fe20008000000 */
[----:B0-----:R-:W-:-:S05]  /*0c90*/  LEA R3, P1, -R4, R3, 0x1 ;  /* 0x0000000304037211 */ /* 0x001fca00078209ff */
[----:B------:R-:W-:-:S08]  /*0ca0*/  IMAD.X R13, RZ, RZ, ~UR4, P1 ;  /* 0x80000004ff0d7e24 */ /* 0x000fd000088e06ff */
.L_x_100:
[----:B------:R-:W0:Y:S01]  /*0cb0*/  LDC.64 R16, c[0x0][0x3a0] ;  /* 0x0000e800ff107b82 */ /* 0x000e220000000a00 */
[----:B------:R-:W-:Y:S01]  /*0cc0*/  UIADD3 UR8, UP0, UPT, UR19, UR6, URZ ;  /* 0x0000000613087290 */ /* 0x000fe2000ff1e0ff */
[----:B------:R-:W-:-:S03]  /*0cd0*/  UMOV UR5, URZ ;  /* 0x000000ff00057c82 */ /* 0x000fc60008000000 */
[----:B------:R-:W-:Y:S02]  /*0ce0*/  UIADD3.X UR4, UPT, UPT, URZ, UR7, URZ, UP0, !UPT ;  /* 0x00000007ff047290 */ /* 0x000fe400087fe4ff */
[----:B------:R-:W-:-:S04]  /*0cf0*/  UISETP.GE.U32.AND UP0, UPT, UR14, 0x7, UPT ;  /* 0x000000070e00788c */ /* 0x000fc8000bf06070 */
[----:B------:R-:W-:Y:S01]  /*0d00*/  UISETP.GE.U32.AND.EX UP0, UPT, UR15, URZ, UPT, UP0 ;  /* 0x000000ff0f00728c */ /* 0x000fe2000bf06100 */
[C---:B0-----:R-:W-:Y:S01]  /*0d10*/  IMAD R4, R16.reuse, UR4, RZ ;  /* 0x0000000410047c24 */ /* 0x041fe2000f8e02ff */
[----:B------:R-:W-:Y:S01]  /*0d20*/  UMOV UR4, URZ ;  /* 0x000000ff00047c82 */ /* 0x000fe20008000000 */
[----:B------:R-:W-:-:S04]  /*0d30*/  IMAD.WIDE.U32 R8, R16, UR8, R6 ;  /* 0x0000000810087c25 */ /* 0x000fc8000f8e0006 */
[----:B------:R-:W-:-:S05]  /*0d40*/  IMAD R17, R17, UR8, R4 ;  /* 0x0000000811117c24 */ /* 0x000fca000f8e0204 */
[----:B------:R-:W-:Y:S01]  /*0d50*/  IADD3 R12, PT, PT, R9, R17, RZ ;  /* 0x00000011090c7210 */ /* 0x000fe20007ffe0ff */
[----:B------:R-:W-:Y:S06]  /*0d60*/  BRA.U !UP0, `(.L_x_95) ;  /* 0x0000000108dc7547 */ /* 0x000fec000b800000 */
[----:B------:R-:W0:Y:S01]  /*0d70*/  LDC.64 R4, c[0x0][0x3a0] ;  /* 0x0000e800ff047b82 */ /* 0x000e220000000a00 */
[----:B------:R-:W1:Y:S01]  /*0d80*/  LDCU.64 UR4, c[0x0][0x390] ;  /* 0x00007200ff0477ac */ /* 0x000e620008000a00 */
[----:B------:R-:W2:Y:S01]  /*0d90*/  LDCU.64 UR16, c[0x0][0x380] ;  /* 0x00007000ff1077ac */ /* 0x000ea20008000a00 */
[----:B-1----:R-:W-:-:S04]  /*0da0*/  UIMAD.WIDE.U32 UR4, UR6, UR10, UR4 ;  /* 0x0000000a060472a5 */ /* 0x002fc8000f8e0004 */
[----:B------:R-:W-:Y:S01]  /*0db0*/  UIADD3 UR9, UP0, UPT, UR4, 0x10, URZ ;  /* 0x0000001004097890 */ /* 0x000fe2000ff1e0ff */
[----:B0-----:R-:W-:Y:S01]  /*0dc0*/  IMAD.WIDE.U32 R4, R16, UR8, R4 ;  /* 0x0000000810047c25 */ /* 0x001fe2000f8e0004 */
[----:B------:R-:W-:Y:S02]  /*0dd0*/  UIMAD UR8, UR11, UR6, URZ ;  /* 0x000000060b0872a4 */ /* 0x000fe4000f8e02ff */
[----:B------:R-:W-:Y:S02]  /*0de0*/  IADD3 R11, P0, PT, R3, R4, RZ ;  /* 0x00000004030b7210 */ /* 0x000fe40007f1e0ff */
[----:B------:R-:W-:Y:S02]  /*0df0*/  UIMAD UR8, UR7, UR10, UR8 ;  /* 0x0000000a070872a4 */ /* 0x000fe4000f8e0208 */
[----:B--2---:R-:W-:Y:S02]  /*0e00*/  LEA R16, P1, R11, UR16, 0x2 ;  /* 0x000000100b107c11 */ /* 0x004fe4000f8210ff */
[----:B------:R-:W-:Y:S01]  /*0e10*/  UIADD3.X UR4, UPT, UPT, UR5, UR8, URZ, UP0, !UPT ;  /* 0x0000000805047290 */ /* 0x000fe200087fe4ff */
[----:B------:R-:W-:-:S02]  /*0e20*/  IADD3.X R4, PT, PT, R13, R17, R5, P0, !PT ;  /* 0x000000110d047210 */ /* 0x000fc400007fe405 */
[----:B------:R-:W-:Y:S01]  /*0e30*/  IADD3 R16, P0, PT, R16, 0x10, RZ ;  /* 0x0000001010107810 */ /* 0x000fe20007f1e0ff */
[----:B------:R-:W-:Y:S01]  /*0e40*/  UMOV UR5, UR13 ;  /* 0x0000000d00057c82 */ /* 0x000fe20008000000 */
[----:B------:R-:W-:Y:S01]  /*0e50*/  LEA.HI.X R11, R11, UR17, R4, 0x2, P1 ;  /* 0x000000110b0b7c11 */ /* 0x000fe200088f1404 */
[----:B------:R-:W-:Y:S01]  /*0e60*/  IMAD.U32 R4, RZ, RZ, UR9 ;  /* 0x00000009ff047e24 */ /* 0x000fe2000f8e00ff */
[----:B------:R-:W-:Y:S01]  /*0e70*/  MOV R5, UR4 ;  /* 0x0000000400057c02 */ /* 0x000fe20008000f00 */
[----:B------:R-:W-:Y:S02]  /*0e80*/  UMOV UR4, UR12 ;  /* 0x0000000c00047c82 */ /* 0x000fe40008000000 */
[----:B------:R-:W-:-:S07]  /*0e90*/  IMAD.X R11, RZ, RZ, R11, P0 ;  /* 0x000000ffff0b7224 */ /* 0x000fce00000e060b */
.L_x_96:
[----:B------:R-:W-:Y:S01]  /*0ea0*/  MOV R10, R16 ;  /* 0x00000010000a7202 */ /* 0x000fe20000000f00 */
        /* <DEDUP_REMOVED lines=27> */
[----:B-1----:R-:W-:Y:S01]  /*1060*/  IMAD.X R11, RZ, RZ, R11, P0 ;  /* 0x000000ffff0b7224 */ /* 0x002fe200000e060b */
[----:B------:R-:W-:Y:S01]  /*1070*/  IADD3.X R5, PT, PT, RZ, R5, RZ, P1, !PT ;  /* 0x00000005ff057210 */ /* 0x000fe20000ffe4ff */
[----:B--2---:R-:W-:-:S04]  /*1080*/  FFMA R0, R0, R23, R17 ;  /* 0x0000001700007223 */ /* 0x004fc80000000011 */
[----:B---3--:R-:W-:-:S04]  /*1090*/  FFMA R25, R25, R22, R0 ;  /* 0x0000001619197223 */ /* 0x008fc80000000000 */
[----:B----4-:R-:W-:Y:S01]  /*10a0*/  FFMA R0, R20, R21, R25 ;  /* 0x0000001514007223 */ /* 0x010fe20000000019 */
[----:B------:R-:W-:Y:S06]  /*10b0*/  BRA.U UP0, `(.L_x_96) ;  /* 0xfffffffd00787547 */ /* 0x000fec000b83ffff */
[----:B------:R-:W-:Y:S01]  /*10c0*/  UMOV UR4, UR12 ;  /* 0x0000000c00047c82 */ /* 0x000fe20008000000 */
[----:B------:R-:W-:-:S05]  /*10d0*/  UMOV UR5, UR13 ;  /* 0x0000000d00057c82 */ /* 0x000fca0008000000 */
.L_x_95:
        /* <DEDUP_REMOVED lines=9> */
[----:B------:R-:W0:Y:S01]  /*1170*/  LDC.64 R18, c[0x0][0x3a8] ;  /* 0x0000ea00ff127b82 */ /* 0x000e220000000a00 */
[----:B------:R-:W1:Y:S01]  /*1180*/  LDCU.64 UR8, c[0x0][0x380] ;  /* 0x00007000ff0877ac */ /* 0x000e620008000a00 */
[----:B------:R-:W-:Y:S01]  /*1190*/  MOV R17, UR5 ;  /* 0x0000000500117c02 */ /* 0x000fe20008000f00 */
[----:B------:R-:W-:Y:S01]  /*11a0*/  IMAD.U32 R16, RZ, RZ, UR4 ;  /* 0x00000004ff107e24 */ /* 0x000fe2000f8e00ff */
[----:B------:R-:W-:-:S04]  /*11b0*/  IADD3 R11, P0, PT, R8, UR4, RZ ;  /* 0x00000004080b7c10 */ /* 0x000fc8000ff1e0ff */
[----:B------:R-:W2:Y:S01]  /*11c0*/  LDC.64 R4, c[0x0][0x390] ;  /* 0x0000e400ff047b82 */ /* 0x000ea20000000a00 */
[C---:B0-----:R-:W-:Y:S02]  /*11d0*/  IMAD R10, R18.reuse, UR7, RZ ;  /* 0x00000007120a7c24 */ /* 0x041fe4000f8e02ff */
[----:B------:R-:W-:Y:S01]  /*11e0*/  IMAD.WIDE.U32 R16, R18, UR6, R16 ;  /* 0x0000000612107c25 */ /* 0x000fe2000f8e0010 */
[----:B------:R-:W-:-:S03]  /*11f0*/  IADD3.X R18, PT, PT, R12, UR5, RZ, P0, !PT ;  /* 0x000000050c127c10 */ /* 0x000fc600087fe4ff */
[----:B------:R-:W-:Y:S01]  /*1200*/  IMAD R19, R19, UR6, R10 ;  /* 0x0000000613137c24 */ /* 0x000fe2000f8e020a */
[----:B-1----:R-:W-:Y:S02]  /*1210*/  LEA R10, P1, R11, UR8, 0x2 ;  /* 0x000000080b0a7c11 */ /* 0x002fe4000f8210ff */
[----:B--2---:R-:W-:Y:S01]  /*1220*/  LEA R4, P0, R16, R4, 0x2 ;  /* 0x0000000410047211 */ /* 0x004fe200078010ff */
[----:B------:R-:W-:Y:S01]  /*1230*/  IMAD.IADD R17, R17, 0x1, R19 ;  /* 0x0000000111117824 */ /* 0x000fe200078e0213 */
[----:B------:R-:W-:-:S04]  /*1240*/  LEA.HI.X R11, R11, UR9, R18, 0x2, P1 ;  /* 0x000000090b0b7c11 */ /* 0x000fc800088f1412 */
[----:B------:R-:W-:Y:S01]  /*1250*/  LEA.HI.X R5, R16, R5, R17, 0x2, P0 ;  /* 0x0000000510057211 */ /* 0x000fe200000f1411 */
[----:B------:R-:W2:Y:S04]  /*1260*/  LDG.E R18, desc[UR22][R10.64+0x4] ;  /* 0x000004160a127981 */ /* 0x000ea8000c1e1900 */
[----:B------:R-:W3:Y:S04]  /*1270*/  LDG.E R16, desc[UR22][R10.64] ;  /* 0x000000160a107981 */ /* 0x000ee8000c1e1900 */
[----:B------:R-:W3:Y:S04]  /*1280*/  LDG.E R17, desc[UR22][R4.64] ;  /* 0x0000001604117981 */ /* 0x000ee8000c1e1900 */
[----:B------:R-:W2:Y:S04]  /*1290*/  LDG.E R19, desc[UR22][R4.64+0x4] ;  /* 0x0000041604137981 */ /* 0x000ea8000c1e1900 */
[----:B------:R-:W4:Y:S04]  /*12a0*/  LDG.E R20, desc[UR22][R10.64+0x8] ;  /* 0x000008160a147981 */ /* 0x000f28000c1e1900 */
[----:B------:R-:W4:Y:S04]  /*12b0*/  LDG.E R21, desc[UR22][R4.64+0x8] ;  /* 0x0000081604157981 */ /* 0x000f28000c1e1900 */
[----:B------:R-:W5:Y:S04]  /*12c0*/  LDG.E R22, desc[UR22][R10.64+0xc] ;  /* 0x00000c160a167981 */ /* 0x000f68000c1e1900 */
[----:B------:R-:W5:Y:S01]  /*12d0*/  LDG.E R23, desc[UR22][R4.64+0xc] ;  /* 0x00000c1604177981 */ /* 0x000f62000c1e1900 */
[----:B------:R-:W-:-:S04]  /*12e0*/  UIADD3 UR4, UP0, UPT, UR4, 0x4, URZ ;  /* 0x0000000404047890 */ /* 0x000fc8000ff1e0ff */
[----:B------:R-:W-:Y:S01]  /*12f0*/  UIADD3.X UR5, UPT, UPT, URZ, UR5, URZ, UP0, !UPT ;  /* 0x00000005ff057290 */ /* 0x000fe200087fe4ff */
[----:B---3--:R-:W-:-:S04]  /*1300*/  FFMA R16, R17, R16, R0 ;  /* 0x0000001011107223 */ /* 0x008fc80000000000 */
[----:B--2---:R-:W-:-:S04]  /*1310*/  FFMA R16, R19, R18, R16 ;  /* 0x0000001213107223 */ /* 0x004fc80000000010 */
[----:B----4-:R-:W-:-:S04]  /*1320*/  FFMA R16, R21, R20, R16 ;  /* 0x0000001415107223 */ /* 0x010fc80000000010 */
[----:B-----5:R-:W-:-:S07]  /*1330*/  FFMA R0, R23, R22, R16 ;  /* 0x0000001617007223 */ /* 0x020fce0000000010 */
.L_x_98:
[----:B------:R-:W-:Y:S05]  /*1340*/  BRA.U !UP1, `(.L_x_97) ;  /* 0x0000000109bc7547 */ /* 0x000fea000b800000 */
[----:B------:R-:W-:Y:S02]  /*1350*/  ULOP3.LUT UP1, URZ, UR14, 0x3, URZ, 0xc0, !UPT ;  /* 0x000000030eff7892 */ /* 0x000fe4000f82c0ff */
[----:B------:R-:W-:-:S04]  /*1360*/  ULOP3.LUT UR8, UR14, 0x1, URZ, 0xc0, !UPT ;  /* 0x000000010e087892 */ /* 0x000fc8000f8ec0ff */
[----:B------:R-:W-:-:S04]  /*1370*/  UISETP.NE.U32.AND UP0, UPT, UR8, 0x1, UPT ;  /* 0x000000010800788c */ /* 0x000fc8000bf05070 */
[----:B------:R-:W-:Y:S01]  /*1380*/  UISETP.NE.U32.AND.EX UP0, UPT, URZ, URZ, UPT, UP0 ;  /* 0x000000ffff00728c */ /* 0x000fe2000bf05100 */
[----:B------:R-:W-:Y:S10]  /*1390*/  BRA.U !UP1, `(.L_x_99) ;  /* 0x00000001095c7547 */ /* 0x000ff4000b800000 */
        /* <DEDUP_REMOVED lines=8> */
[----:B-1----:R-:W-:-:S03]  /*1420*/  LEA R16, P1, R19, UR8, 0x2 ;  /* 0x0000000813107c11 */ /* 0x002fc6000f8210ff */
[----:B------:R-:W-:Y:S01]  /*1430*/  IMAD R17, R17, UR6, R18 ;  /* 0x0000000611117c24 */ /* 0x000fe2000f8e0212 */
[----:B------:R-:W-:Y:S02]  /*1440*/  IADD3.X R18, PT, PT, R12, UR5, RZ, P0, !PT ;  /* 0x000000050c127c10 */ /* 0x000fe400087fe4ff */
[C---:B--2---:R-:W-:Y:S02]  /*1450*/  LEA R4, P0, R10.reuse, R4, 0x2 ;  /* 0x000000040a047211 */ /* 0x044fe400078010ff */
        /* <DEDUP_REMOVED lines=11> */
.L_x_99:
        /* <DEDUP_REMOVED lines=16> */
[----:B------:R-:W2:Y:S05]  /*1610*/  LDG.E R8, desc[UR22][R8.64] ;  /* 0x0000001608087981 */ /* 0x000eaa000c1e1900 */
[----:B------:R-:W2:Y:S02]  /*1620*/  LDG.E R5, desc[UR22][R4.64] ;  /* 0x0000001604057981 */ /* 0x000ea4000c1e1900 */
[----:B--2---:R-:W-:-:S07]  /*1630*/  FFMA R0, R5, R8, R0 ;  /* 0x0000000805007223 */ /* 0x004fce0000000000 */
.L_x_97:
[----:B------:R-:W0:Y:S01]  /*1640*/  LDCU.64 UR4, c[0x0][0x3a8] ;  /* 0x00007500ff0477ac */ /* 0x000e220008000a00 */
[----:B------:R-:W-:-:S04]  /*1650*/  UIADD3 UR6, UP0, UPT, UR6, 0x1, URZ ;  /* 0x0000000106067890 */ /* 0x000fc8000ff1e0ff */
[----:B------:R-:W-:Y:S02]  /*1660*/  UIADD3.X UR7, UPT, UPT, URZ, UR7, URZ, UP0, !UPT ;  /* 0x00000007ff077290 */ /* 0x000fe400087fe4ff */
[----:B0-----:R-:W-:-:S04]  /*1670*/  UISETP.NE.U32.AND UP0, UPT, UR6, UR4, UPT ;  /* 0x000000040600728c */ /* 0x001fc8000bf05070 */
[----:B------:R-:W-:-:S09]  /*1680*/  UISETP.NE.AND.EX UP0, UPT, UR7, UR5, UPT, UP0 ;  /* 0x000000050700728c */ /* 0x000fd2000bf05300 */
[----:B------:R-:W-:Y:S05]  /*1690*/  BRA.U UP0, `(.L_x_100) ;  /* 0xfffffff500847547 */ /* 0x000fea000b83ffff */
.L_x_94:
[----:B------:R-:W0:Y:S02]  /*16a0*/  LDCU.64 UR4, c[0x0][0x388] ;  /* 0x00007100ff0477ac */ /* 0x000e240008000a00 */
[----:B0-----:R-:W-:-:S04]  /*16b0*/  LEA R4, P0, R14, UR4, 0x2 ;  /* 0x000000040e047c11 */ /* 0x001fc8000f8010ff */
[----:B------:R-:W-:-:S05]  /*16c0*/  LEA.HI.X R5, R14, UR5, R2, 0x2, P0 ;  /* 0x000000050e057c11 */ /* 0x000fca00080f1402 */
[----:B------:R-:W-:Y:S01]  /*16d0*/  STG.E desc[UR22][R4.64], R0 ;  /* 0x0000000004007986 */ /* 0x000fe2000c101916 */
[----:B------:R-:W-:Y:S05]  /*16e0*/  EXIT ;  /* 0x000000000000794d */ /* 0x000fea0003800000 */
.L_x_101:
        /* <DEDUP_REMOVED lines=9> */
.L_x_149:


//--------------------- .text._Z16convolution_leftPfS_S_xxx --------------------------
	.section	.text._Z16convolution_leftPfS_S_xxx,"ax",@progbits
	.align	128
        .global         _Z16convolution_leftPfS_S_xxx
        .type           _Z16convolution_leftPfS_S_xxx,@function
        .size           _Z16convolution_leftPfS_S_xxx,(.L_x_150 - _Z16convolution_leftPfS_S_xxx)
        .other          _Z16convolution_leftPfS_S_xxx,@"STO_CUDA_ENTRY STV_DEFAULT"
_Z16convolution_leftPfS_S_xxx:
.text._Z16convolution_leftPfS_S_xxx:
[----:B------:R-:W-:Y:S01]  /*0000*/  LDC R1, c[0x0][0x37c] ;  /* 0x0000df00ff017b82 */ /* 0x000fe20000000800 */
[----:B------:R-:W0:Y:S07]  /*0010*/  LDCU.128 UR4, c[0x0][0x3a0] ;  /* 0x00007400ff0477ac */ /* 0x000e2e0008000c00 */
[----:B------:R-:W1:Y:S01]  /*0020*/  S2UR UR10, SR_CTAID.X ;  /* 0x00000000000a79c3 */ /* 0x000e620000002500 */
[----:B------:R-:W2:Y:S01]  /*0030*/  S2R R10, SR_TID.X ;  /* 0x00000000000a7919 */ /* 0x000ea20000002100 */
[----:B------:R-:W-:Y:S01]  /*0040*/  HFMA2 R11, -RZ, RZ, 0, 0 ;  /* 0x00000000ff0b7431 */ /* 0x000fe200000001ff */
[----:B------:R-:W3:Y:S01]  /*0050*/  LDCU.64 UR8, c[0x0][0x358] ;  /* 0x00006b00ff0877ac */ /* 0x000ee20008000a00 */
[----:B------:R-:W-:Y:S01]  /*0060*/  IMAD.MOV.U32 R21, RZ, RZ, RZ ;  /* 0x000000ffff157224 */ /* 0x000fe200078e00ff */
[----:B0-----:R-:W-:Y:S01]  /*0070*/  UMOV UR13, UR7 ;  /* 0x00000007000d7c82 */ /* 0x001fe20008000000 */
[----:B------:R-:W-:Y:S01]  /*0080*/  IMAD.U32 R0, RZ, RZ, UR6 ;  /* 0x00000006ff007e24 */ /* 0x000fe2000f8e00ff */
[----:B------:R-:W-:-:S02]  /*0090*/  USHF.R.U32.HI UR7, URZ, 0x1f, UR13 ;  /* 0x0000001fff077899 */ /* 0x000fc4000801160d */
[----:B------:R-:W-:Y:S02]  /*00a0*/  IMAD.U32 R2, RZ, RZ, UR13 ;  /* 0x0000000dff027e24 */ /* 0x000fe4000f8e00ff */
[C---:B------:R-:W-:Y:S02]  /*00b0*/  ISETP.NE.U32.AND P1, PT, R0.reuse, 0x1, PT ;  /* 0x000000010000780c */ /* 0x040fe40003f25070 */
[----:B------:R-:W-:Y:S02]  /*00c0*/  IADD3 R12, P0, PT, R0, UR7, RZ ;  /* 0x00000007000c7c10 */ /* 0x000fe4000ff1e0ff */
[----:B------:R-:W-:-:S03]  /*00d0*/  ISETP.NE.AND.EX P1, PT, RZ, UR13, PT, P1 ;  /* 0x0000000dff007c0c */ /* 0x000fc6000bf25310 */
[----:B------:R-:W-:Y:S01]  /*00e0*/  IMAD.X R3, RZ, RZ, UR13, P0 ;  /* 0x0000000dff037e24 */ /* 0x000fe200080e06ff */
[----:B------:R-:W-:-:S04]  /*00f0*/  ISETP.GE.U32.AND P0, PT, R0, 0x1, PT ;  /* 0x000000010000780c */ /* 0x000fc80003f06070 */
[--C-:B------:R-:W-:Y:S02]  /*0100*/  SHF.R.S64 R12, R12, 0x1, R3.reuse ;  /* 0x000000010c0c7819 */ /* 0x100fe40000001003 */
[----:B------:R-:W-:Y:S02]  /*0110*/  ISETP.GE.AND.EX P0, PT, R2, RZ, PT, P0 ;  /* 0x000000ff0200720c */ /* 0x000fe40003f06300 */
[----:B------:R-:W-:Y:S02]  /*0120*/  SHF.R.S32.HI R13, RZ, 0x1, R3 ;  /* 0x00000001ff0d7819 */ /* 0x000fe40000011403 */
[----:B-1----:R-:W-:Y:S02]  /*0130*/  IADD3 R3, P2, PT, R12, UR10, RZ ;  /* 0x0000000a0c037c10 */ /* 0x002fe4000ff5e0ff */
[----:B------:R-:W-:-:S03]  /*0140*/  PLOP3.LUT P0, PT, P0, P1, PT, 0x2f, 0xf2 ;  /* 0x0000000000f2781c */ /* 0x000fc60000702577 */
[----:B------:R-:W-:Y:S02]  /*0150*/  IMAD.X R2, RZ, RZ, R13, P2 ;  /* 0x000000ffff027224 */ /* 0x000fe400010e060d */
[----:B--2---:R-:W-:-:S04]  /*0160*/  IMAD.WIDE.U32 R10, R3, UR4, R10 ;  /* 0x00000004030a7c25 */ /* 0x004fc8000f8e000a */
[----:B------:R-:W-:-:S04]  /*0170*/  IMAD R2, R2, UR4, RZ ;  /* 0x0000000402027c24 */ /* 0x000fc8000f8e02ff */
[----:B------:R-:W-:-:S04]  /*0180*/  IMAD R3, R3, UR5, R2 ;  /* 0x0000000503037c24 */ /* 0x000fc8000f8e0202 */
[----:B------:R-:W-:Y:S01]  /*0190*/  IMAD.IADD R2, R11, 0x1, R3 ;  /* 0x000000010b027824 */ /* 0x000fe200078e0203 */
[----:B---3--:R-:W-:Y:S06]  /*01a0*/  @P0 BRA `(.L_x_102) ;  /* 0x00000008008c0947 */ /* 0x008fec0003800000 */
[----:B------:R-:W0:Y:S01]  /*01b0*/  LDCU.64 UR4, c[0x0][0x380] ;  /* 0x00007000ff0477ac */ /* 0x000e220008000a00 */
[----:B------:R-:W-:-:S04]  /*01c0*/  ISETP.GT.U32.AND P2, PT, R12, 0x1, PT ;  /* 0x000000010c00780c */ /* 0x000fc80003f44070 */
[----:B------:R-:W-:-:S04]  /*01d0*/  ISETP.GT.AND.EX P2, PT, R13, RZ, PT, P2 ;  /* 0x000000ff0d00720c */ /* 0x000fc80003f44320 */
[----:B------:R-:W-:-:S04]  /*01e0*/  SEL R19, R12, 0x1, P2 ;  /* 0x000000010c137807 */ /* 0x000fc80001000000 */
[C---:B------:R-:W-:Y:S02]  /*01f0*/  LOP3.LUT R5, R19.reuse, 0xf, RZ, 0xc0, !PT ;  /* 0x0000000f13057812 */ /* 0x040fe400078ec0ff */
[----:B------:R-:W-:Y:S02]  /*0200*/  LOP3.LUT R6, R19, 0x7, RZ, 0xc0, !PT ;  /* 0x0000000713067812 */ /* 0x000fe400078ec0ff */
[C---:B0-----:R-:W-:Y:S02]  /*0210*/  LEA R8, P0, R10.reuse, UR4, 0x2 ;  /* 0x000000040a087c11 */ /* 0x041fe4000f8010ff */
[----:B------:R-:W-:Y:S02]  /*0220*/  IADD3 R3, P3, PT, R5, -0x1, RZ ;  /* 0xffffffff05037810 */ /* 0x000fe40007f7e0ff */
[----:B------:R-:W-:Y:S02]  /*0230*/  LEA.HI.X R9, R10, UR5, R2, 0x2, P0 ;  /* 0x000000050a097c11 */ /* 0x000fe400080f1402 */
[----:B------:R-:W-:-:S02]  /*0240*/  IADD3 R0, P4, PT, R6, -0x1, RZ ;  /* 0xffffffff06007810 */ /* 0x000fc40007f9e0ff */
[----:B------:R-:W-:Y:S01]  /*0250*/  ISETP.GE.U32.AND P0, PT, R3, 0x7, PT ;  /* 0x000000070300780c */ /* 0x000fe20003f06070 */
[----:B------:R0:W5:Y:S01]  /*0260*/  LDG.E R4, desc[UR8][R8.64] ;  /* 0x0000000808047981 */ /* 0x000162000c1e1900 */
[----:B------:R-:W-:Y:S01]  /*0270*/  ISETP.GE.U32.AND P1, PT, R0, 0x3, PT ;  /* 0x000000030000780c */ /* 0x000fe20003f26070 */
[----:B------:R-:W-:Y:S01]  /*0280*/  IMAD.X R0, RZ, RZ, -0x1, P3 ;  /* 0xffffffffff007424 */ /* 0x000fe200018e06ff */
[----:B------:R-:W-:Y:S01]  /*0290*/  IADD3.X R3, PT, PT, RZ, -0x1, RZ, P4, !PT ;  /* 0xffffffffff037810 */ /* 0x000fe200027fe4ff */
[----:B------:R-:W-:Y:S01]  /*02a0*/  IMAD.MOV.U32 R7, RZ, RZ, RZ ;  /* 0x000000ffff077224 */ /* 0x000fe200078e00ff */
[----:B------:R-:W-:Y:S01]  /*02b0*/  LOP3.LUT R18, R19, 0xfffffff0, RZ, 0xc0, !PT ;  /* 0xfffffff013127812 */ /* 0x000fe200078ec0ff */
[----:B------:R-:W-:Y:S01]  /*02c0*/  IMAD.MOV.U32 R21, RZ, RZ, RZ ;  /* 0x000000ffff157224 */ /* 0x000fe200078e00ff */
[----:B------:R-:W-:Y:S02]  /*02d0*/  ISETP.GE.U32.AND.EX P0, PT, R0, RZ, PT, P0 ;  /* 0x000000ff0000720c */ /* 0x000fe40003f06100 */
[----:B------:R-:W-:Y:S01]  /*02e0*/  ISETP.GE.U32.AND.EX P1, PT, R3, RZ, PT, P1 ;  /* 0x000000ff0300720c */ /* 0x000fe20003f26110 */
[----:B0-----:R-:W-:Y:S01]  /*02f0*/  IMAD.MOV.U32 R9, RZ, RZ, RZ ;  /* 0x000000ffff097224 */ /* 0x001fe200078e00ff */
[----:B------:R-:W-:-:S02]  /*0300*/  SEL R8, R13, RZ, P2 ;  /* 0x000000ff0d087207 */ /* 0x000fc40001000000 */
[----:B------:R-:W-:Y:S02]  /*0310*/  LOP3.LUT R19, R19, 0x3, RZ, 0xc0, !PT ;  /* 0x0000000313137812 */ /* 0x000fe400078ec0ff */
[----:B------:R-:W-:-:S07]  /*0320*/  LOP3.LUT R8, R8, 0x3fffffff, RZ, 0xc0, !PT ;  /* 0x3fffffff08087812 */ /* 0x000fce00078ec0ff */
.L_x_107:
[----:B------:R-:W0:Y:S01]  /*0330*/  LDCU.64 UR12, c[0x0][0x3a8] ;  /* 0x00007500ff0c77ac */ /* 0x000e220008000a00 */
[----:B------:R-:W-:Y:S01]  /*0340*/  IMAD.MOV.U32 R20, RZ, RZ, RZ ;  /* 0x000000ffff147224 */ /* 0x000fe200078e00ff */
[----:B0-----:R-:W-:Y:S01]  /*0350*/  MOV R0, UR12 ;  /* 0x0000000c00007c02 */ /* 0x001fe20008000f00 */
[----:B------:R-:W-:-:S03]  /*0360*/  IMAD.U32 R3, RZ, RZ, UR13 ;  /* 0x0000000dff037e24 */ /* 0x000fc6000f8e00ff */
[----:B------:R-:W-:-:S04]  /*0370*/  ISETP.GE.U32.AND P2, PT, R0, 0x20, PT ;  /* 0x000000200000780c */ /* 0x000fc80003f46070 */
[----:B------:R-:W-:Y:S01]  /*0380*/  ISETP.GE.U32.AND.EX P2, PT, R3, RZ, PT, P2 ;  /* 0x000000ff0300720c */ /* 0x000fe20003f46120 */
[----:B------:R-:W-:-:S12]  /*0390*/  IMAD.MOV.U32 R3, RZ, RZ, RZ ;  /* 0x000000ffff037224 */ /* 0x000fd800078e00ff */
[----:B------:R-:W-:Y:S05]  /*03a0*/  @!P2 BRA `(.L_x_103) ;  /* 0x0000000000c8a947 */ /* 0x000fea0003800000 */
[----:B------:R-:W-:Y:S01]  /*03b0*/  MOV R20, RZ ;  /* 0x000000ff00147202 */ /* 0x000fe20000000f00 */
[----:B------:R-:W-:-:S07]  /*03c0*/  IMAD.MOV.U32 R3, RZ, RZ, RZ ;  /* 0x000000ffff037224 */ /* 0x000fce00078e00ff */
.L_x_104:
        /* <DEDUP_REMOVED lines=39> */
[----:B--2---:R-:W-:-:S04]  /*0640*/  FFMA R27, R4, R27, R24 ;  /* 0x0000001b041b7223 */ /* 0x004fc80000000018 */
[----:B------:R-:W-:-:S04]  /*0650*/  FFMA R16, R4, R16, R27 ;  /* 0x0000001004107223 */ /* 0x000fc8000000001b */
[----:B------:R-:W-:-:S04]  /*0660*/  FFMA R16, R4, R29, R16 ;  /* 0x0000001d04107223 */ /* 0x000fc80000000010 */
[----:B------:R-:W-:-:S04]  /*0670*/  FFMA R16, R4, R17, R16 ;  /* 0x0000001104107223 */ /* 0x000fc80000000010 */
[----:B------:R-:W-:-:S04]  /*0680*/  FFMA R23, R4, R23, R16 ;  /* 0x0000001704177223 */ /* 0x000fc80000000010 */
[----:B------:R-:W-:Y:S01]  /*0690*/  FFMA R21, R4, R22, R23 ;  /* 0x0000001604157223 */ /* 0x000fe20000000017 */
[----:B------:R-:W-:Y:S06]  /*06a0*/  @P2 BRA `(.L_x_104) ;  /* 0xfffffffc00482947 */ /* 0x000fec000383ffff */
[----:B------:R-:W-:Y:S02]  /*06b0*/  IMAD.MOV.U32 R20, RZ, RZ, R18 ;  /* 0x000000ffff147224 */ /* 0x000fe400078e0012 */
[----:B------:R-:W-:-:S07]  /*06c0*/  IMAD.MOV.U32 R3, RZ, RZ, R8 ;  /* 0x000000ffff037224 */ /* 0x000fce00078e0008 */
.L_x_103:
[----:B------:R-:W-:-:S04]  /*06d0*/  ISETP.NE.U32.AND P2, PT, R5, RZ, PT ;  /* 0x000000ff0500720c */ /* 0x000fc80003f45070 */
[----:B------:R-:W-:-:S13]  /*06e0*/  ISETP.NE.AND.EX P2, PT, RZ, RZ, PT, P2 ;  /* 0x000000ffff00720c */ /* 0x000fda0003f45320 */
[----:B------:R-:W-:Y:S05]  /*06f0*/  @!P2 BRA `(.L_x_105) ;  /* 0x000000040024a947 */ /* 0x000fea0003800000 */
[----:B------:R-:W-:-:S04]  /*0700*/  ISETP.NE.U32.AND P2, PT, R6, RZ, PT ;  /* 0x000000ff0600720c */ /* 0x000fc80003f45070 */
[----:B------:R-:W-:Y:S01]  /*0710*/  ISETP.NE.AND.EX P2, PT, RZ, RZ, PT, P2 ;  /* 0x000000ffff00720c */ /* 0x000fe20003f45320 */
[----:B------:R-:W-:-:S12]  /*0720*/  @!P0 BRA `(.L_x_106) ;  /* 0x00000000006c8947 */ /* 0x000fd80003800000 */
        /* <DEDUP_REMOVED lines=27> */
.L_x_106:
[----:B------:R-:W-:Y:S05]  /*08e0*/  @!P2 BRA `(.L_x_105) ;  /* 0x0000000000a8a947 */ /* 0x000fea0003800000 */
[----:B------:R-:W0:Y:S01]  /*08f0*/  @P1 LDC.64 R14, c[0x0][0x390] ;  /* 0x0000e400ff0e1b82 */ /* 0x000e220000000a00 */
[----:B------:R-:W-:Y:S01]  /*0900*/  @P1 MOV R16, R20 ;  /* 0x0000001400101202 */ /* 0x000fe20000000f00 */
[-C--:B------:R-:W-:Y:S02]  /*0910*/  @P1 IMAD R22, R9, R0.reuse, RZ ;  /* 0x0000000009161224 */ /* 0x080fe400078e02ff */
[----:B------:R-:W-:Y:S02]  /*0920*/  @P1 IMAD.MOV.U32 R17, RZ, RZ, R3 ;  /* 0x000000ffff111224 */ /* 0x000fe400078e0003 */
[C---:B------:R-:W-:Y:S02]  /*0930*/  @P1 IMAD R23, R7.reuse, UR13, R22 ;  /* 0x0000000d07171c24 */ /* 0x040fe4000f8e0216 */
[----:B------:R-:W-:-:S04]  /*0940*/  @P1 IMAD.WIDE.U32 R16, R7, R0, R16 ;  /* 0x0000000007101225 */ /* 0x000fc800078e0010 */
        /* <DEDUP_REMOVED lines=36> */
.L_x_105:
[----:B------:R-:W-:-:S05]  /*0b90*/  IADD3 R7, P2, PT, R7, 0x1, RZ ;  /* 0x0000000107077810 */ /* 0x000fca0007f5e0ff */
[----:B------:R-:W-:Y:S01]  /*0ba0*/  IMAD.X R9, RZ, RZ, R9, P2 ;  /* 0x000000ffff097224 */ /* 0x000fe200010e0609 */
[----:B------:R-:W-:-:S04]  /*0bb0*/  ISETP.NE.U32.AND P2, PT, R7, R0, PT ;  /* 0x000000000700720c */ /* 0x000fc80003f45070 */
[----:B------:R-:W-:-:S13]  /*0bc0*/  ISETP.NE.AND.EX P2, PT, R9, UR13, PT, P2 ;  /* 0x0000000d09007c0c */ /* 0x000fda000bf45320 */
[----:B------:R-:W-:Y:S05]  /*0bd0*/  @P2 BRA `(.L_x_107) ;  /* 0xfffffff400d42947 */ /* 0x000fea000383ffff */
.L_x_102:
[----:B------:R-:W-:Y:S02]  /*0be0*/  ISETP.GE.U32.AND P0, PT, R0, 0x1, PT ;  /* 0x000000010000780c */ /* 0x000fe40003f06070 */
[----:B------:R-:W-:-:S04]  /*0bf0*/  MOV R3, UR13 ;  /* 0x0000000d00037c02 */ /* 0x000fc80008000f00 */
[----:B------:R-:W-:-:S13]  /*0c00*/  ISETP.GE.AND.EX P0, PT, R3, RZ, PT, P0 ;  /* 0x000000ff0300720c */ /* 0x000fda0003f06300 */
[----:B------:R-:W-:Y:S05]  /*0c10*/  @!P0 BRA `(.L_x_108) ;  /* 0x0000000800b08947 */ /* 0x000fea0003800000 */
[----:B------:R-:W-:Y:S01]  /*0c20*/  IADD3 R3, P1, PT, R12, 0x1, RZ ;  /* 0x000000010c037810 */ /* 0x000fe20007f3e0ff */
[----:B------:R-:W-:Y:S01]  /*0c30*/  UMOV UR4, URZ ;  /* 0x000000ff00047c82 */ /* 0x000fe20008000000 */
[----:B------:R-:W-:Y:S02]  /*0c40*/  UMOV UR5, URZ ;  /* 0x000000ff00057c82 */ /* 0x000fe40008000000 */
[----:B------:R-:W-:Y:S01]  /*0c50*/  ISETP.GT.U32.AND P0, PT, R3, R0, PT ;  /* 0x000000000300720c */ /* 0x000fe20003f04070 */
[----:B------:R-:W-:-:S05]  /*0c60*/  IMAD.X R5, RZ, RZ, R13, P1 ;  /* 0x000000ffff057224 */ /* 0x000fca00008e060d */
[----:B------:R-:W-:-:S04]  /*0c70*/  ISETP.GT.AND.EX P0, PT, R5, UR13, PT, P0 ;  /* 0x0000000d05007c0c */ /* 0x000fc8000bf04300 */
[----:B------:R-:W-:Y:S02]  /*0c80*/  SEL R3, R3, R0, P0 ;  /* 0x0000000003037207 */ /* 0x000fe40000000000 */
[----:B------:R-:W-:Y:S02]  /*0c90*/  SEL R5, R5, UR13, P0 ;  /* 0x0000000d05057c07 */ /* 0x000fe40008000000 */
[----:B------:R-:W-:-:S04]  /*0ca0*/  IADD3 R0, P1, PT, -R3, R12, RZ ;  /* 0x0000000c03007210 */ /* 0x000fc80007f3e1ff */
[----:B------:R-:W-:Y:S01]  /*0cb0*/  ISETP.GT.U32.AND P0, PT, R0, -0x8, PT ;  /* 0xfffffff80000780c */ /* 0x000fe20003f04070 */
[----:B-----5:R-:W-:Y:S01]  /*0cc0*/  IMAD.X R4, R13, 0x1, ~R5, P1 ;  /* 0x000000010d047824 */ /* 0x020fe200008e0e05 */
[----:B------:R-:W-:-:S04]  /*0cd0*/  IADD3 R0, P1, PT, R3, -R12, RZ ;  /* 0x8000000c03007210 */ /* 0x000fc80007f3e0ff */
[----:B------:R-:W-:Y:S01]  /*0ce0*/  ISETP.GT.U32.AND.EX P0, PT, R4, -0x1, PT, P0 ;  /* 0xffffffff0400780c */ /* 0x000fe20003f04100 */
[----:B------:R-:W-:-:S12]  /*0cf0*/  IMAD.X R3, R5, 0x1, ~R13, P1 ;  /* 0x0000000105037824 */ /* 0x000fd800008e0e0d */
.L_x_114:
[----:B------:R-:W0:Y:S01]  /*0d00*/  S2R R16, SR_TID.X ;  /* 0x0000000000107919 */ /* 0x000e220000002100 */
[----:B------:R-:W1:Y:S01]  /*0d10*/  LDC.64 R18, c[0x0][0x3a0] ;  /* 0x0000e800ff127b82 */ /* 0x000e620000000a00 */
[----:B------:R-:W-:Y:S01]  /*0d20*/  UIADD3 UR11, UP0, UPT, UR10, UR4, URZ ;  /* 0x000000040a0b7290 */ /* 0x000fe2000ff1e0ff */
[----:B------:R-:W-:Y:S01]  /*0d30*/  IMAD.MOV.U32 R5, RZ, RZ, R13 ;  /* 0x000000ffff057224 */ /* 0x000fe200078e000d */
[----:B------:R-:W-:Y:S02]  /*0d40*/  UMOV UR7, UR5 ;  /* 0x0000000500077c82 */ /* 0x000fe40008000000 */
[----:B------:R-:W-:-:S03]  /*0d50*/  UIADD3.X UR6, UPT, UPT, URZ, UR5, URZ, UP0, !UPT ;  /* 0x00000005ff067290 */ /* 0x000fc600087fe4ff */
[----:B------:R-:W2:Y:S03]  /*0d60*/  LDC.64 R8, c[0x0][0x3a8] ;  /* 0x0000ea00ff087b82 */ /* 0x000ea60000000a00 */
[----:B-1----:R-:W-:Y:S01]  /*0d70*/  IMAD R4, R18, UR6, RZ ;  /* 0x0000000612047c24 */ /* 0x002fe2000f8e02ff */
[----:B------:R-:W-:Y:S01]  /*0d80*/  UMOV UR6, UR4 ;  /* 0x0000000400067c82 */ /* 0x000fe20008000000 */
[----:B------:R-:W-:Y:S02]  /*0d90*/  UIADD3 UR4, UP0, UPT, UR4, 0x1, URZ ;  /* 0x0000000104047890 */ /* 0x000fe4000ff1e0ff */
[----:B------:R-:W-:Y:S02]  /*0da0*/  IMAD R19, R19, UR11, R4 ;  /* 0x0000000b13137c24 */ /* 0x000fe4000f8e0204 */
[----:B------:R-:W-:Y:S01]  /*0db0*/  IMAD.MOV.U32 R4, RZ, RZ, R12 ;  /* 0x000000ffff047224 */ /* 0x000fe200078e000c */
[----:B0-----:R-:W-:-:S04]  /*0dc0*/  IADD3 R6, P1, PT, R16, -R12, RZ ;  /* 0x8000000c10067210 */ /* 0x001fc80007f3e0ff */
[----:B------:R-:W-:-:S03]  /*0dd0*/  IADD3.X R7, PT, PT, RZ, ~R13, RZ, P1, !PT ;  /* 0x8000000dff077210 */ /* 0x000fc60000ffe4ff */
[----:B------:R-:W-:Y:S01]  /*0de0*/  IMAD.WIDE.U32 R6, R18, UR11, R6 ;  /* 0x0000000b12067c25 */ /* 0x000fe2000f8e0006 */
[----:B--2---:R-:W-:Y:S06]  /*0df0*/  @P0 BRA `(.L_x_109) ;  /* 0x0000000000e80947 */ /* 0x004fec0003800000 */
[----:B------:R-:W0:Y:S01]  /*0e00*/  LDC.64 R14, c[0x0][0x390] ;  /* 0x0000e400ff0e7b82 */ /* 0x000e220000000a00 */
[----:B------:R-:W1:Y:S01]  /*0e10*/  LDCU.64 UR12, c[0x0][0x380] ;  /* 0x00007000ff0c77ac */ /* 0x000e620008000a00 */
[C---:B------:R-:W-:Y:S02]  /*0e20*/  IMAD R20, R8.reuse, UR7, RZ ;  /* 0x0000000708147c24 */ /* 0x040fe4000f8e02ff */
[----:B------:R-:W-:Y:S02]  /*0e30*/  IMAD.MOV.U32 R17, RZ, RZ, RZ ;  /* 0x000000ffff117224 */ /* 0x000fe400078e00ff */
[----:B------:R-:W-:-:S04]  /*0e40*/  IMAD.WIDE.U32 R4, R8, UR6, R12 ;  /* 0x0000000608047c25 */ /* 0x000fc8000f8e000c */
[----:B------:R-:W-:Y:S02]  /*0e50*/  IMAD R23, R9, UR6, R20 ;  /* 0x0000000609177c24 */ /* 0x000fe4000f8e0214 */
[----:B------:R-:W-:Y:S01]  /*0e60*/  IMAD.WIDE.U32 R16, R18, UR11, R16 ;  /* 0x0000000b12107c25 */ /* 0x000fe2000f8e0010 */
[----:B------:R-:W-:Y:S02]  /*0e70*/  LOP3.LUT R18, R0, 0xfffffff8, RZ, 0xc0, !PT ;  /* 0xfffffff800127812 */ /* 0x000fe400078ec0ff */
[----:B------:R-:W-:Y:S01]  /*0e80*/  IADD3 R5, PT, PT, R5, R23, RZ ;  /* 0x0000001705057210 */ /* 0x000fe20007ffe0ff */
[----:B------:R-:W-:Y:S02]  /*0e90*/  IMAD.IADD R17, R19, 0x1, R17 ;  /* 0x0000000113117824 */ /* 0x000fe400078e0211 */
[----:B------:R-:W-:Y:S01]  /*0ea0*/  IMAD.MOV.U32 R20, RZ, RZ, R3 ;  /* 0x000000ffff147224 */ /* 0x000fe200078e0003 */
[----:B-1----:R-:W-:-:S04]  /*0eb0*/  LEA R23, P1, R16, UR12, 0x2 ;  /* 0x0000000c10177c11 */ /* 0x002fc8000f8210ff */
[----:B------:R-:W-:Y:S02]  /*0ec0*/  LEA.HI.X R17, R16, UR13, R17, 0x2, P1 ;  /* 0x0000000d10117c11 */ /* 0x000fe400088f1411 */
[C---:B0-----:R-:W-:Y:S02]  /*0ed0*/  LEA R14, P2, R4.reuse, R14, 0x2 ;  /* 0x0000000e040e7211 */ /* 0x041fe400078410ff */
[----:B------:R-:W-:Y:S02]  /*0ee0*/  IADD3 R23, P1, PT, R23, 0x10, RZ ;  /* 0x0000001017177810 */ /* 0x000fe40007f3e0ff */
[----:B------:R-:W-:Y:S01]  /*0ef0*/  LEA.HI.X R15, R4, R15, R5, 0x2, P2 ;  /* 0x0000000f040f7211 */ /* 0x000fe200010f1405 */
[----:B------:R-:W-:Y:S01]  /*0f00*/  IMAD.MOV.U32 R4, RZ, RZ, R12 ;  /* 0x000000ffff047224 */ /* 0x000fe200078e000c */
[----:B------:R-:W-:Y:S01]  /*0f10*/  IADD3 R16, P2, PT, R14, 0x10, RZ ;  /* 0x000000100e107810 */ /* 0x000fe20007f5e0ff */
[----:B------:R-:W-:Y:S01]  /*0f20*/  IMAD.X R26, RZ, RZ, R17, P1 ;  /* 0x000000ffff1a7224 */ /* 0x000fe200008e0611 */
[----:B------:R-:W-:-:S03]  /*0f30*/  MOV R5, R13 ;  /* 0x0000000d00057202 */ /* 0x000fc60000000f00 */
[----:B------:R-:W-:-:S08]  /*0f40*/  IMAD.X R17, RZ, RZ, R15, P2 ;  /* 0x000000ffff117224 */ /* 0x000fd000010e060f */
.L_x_110:
[----:B------:R-:W-:Y:S01]  /*0f50*/  IMAD.MOV.U32 R14, RZ, RZ, R23 ;  /* 0x000000ffff0e7224 */ /* 0x000fe200078e0017 */
[----:B------:R-:W-:Y:S01]  /*0f60*/  MOV R15, R26 ;  /* 0x0000001a000f7202 */ /* 0x000fe20000000f00 */
[----:B------:R-:W2:Y:S04]  /*0f70*/  LDG.E R22, desc[UR8][R16.64+-0x10] ;  /* 0xfffff00810167981 */ /* 0x000ea8000c1e1900 */
[----:B------:R-:W2:Y:S04]  /*0f80*/  LDG.E R23, desc[UR8][R14.64+-0x10] ;  /* 0xfffff0080e177981 */ /* 0x000ea8000c1e1900 */
[----:B------:R-:W3:Y:S04]  /*0f90*/  LDG.E R25, desc[UR8][R16.64+-0xc] ;  /* 0xfffff40810197981 */ /* 0x000ee8000c1e1900 */
[----:B------:R-:W3:Y:S04]  /*0fa0*/  LDG.E R24, desc[UR8][R14.64+-0xc] ;  /* 0xfffff4080e187981 */ /* 0x000ee8000c1e1900 */
[----:B------:R-:W4:Y:S01]  /*0fb0*/  LDG.E R26, desc[UR8][R14.64+0x8] ;  /* 0x000008080e1a7981 */ /* 0x000f22000c1e1900 */
[----:B--2---:R-:W-:-:S03]  /*0fc0*/  FFMA R22, R22, R23, R21 ;  /* 0x0000001716167223 */ /* 0x004fc60000000015 */
[----:B------:R-:W2:Y:S04]  /*0fd0*/  LDG.E R21, desc[UR8][R16.64+-0x8] ;  /* 0xfffff80810157981 */ /* 0x000ea8000c1e1900 */
[----:B------:R-:W2:Y:S01]  /*0fe0*/  LDG.E R23, desc[UR8][R14.64+-0x8] ;  /* 0xfffff8080e177981 */ /* 0x000ea2000c1e1900 */
[----:B---3--:R-:W-:-:S03]  /*0ff0*/  FFMA R22, R25, R24, R22 ;  /* 0x0000001819167223 */ /* 0x008fc60000000016 */
[----:B------:R-:W3:Y:S04]  /*1000*/  LDG.E R24, desc[UR8][R16.64+-0x4] ;  /* 0xfffffc0810187981 */ /* 0x000ee8000c1e1900 */
[----:B------:R-:W3:Y:S01]  /*1010*/  LDG.E R25, desc[UR8][R14.64+-0x4] ;  /* 0xfffffc080e197981 */ /* 0x000ee2000c1e1900 */
[----:B--2---:R-:W-:-:S03]  /*1020*/  FFMA R21, R21, R23, R22 ;  /* 0x0000001715157223 */ /* 0x004fc60000000016 */
[----:B------:R-:W2:Y:S04]  /*1030*/  LDG.E R22, desc[UR8][R16.64] ;  /* 0x0000000810167981 */ /* 0x000ea8000c1e1900 */
[----:B------:R-:W2:Y:S01]  /*1040*/  LDG.E R23, desc[UR8][R14.64] ;  /* 0x000000080e177981 */ /* 0x000ea2000c1e1900 */
[----:B---3--:R-:W-:-:S03]  /*1050*/  FFMA R21, R24, R25, R21 ;  /* 0x0000001918157223 */ /* 0x008fc60000000015 */
[----:B------:R-:W3:Y:S04]  /*1060*/  LDG.E R24, desc[UR8][R16.64+0x4] ;  /* 0x0000040810187981 */ /* 0x000ee8000c1e1900 */
[----:B------:R-:W3:Y:S01]  /*1070*/  LDG.E R25, desc[UR8][R14.64+0x4] ;  /* 0x000004080e197981 */ /* 0x000ee2000c1e1900 */
[----:B------:R-:W-:-:S04]  /*1080*/  IADD3 R18, P1, PT, R18, -0x8, RZ ;  /* 0xfffffff812127810 */ /* 0x000fc80007f3e0ff */
[----:B------:R-:W-:Y:S01]  /*1090*/  IADD3.X R20, PT, PT, R20, -0x1, RZ, P1, !PT ;  /* 0xffffffff14147810 */ /* 0x000fe20000ffe4ff */
[----:B--2---:R-:W-:Y:S02]  /*10a0*/  FFMA R21, R22, R23, R21 ;  /* 0x0000001716157223 */ /* 0x004fe40000000015 */
[----:B------:R-:W4:Y:S04]  /*10b0*/  LDG.E R23, desc[UR8][R16.64+0x8] ;  /* 0x0000080810177981 */ /* 0x000f28000c1e1900 */
[----:B------:R-:W2:Y:S01]  /*10c0*/  LDG.E R22, desc[UR8][R14.64+0xc] ;  /* 0x00000c080e167981 */ /* 0x000ea2000c1e1900 */
[----:B---3--:R-:W-:-:S03]  /*10d0*/  FFMA R24, R24, R25, R21 ;  /* 0x0000001918187223 */ /* 0x008fc60000000015 */
[----:B------:R0:W2:Y:S01]  /*10e0*/  LDG.E R21, desc[UR8][R16.64+0xc] ;  /* 0x00000c0810157981 */ /* 0x0000a2000c1e1900 */
[----:B------:R-:W-:-:S04]  /*10f0*/  ISETP.NE.U32.AND P1, PT, R18, RZ, PT ;  /* 0x000000ff1200720c */ /* 0x000fc80003f25070 */
[----:B------:R-:W-:Y:S02]  /*1100*/  ISETP.NE.AND.EX P1, PT, R20, RZ, PT, P1 ;  /* 0x000000ff1400720c */ /* 0x000fe40003f25310 */
[----:B------:R-:W-:Y:S02]  /*1110*/  IADD3 R4, P2, PT, R4, 0x8, RZ ;  /* 0x0000000804047810 */ /* 0x000fe40007f5e0ff */
[----:B0-----:R-:W-:-:S03]  /*1120*/  IADD3 R16, P4, PT, R16, 0x20, RZ ;  /* 0x0000002010107810 */ /* 0x001fc60007f9e0ff */
[----:B------:R-:W-:Y:S02]  /*1130*/  IMAD.X R5, RZ, RZ, R5, P2 ;  /* 0x000000ffff057224 */ /* 0x000fe400010e0605 */
[----:B------:R-:W-:Y:S02]  /*1140*/  IMAD.X R17, RZ, RZ, R17, P4 ;  /* 0x000000ffff117224 */ /* 0x000fe400020e0611 */
[----:B----4-:R-:W-:Y:S01]  /*1150*/  FFMA R24, R23, R26, R24 ;  /* 0x0000001a17187223 */ /* 0x010fe20000000018 */
[----:B------:R-:W-:-:S05]  /*1160*/  IADD3 R23, P3, PT, R14, 0x20, RZ ;  /* 0x000000200e177810 */ /* 0x000fca0007f7e0ff */
[----:B------:R-:W-:Y:S02]  /*1170*/  IMAD.X R26, RZ, RZ, R15, P3 ;  /* 0x000000ffff1a7224 */ /* 0x000fe400018e060f */
[----:B--2---:R-:W-:Y:S01]  /*1180*/  FFMA R21, R21, R22, R24 ;  /* 0x0000001615157223 */ /* 0x004fe20000000018 */
[----:B------:R-:W-:Y:S06]  /*1190*/  @P1 BRA `(.L_x_110) ;  /* 0xfffffffc006c1947 */ /* 0x000fec000383ffff */
.L_x_109:
[----:B------:R-:W-:Y:S01]  /*11a0*/  LOP3.LUT R14, R0, 0x7, RZ, 0xc0, !PT ;  /* 0x00000007000e7812 */ /* 0x000fe200078ec0ff */
[----:B------:R-:W-:Y:S01]  /*11b0*/  UIADD3.X UR5, UPT, UPT, URZ, UR5, URZ, UP0, !UPT ;  /* 0x00000005ff057290 */ /* 0x000fe200087fe4ff */
[----:B------:R-:W-:Y:S02]  /*11c0*/  ISETP.NE.U32.AND P1, PT, R8, UR4, PT ;  /* 0x0000000408007c0c */ /* 0x000fe4000bf25070 */
[----:B------:R-:W-:Y:S02]  /*11d0*/  ISETP.NE.U32.AND P2, PT, R14, RZ, PT ;  /* 0x000000ff0e00720c */ /* 0x000fe40003f45070 */
[----:B------:R-:W-:Y:S02]  /*11e0*/  IADD3 R20, PT, PT, R7, R19, RZ ;  /* 0x0000001307147210 */ /* 0x000fe40007ffe0ff */
[----:B------:R-:W-:Y:S02]  /*11f0*/  ISETP.NE.AND.EX P2, PT, RZ, RZ, PT, P2 ;  /* 0x000000ffff00720c */ /* 0x000fe40003f45320 */
[----:B------:R-:W-:-:S11]  /*1200*/  ISETP.NE.AND.EX P1, PT, R9, UR5, PT, P1 ;  /* 0x0000000509007c0c */ /* 0x000fd6000bf25310 */
[----:B------:R-:W-:Y:S05]  /*1210*/  @!P2 BRA `(.L_x_111) ;  /* 0x00000004002ca947 */ /* 0x000fea0003800000 */
[----:B------:R-:W-:Y:S02]  /*1220*/  IADD3 R14, P2, PT, R14, -0x1, RZ ;  /* 0xffffffff0e0e7810 */ /* 0x000fe40007f5e0ff */
[----:B------:R-:W-:Y:S02]  /*1230*/  LOP3.LUT R23, R0, 0x3, RZ, 0xc0, !PT ;  /* 0x0000000300177812 */ /* 0x000fe400078ec0ff */
[----:B------:R-:W-:Y:S01]  /*1240*/  ISETP.GE.U32.AND P3, PT, R14, 0x3, PT ;  /* 0x000000030e00780c */ /* 0x000fe20003f66070 */
[----:B------:R-:W-:Y:S01]  /*1250*/  IMAD.X R14, RZ, RZ, -0x1, P2 ;  /* 0xffffffffff0e7424 */ /* 0x000fe200010e06ff */
[----:B------:R-:W-:-:S04]  /*1260*/  ISETP.NE.U32.AND P2, PT, R23, RZ, PT ;  /* 0x000000ff1700720c */ /* 0x000fc80003f45070 */
[----:B------:R-:W-:Y:S02]  /*1270*/  ISETP.GE.U32.AND.EX P3, PT, R14, RZ, PT, P3 ;  /* 0x000000ff0e00720c */ /* 0x000fe40003f66130 */
[----:B------:R-:W-:-:S11]  /*1280*/  ISETP.NE.AND.EX P2, PT, RZ, RZ, PT, P2 ;  /* 0x000000ffff00720c */ /* 0x000fd60003f45320 */
[----:B------:R-:W-:Y:S05]  /*1290*/  @!P3 BRA `(.L_x_112) ;  /* 0x000000000068b947 */ /* 0x000fea0003800000 */
[----:B------:R-:W0:Y:S01]  /*12a0*/  LDC.64 R18, c[0x0][0x390] ;  /* 0x0000e400ff127b82 */ /* 0x000e220000000a00 */
[----:B------:R-:W1:Y:S01]  /*12b0*/  LDCU.64 UR12, c[0x0][0x380] ;  /* 0x00007000ff0c77ac */ /* 0x000e620008000a00 */
[----:B------:R-:W-:Y:S01]  /*12c0*/  IMAD R14, R8, UR7, RZ ;  /* 0x00000007080e7c24 */ /* 0x000fe2000f8e02ff */
[----:B------:R-:W-:Y:S01]  /*12d0*/  IADD3 R15, P3, PT, R4, R6, RZ ;  /* 0x00000006040f7210 */ /* 0x000fe20007f7e0ff */
[----:B------:R-:W-:-:S04]  /*12e0*/  IMAD.WIDE.U32 R16, R8, UR6, R4 ;  /* 0x0000000608107c25 */ /* 0x000fc8000f8e0004 */
[----:B------:R-:W-:Y:S02]  /*12f0*/  IMAD R25, R9, UR6, R14 ;  /* 0x0000000609197c24 */ /* 0x000fe4000f8e020e */
[----:B------:R-:W-:Y:S02]  /*1300*/  IMAD.X R22, R5, 0x1, R20, P3 ;  /* 0x0000000105167824 */ /* 0x000fe400018e0614 */
[----:B------:R-:W-:Y:S01]  /*1310*/  IMAD.IADD R17, R25, 0x1, R17 ;  /* 0x0000000119117824 */ /* 0x000fe200078e0211 */
[----:B-1----:R-:W-:-:S04]  /*1320*/  LEA R14, P4, R15, UR12, 0x2 ;  /* 0x0000000c0f0e7c11 */ /* 0x002fc8000f8810ff */
[----:B------:R-:W-:Y:S02]  /*1330*/  LEA.HI.X R15, R15, UR13, R22, 0x2, P4 ;  /* 0x0000000d0f0f7c11 */ /* 0x000fe4000a0f1416 */
[----:B0-----:R-:W-:-:S03]  /*1340*/  LEA R18, P3, R16, R18, 0x2 ;  /* 0x0000001210127211 */ /* 0x001fc600078610ff */
[----:B------:R-:W2:Y:S01]  /*1350*/  LDG.E R25, desc[UR8][R14.64+0x4] ;  /* 0x000004080e197981 */ /* 0x000ea2000c1e1900 */
[----:B------:R-:W-:-:S03]  /*1360*/  LEA.HI.X R19, R16, R19, R17, 0x2, P3 ;  /* 0x0000001310137211 */ /* 0x000fc600018f1411 */
[----:B------:R-:W3:Y:S04]  /*1370*/  LDG.E R17, desc[UR8][R14.64] ;  /* 0x000000080e117981 */ /* 0x000ee8000c1e1900 */
[----:B------:R-:W3:Y:S04]  /*1380*/  LDG.E R22, desc[UR8][R18.64] ;  /* 0x0000000812167981 */ /* 0x000ee8000c1e1900 */
[----:B------:R-:W2:Y:S04]  /*1390*/  LDG.E R24, desc[UR8][R18.64+0x4] ;  /* 0x0000040812187981 */ /* 0x000ea8000c1e1900 */
[----:B------:R-:W4:Y:S04]  /*13a0*/  LDG.E R16, desc[UR8][R14.64+0x8] ;  /* 0x000008080e107981 */ /* 0x000f28000c1e1900 */
[----:B------:R-:W4:Y:S04]  /*13b0*/  LDG.E R26, desc[UR8][R18.64+0x8] ;  /* 0x00000808121a7981 */ /* 0x000f28000c1e1900 */
[----:B------:R-:W5:Y:S04]  /*13c0*/  LDG.E R28, desc[UR8][R14.64+0xc] ;  /* 0x00000c080e1c7981 */ /* 0x000f68000c1e1900 */
[----:B------:R-:W5:Y:S01]  /*13d0*/  LDG.E R27, desc[UR8][R18.64+0xc] ;  /* 0x00000c08121b7981 */ /* 0x000f62000c1e1900 */
[----:B------:R-:W-:-:S04]  /*13e0*/  IADD3 R4, P3, PT, R4, 0x4, RZ ;  /* 0x0000000404047810 */ /* 0x000fc80007f7e0ff */
[----:B------:R-:W-:Y:S01]  /*13f0*/  IADD3.X R5, PT, PT, RZ, R5, RZ, P3, !PT ;  /* 0x00000005ff057210 */ /* 0x000fe20001ffe4ff */
[----:B---3--:R-:W-:-:S04]  /*1400*/  FFMA R17, R22, R17, R21 ;  /* 0x0000001116117223 */ /* 0x008fc80000000015 */
[----:B--2---:R-:W-:-:S04]  /*1410*/  FFMA R17, R24, R25, R17 ;  /* 0x0000001918117223 */ /* 0x004fc80000000011 */
[----:B----4-:R-:W-:-:S04]  /*1420*/  FFMA R16, R26, R16, R17 ;  /* 0x000000101a107223 */ /* 0x010fc80000000011 */
[----:B-----5:R-:W-:-:S07]  /*1430*/  FFMA R21, R27, R28, R16 ;  /* 0x0000001c1b157223 */ /* 0x020fce0000000010 */
.L_x_112:
[----:B------:R-:W-:Y:S05]  /*1440*/  @!P2 BRA `(.L_x_111) ;  /* 0x0000000000a0a947 */ /* 0x000fea0003800000 */
[----:B------:R-:W-:Y:S02]  /*1450*/  ISETP.NE.U32.AND P2, PT, R23, 0x1, PT ;  /* 0x000000011700780c */ /* 0x000fe40003f45070 */
[----:B------:R-:W-:Y:S02]  /*1460*/  LOP3.LUT P3, RZ, R0, 0x1, RZ, 0xc0, !PT ;  /* 0x0000000100ff7812 */ /* 0x000fe4000786c0ff */
[----:B------:R-:W-:-:S13]  /*1470*/  ISETP.NE.AND.EX P2, PT, RZ, RZ, PT, P2 ;  /* 0x000000ffff00720c */ /* 0x000fda0003f45320 */
        /* <DEDUP_REMOVED lines=15> */
[----:B------:R-:W2:Y:S04]  /*1570*/  LDG.E R16, desc[UR8][R14.64] ;  /* 0x000000080e107981 */ /* 0x000ea8000c1e1900 */
[----:B------:R-:W3:Y:S01]  /*1580*/  LDG.E R23, desc[UR8][R14.64+0x4] ;  /* 0x000004080e177981 */ /* 0x000ee2000c1e1900 */
[----:B------:R-:W-:-:S05]  /*1590*/  IADD3 R4, P2, PT, R4, 0x2, RZ ;  /* 0x0000000204047810 */ /* 0x000fca0007f5e0ff */
[----:B------:R-:W-:Y:S02]  /*15a0*/  IMAD.X R5, RZ, RZ, R5, P2 ;  /* 0x000000ffff057224 */ /* 0x000fe400010e0605 */
[----:B--2---:R-:W-:-:S04]  /*15b0*/  FFMA R16, R16, R17, R21 ;  /* 0x0000001110107223 */ /* 0x004fc80000000015 */
[----:B---3--:R-:W-:-:S07]  /*15c0*/  FFMA R21, R23, R22, R16 ;  /* 0x0000001617157223 */ /* 0x008fce0000000010 */
.L_x_113:
[----:B------:R-:W-:Y:S05]  /*15d0*/  @!P3 BRA `(.L_x_111) ;  /* 0x00000000003cb947 */ /* 0x000fea0003800000 */
[----:B------:R-:W0:Y:S01]  /*15e0*/  LDC.64 R14, c[0x0][0x390] ;  /* 0x0000e400ff0e7b82 */ /* 0x000e220000000a00 */
[----:B------:R-:W1:Y:S01]  /*15f0*/  LDCU.64 UR12, c[0x0][0x380] ;  /* 0x00007000ff0c77ac */ /* 0x000e620008000a00 */
[----:B------:R-:W-:Y:S01]  /*1600*/  IMAD R16, R8, UR7, RZ ;  /* 0x0000000708107c24 */ /* 0x000fe2000f8e02ff */
[----:B------:R-:W-:-:S03]  /*1610*/  IADD3 R6, P2, PT, R4, R6, RZ ;  /* 0x0000000604067210 */ /* 0x000fc60007f5e0ff */
[----:B------:R-:W-:Y:S02]  /*1620*/  IMAD R7, R9, UR6, R16 ;  /* 0x0000000609077c24 */ /* 0x000fe4000f8e0210 */
[----:B------:R-:W-:Y:S01]  /*1630*/  IMAD.WIDE.U32 R8, R8, UR6, R4 ;  /* 0x0000000608087c25 */ /* 0x000fe2000f8e0004 */
[----:B------:R-:W-:-:S03]  /*1640*/  IADD3.X R5, PT, PT, R5, R20, RZ, P2, !PT ;  /* 0x0000001405057210 */ /* 0x000fc600017fe4ff */
[----:B------:R-:W-:Y:S01]  /*1650*/  IMAD.IADD R7, R7, 0x1, R9 ;  /* 0x0000000107077824 */ /* 0x000fe200078e0209 */
[----:B-1----:R-:W-:-:S04]  /*1660*/  LEA R4, P3, R6, UR12, 0x2 ;  /* 0x0000000c06047c11 */ /* 0x002fc8000f8610ff */
[----:B------:R-:W-:Y:S02]  /*1670*/  LEA.HI.X R5, R6, UR13, R5, 0x2, P3 ;  /* 0x0000000d06057c11 */ /* 0x000fe400098f1405 */
[----:B0-----:R-:W-:-:S03]  /*1680*/  LEA R14, P2, R8, R14, 0x2 ;  /* 0x0000000e080e7211 */ /* 0x001fc600078410ff */
[----:B------:R-:W2:Y:S01]  /*1690*/  LDG.E R4, desc[UR8][R4.64] ;  /* 0x0000000804047981 */ /* 0x000ea2000c1e1900 */
[----:B------:R-:W-:-:S05]  /*16a0*/  LEA.HI.X R15, R8, R15, R7, 0x2, P2 ;  /* 0x0000000f080f7211 */ /* 0x000fca00010f1407 */
[----:B------:R-:W2:Y:S02]  /*16b0*/  LDG.E R14, desc[UR8][R14.64] ;  /* 0x000000080e0e7981 */ /* 0x000ea4000c1e1900 */
[----:B--2---:R-:W-:-:S07]  /*16c0*/  FFMA R21, R14, R4, R21 ;  /* 0x000000040e157223 */ /* 0x004fce0000000015 */
.L_x_111:
[----:B------:R-:W-:Y:S05]  /*16d0*/  @P1 BRA `(.L_x_114) ;  /* 0xfffffff400881947 */ /* 0x000fea000383ffff */
.L_x_108:
[----:B------:R-:W0:Y:S02]  /*16e0*/  LDCU.64 UR4, c[0x0][0x388] ;  /* 0x00007100ff0477ac */ /* 0x000e240008000a00 */
[----:B0----5:R-:W-:-:S04]  /*16f0*/  LEA R4, P0, R10, UR4, 0x2 ;  /* 0x000000040a047c11 */ /* 0x021fc8000f8010ff */
[----:B------:R-:W-:-:S05]  /*1700*/  LEA.HI.X R5, R10, UR5, R2, 0x2, P0 ;  /* 0x000000050a057c11 */ /* 0x000fca00080f1402 */
[----:B------:R-:W-:Y:S01]  /*1710*/  STG.E desc[UR8][R4.64], R21 ;  /* 0x0000001504007986 */ /* 0x000fe2000c101908 */
[----:B------:R-:W-:Y:S05]  /*1720*/  EXIT ;  /* 0x000000000000794d */ /* 0x000fea0003800000 */
.L_x_115:
        /* <DEDUP_REMOVED lines=13> */
.L_x_150:


//--------------------- .text._Z18convolution_bottomPfS_S_xxx --------------------------
	.section	.text._Z18convolution_bottomPfS_S_xxx,"ax",@progbits
	.align	128
        .global         _Z18convolution_bottomPfS_S_xxx
        .type           _Z18convolution_bottomPfS_S_xxx,@function
        .size           _Z18convolution_bottomPfS_S_xxx,(.L_x_151 - _Z18convolution_bottomPfS_S_xxx)
        .other          _Z18convolution_bottomPfS_S_xxx,@"STO_CUDA_ENTRY STV_DEFAULT"
_Z18convolution_bottomPfS_S_xxx:
.text._Z18convolution_bottomPfS_S_xxx:
[----:B------:R-:W-:Y:S01]  /*0000*/  LDC R1, c[0x0][0x37c] ;  /* 0x0000df00ff017b82 */ /* 0x000fe20000000800 */
[----:B------:R-:W0:Y:S07]  /*0010*/  LDCU.128 UR12, c[0x0][0x3a0] ;  /* 0x00007400ff0c77ac */ /* 0x000e2e0008000c00 */
[----:B------:R-:W1:Y:S01]  /*0020*/  S2UR UR11, SR_CTAID.X ;  /* 0x00000000000b79c3 */ /* 0x000e620000002500 */
[----:B------:R-:W2:Y:S01]  /*0030*/  S2R R0, SR_TID.X ;  /* 0x0000000000007919 */ /* 0x000ea20000002100 */
[----:B------:R-:W-:Y:S01]  /*0040*/  HFMA2 R6, -RZ, RZ, 0, 0 ;  /* 0x00000000ff067431 */ /* 0x000fe200000001ff */
[----:B------:R-:W1:Y:S01]  /*0050*/  LDCU.64 UR4, c[0x0][0x398] ;  /* 0x00007300ff0477ac */ /* 0x000e620008000a00 */
[----:B------:R-:W3:Y:S01]  /*0060*/  LDCU.64 UR18, c[0x0][0x358] ;  /* 0x00006b00ff1277ac */ /* 0x000ee20008000a00 */
[----:B0-----:R-:W-:Y:S01]  /*0070*/  UMOV UR7, UR15 ;  /* 0x0000000f00077c82 */ /* 0x001fe20008000000 */
[----:B------:R-:W-:Y:S01]  /*0080*/  UMOV UR6, UR14 ;  /* 0x0000000e00067c82 */ /* 0x000fe20008000000 */
[----:B------:R-:W-:Y:S01]  /*0090*/  USHF.R.U32.HI UR8, URZ, 0x1f, UR7 ;  /* 0x0000001fff087899 */ /* 0x000fe20008011607 */
[----:B------:R-:W-:-:S03]  /*00a0*/  MOV R5, UR12 ;  /* 0x0000000c00057c02 */ /* 0x000fc60008000f00 */
[----:B------:R-:W-:-:S04]  /*00b0*/  UIADD3 UR8, UP0, UPT, UR8, UR6, URZ ;  /* 0x0000000608087290 */ /* 0x000fc8000ff1e0ff */
[----:B------:R-:W-:-:S04]  /*00c0*/  UIADD3.X UR9, UPT, UPT, URZ, UR7, URZ, UP0, !UPT ;  /* 0x00000007ff097290 */ /* 0x000fc800087fe4ff */
[----:B------:R-:W-:Y:S02]  /*00d0*/  USHF.R.S64 UR8, UR8, 0x1, UR9 ;  /* 0x0000000108087899 */ /* 0x000fe40008001009 */
[----:B------:R-:W-:Y:S02]  /*00e0*/  USHF.R.S32.HI UR9, URZ, 0x1, UR9 ;  /* 0x00000001ff097899 */ /* 0x000fe40008011409 */
[----:B-1----:R-:W-:Y:S02]  /*00f0*/  UIADD3 UR11, UP0, UP1, UR11, UR4, -UR8 ;  /* 0x000000040b0b7290 */ /* 0x002fe4000f91e808 */
[----:B--2---:R-:W-:Y:S02]  /*0100*/  IADD3 R2, P0, PT, R0, UR8, RZ ;  /* 0x0000000800027c10 */ /* 0x004fe4000ff1e0ff */
[----:B------:R-:W-:Y:S02]  /*0110*/  UIADD3.X UR10, UPT, UPT, URZ, UR5, ~UR9, UP0, UP1 ;  /* 0x00000005ff0a7290 */ /* 0x000fe400087e2c09 */
[----:B------:R-:W-:Y:S01]  /*0120*/  UIADD3 UR17, UP0, UPT, UR8, 0x1, URZ ;  /* 0x0000000108117890 */ /* 0x000fe2000ff1e0ff */
[----:B------:R-:W-:Y:S01]  /*0130*/  IADD3.X R3, PT, PT, RZ, UR9, RZ, P0, !PT ;  /* 0x00000009ff037c10 */ /* 0x000fe200087fe4ff */
[----:B------:R-:W-:-:S02]  /*0140*/  UISETP.GE.U32.AND UP1, UPT, UR6, 0x1, UPT ;  /* 0x000000010600788c */ /* 0x000fc4000bf26070 */
[----:B------:R-:W-:Y:S02]  /*0150*/  UIADD3.X UR20, UPT, UPT, URZ, UR9, URZ, UP0, !UPT ;  /* 0x00000009ff147290 */ /* 0x000fe400087fe4ff */
[----:B------:R-:W-:Y:S01]  /*0160*/  UISETP.GE.U32.AND UP0, UPT, UR17, UR6, UPT ;  /* 0x000000061100728c */ /* 0x000fe2000bf06070 */
[----:B------:R-:W-:Y:S01]  /*0170*/  IMAD.WIDE.U32 R2, R5, UR11, R2 ;  /* 0x0000000b05027c25 */ /* 0x000fe2000f8e0002 */
[----:B------:R-:W-:Y:S02]  /*0180*/  UISETP.GE.AND.EX UP1, UPT, UR7, URZ, UPT, UP1 ;  /* 0x000000ff0700728c */ /* 0x000fe4000bf26310 */
[----:B------:R-:W-:Y:S02]  /*0190*/  UISETP.GE.AND.EX UP0, UPT, UR20, UR7, UPT, UP0 ;  /* 0x000000071400728c */ /* 0x000fe4000bf06300 */
[----:B------:R-:W-:Y:S02]  /*01a0*/  UIMAD UR4, UR10, UR12, URZ ;  /* 0x0000000c0a0472a4 */ /* 0x000fe4000f8e02ff */
[----:B------:R-:W-:-:S02]  /*01b0*/  UPLOP3.LUT UP0, UPT, UP0, UP1, UPT, 0xf2, 0x2f ;  /* 0x00000000002f789c */ /* 0x000fc40000703e72 */
[----:B------:R-:W-:-:S06]  /*01c0*/  UIMAD UR4, UR11, UR13, UR4 ;  /* 0x0000000d0b0472a4 */ /* 0x000fcc000f8e0204 */
[----:B------:R-:W-:Y:S01]  /*01d0*/  IADD3 R7, PT, PT, R3, UR4, RZ ;  /* 0x0000000403077c10 */ /* 0x000fe2000fffe0ff */
[----:B---3--:R-:W-:Y:S06]  /*01e0*/  BRA.U UP0, `(.L_x_116) ;  /* 0x00000009009c7547 */ /* 0x008fec000b800000 */
[----:B------:R-:W0:Y:S02]  /*01f0*/  LDCU.64 UR4, c[0x0][0x380] ;  /* 0x00007000ff0477ac */ /* 0x000e240008000a00 */
[----:B0-----:R-:W-:-:S04]  /*0200*/  LEA R4, P0, R2, UR4, 0x2 ;  /* 0x0000000402047c11 */ /* 0x001fc8000f8010ff */
[----:B------:R-:W-:-:S05]  /*0210*/  LEA.HI.X R5, R2, UR5, R7, 0x2, P0 ;  /* 0x0000000502057c11 */ /* 0x000fca00080f1407 */
[----:B------:R0:W5:Y:S01]  /*0220*/  LDG.E R9, desc[UR18][R4.64] ;  /* 0x0000001204097981 */ /* 0x000162000c1e1900 */
[----:B------:R-:W-:Y:S01]  /*0230*/  ULOP3.LUT UR27, UR6, 0xf, URZ, 0xc0, !UPT ;  /* 0x0000000f061b7892 */ /* 0x000fe2000f8ec0ff */
[----:B------:R-:W-:Y:S01]  /*0240*/  MOV R6, RZ ;  /* 0x000000ff00067202 */ /* 0x000fe20000000f00 */
[----:B------:R-:W-:Y:S02]  /*0250*/  ULOP3.LUT UR26, UR6, 0x7, URZ, 0xc0, !UPT ;  /* 0x00000007061a7892 */ /* 0x000fe4000f8ec0ff */
[----:B------:R-:W-:Y:S02]  /*0260*/  UIADD3 UR12, UP0, UPT, UR27, -0x1, URZ ;  /* 0xffffffff1b0c7890 */ /* 0x000fe4000ff1e0ff */
[----:B------:R-:W-:Y:S02]  /*0270*/  UIADD3 UR4, UP1, UPT, UR26, -0x1, URZ ;  /* 0xffffffff1a047890 */ /* 0x000fe4000ff3e0ff */
[----:B------:R-:W-:Y:S02]  /*0280*/  ULOP3.LUT UR16, UR7, 0x7fffffff, URZ, 0xc0, !UPT ;  /* 0x7fffffff07107892 */ /* 0x000fe4000f8ec0ff */
[----:B------:R-:W-:-:S02]  /*0290*/  UIADD3.X UR7, UPT, UPT, URZ, -0x1, URZ, UP0, !UPT ;  /* 0xffffffffff077890 */ /* 0x000fc400087fe4ff */
[----:B------:R-:W-:Y:S02]  /*02a0*/  UIADD3.X UR5, UPT, UPT, URZ, -0x1, URZ, UP1, !UPT ;  /* 0xffffffffff057890 */ /* 0x000fe40008ffe4ff */
[----:B------:R-:W-:Y:S02]  /*02b0*/  UISETP.GE.U32.AND UP0, UPT, UR12, 0x7, UPT ;  /* 0x000000070c00788c */ /* 0x000fe4000bf06070 */
[----:B------:R-:W-:Y:S02]  /*02c0*/  UISETP.GE.U32.AND UP1, UPT, UR4, 0x3, UPT ;  /* 0x000000030400788c */ /* 0x000fe4000bf26070 */
[----:B------:R-:W-:Y:S02]  /*02d0*/  ULOP3.LUT UR15, UR6, 0xfffffff0, URZ, 0xc0, !UPT ;  /* 0xfffffff0060f7892 */ /* 0x000fe4000f8ec0ff */
[----:B------:R-:W-:Y:S02]  /*02e0*/  ULOP3.LUT UR14, UR6, 0x3, URZ, 0xc0, !UPT ;  /* 0x00000003060e7892 */ /* 0x000fe4000f8ec0ff */
[----:B------:R-:W-:-:S02]  /*02f0*/  UISETP.GE.U32.AND.EX UP0, UPT, UR7, URZ, UPT, UP0 ;  /* 0x000000ff0700728c */ /* 0x000fc4000bf06100 */
[----:B0-----:R-:W-:-:S11]  /*0300*/  UISETP.GE.U32.AND.EX UP1, UPT, UR5, URZ, UPT, UP1 ;  /* 0x000000ff0500728c */ /* 0x001fd6000bf26110 */
.L_x_121:
[----:B------:R-:W0:Y:S01]  /*0310*/  LDCU.64 UR6, c[0x0][0x3a8] ;  /* 0x00007500ff0677ac */ /* 0x000e220008000a00 */
[----:B------:R-:W-:Y:S01]  /*0320*/  UMOV UR22, UR17 ;  /* 0x0000001100167c82 */ /* 0x000fe20008000000 */
[----:B------:R-:W-:Y:S01]  /*0330*/  UIADD3 UR17, UP2, UPT, UR17, 0x1, URZ ;  /* 0x0000000111117890 */ /* 0x000fe2000ff5e0ff */
[----:B------:R-:W-:Y:S01]  /*0340*/  UMOV UR23, UR20 ;  /* 0x0000001400177c82 */ /* 0x000fe20008000000 */
[----:B------:R-:W-:Y:S02]  /*0350*/  UMOV UR4, URZ ;  /* 0x000000ff00047c82 */ /* 0x000fe40008000000 */
[----:B------:R-:W-:Y:S01]  /*0360*/  UIADD3.X UR20, UPT, UPT, URZ, UR20, URZ, UP2, !UPT ;  /* 0x00000014ff147290 */ /* 0x000fe200097fe4ff */
[----:B------:R-:W-:Y:S01]  /*0370*/  UMOV UR5, URZ ;  /* 0x000000ff00057c82 */ /* 0x000fe20008000000 */
[----:B0-----:R-:W-:Y:S02]  /*0380*/  UISETP.GE.U32.AND UP3, UPT, UR6, 0x10, UPT ;  /* 0x000000100600788c */ /* 0x001fe4000bf66070 */
[----:B------:R-:W-:-:S02]  /*0390*/  UISETP.GE.U32.AND UP2, UPT, UR17, UR6, UPT ;  /* 0x000000061100728c */ /* 0x000fc4000bf46070 */
[----:B------:R-:W-:Y:S02]  /*03a0*/  UISETP.GE.U32.AND.EX UP3, UPT, UR7, URZ, UPT, UP3 ;  /* 0x000000ff0700728c */ /* 0x000fe4000bf66130 */
[----:B------:R-:W-:-:S07]  /*03b0*/  UISETP.GE.AND.EX UP2, UPT, UR20, UR7, UPT, UP2 ;  /* 0x000000071400728c */ /* 0x000fce000bf46320 */
[----:B------:R-:W-:Y:S05]  /*03c0*/  BRA.U !UP3, `(.L_x_117) ;  /* 0x000000010bc87547 */ /* 0x000fea000b800000 */
[----:B------:R-:W0:Y:S01]  /*03d0*/  LDCU.64 UR24, c[0x0][0x390] ;  /* 0x00007200ff1877ac */ /* 0x000e220008000a00 */
[----:B------:R-:W-:Y:S01]  /*03e0*/  UMOV UR4, URZ ;  /* 0x000000ff00047c82 */ /* 0x000fe20008000000 */
[----:B------:R-:W-:-:S05]  /*03f0*/  UMOV UR5, URZ ;  /* 0x000000ff00057c82 */ /* 0x000fca0008000000 */
.L_x_118:
        /* <DEDUP_REMOVED lines=47> */
.L_x_117:
        /* <DEDUP_REMOVED lines=33> */
.L_x_120:
        /* <DEDUP_REMOVED lines=13> */
[----:B------:R-:W-:Y:S01]  /*09d0*/  MOV R5, UR13 ;  /* 0x0000000d00057c02 */ /* 0x000fe20008000f00 */
[----:B------:R-:W-:Y:S01]  /*09e0*/  IMAD.U32 R11, RZ, RZ, UR13 ;  /* 0x0000000dff0b7e24 */ /* 0x000fe2000f8e00ff */
[----:B------:R-:W-:-:S03]  /*09f0*/  MOV R13, UR13 ;  /* 0x0000000d000d7c02 */ /* 0x000fc60008000f00 */
        /* <DEDUP_REMOVED lines=37> */
.L_x_119:
[----:B------:R-:W-:Y:S05]  /*0c50*/  BRA.U !UP2, `(.L_x_121) ;  /* 0xfffffff50aac7547 */ /* 0x000fea000b83ffff */
.L_x_116:
[----:B------:R-:W-:Y:S02]  /*0c60*/  UISETP.GE.U32.AND UP0, UPT, UR6, -0x1, UPT ;  /* 0xffffffff0600788c */ /* 0x000fe4000bf06070 */
[----:B------:R-:W-:Y:S02]  /*0c70*/  UISETP.GE.U32.AND UP1, UPT, UR6, 0x1, UPT ;  /* 0x000000010600788c */ /* 0x000fe4000bf26070 */
[----:B------:R-:W-:Y:S02]  /*0c80*/  UISETP.GE.AND.EX UP0, UPT, UR7, -0x1, UPT, UP0 ;  /* 0xffffffff0700788c */ /* 0x000fe4000bf06300 */
[----:B------:R-:W-:-:S04]  /*0c90*/  UISETP.GE.AND.EX UP1, UPT, UR7, URZ, UPT, UP1 ;  /* 0x000000ff0700728c */ /* 0x000fc8000bf26310 */
[----:B------:R-:W-:-:S09]  /*0ca0*/  UPLOP3.LUT UP0, UPT, UP0, UP1, UPT, 0x2f, 0xf2 ;  /* 0x0000000000f2789c */ /* 0x000fd20000702577 */
[----:B------:R-:W-:Y:S05]  /*0cb0*/  BRA.U UP0, `(.L_x_122) ;  /* 0x0000000900b47547 */ /* 0x000fea000b800000 */
[----:B------:R-:W0:Y:S01]  /*0cc0*/  LDCU.64 UR12, c[0x0][0x3a0] ;  /* 0x00007400ff0c77ac */ /* 0x000e220008000a00 */
[----:B------:R-:W-:Y:S02]  /*0cd0*/  UIADD3 UR11, UP0, UPT, UR11, -UR8, URZ ;  /* 0x800000080b0b7290 */ /* 0x000fe4000ff1e0ff */
[----:B------:R-:W-:Y:S02]  /*0ce0*/  ULOP3.LUT UR24, UR6, 0x7, URZ, 0xc0, !UPT ;  /* 0x0000000706187892 */ /* 0x000fe4000f8ec0ff */
[----:B------:R-:W-:Y:S02]  /*0cf0*/  ULOP3.LUT UR25, UR6, 0x3, URZ, 0xc0, !UPT ;  /* 0x0000000306197892 */ /* 0x000fe4000f8ec0ff */
[----:B------:R-:W-:Y:S02]  /*0d00*/  ULOP3.LUT UR16, UR6, 0xfffffff8, URZ, 0xc0, !UPT ;  /* 0xfffffff806107892 */ /* 0x000fe4000f8ec0ff */
[----:B------:R-:W-:Y:S02]  /*0d10*/  ULOP3.LUT UR22, UR7, 0x7fffffff, URZ, 0xc0, !UPT ;  /* 0x7fffffff07167892 */ /* 0x000fe4000f8ec0ff */
[----:B------:R-:W-:-:S02]  /*0d20*/  USHF.L.U64.HI UR15, UR6, 0x2, UR7 ;  /* 0x00000002060f7899 */ /* 0x000fc40008010207 */
[----:B------:R-:W-:Y:S02]  /*0d30*/  USHF.L.U32 UR14, UR6, 0x2, URZ ;  /* 0x00000002060e7899 */ /* 0x000fe400080006ff */
[----:B0-----:R-:W-:Y:S02]  /*0d40*/  USHF.L.U64.HI UR13, UR12, 0x2, UR13 ;  /* 0x000000020c0d7899 */ /* 0x001fe4000801020d */
[----:B------:R-:W-:Y:S02]  /*0d50*/  USHF.L.U32 UR12, UR12, 0x2, URZ ;  /* 0x000000020c0c7899 */ /* 0x000fe400080006ff */
[----:B------:R-:W-:Y:S01]  /*0d60*/  UIADD3.X UR10, UPT, UPT, UR10, ~UR9, URZ, UP0, !UPT ;  /* 0x800000090a0a7290 */ /* 0x000fe200087fe4ff */
[----:B------:R-:W-:Y:S01]  /*0d70*/  UMOV UR6, URZ ;  /* 0x000000ff00067c82 */ /* 0x000fe20008000000 */
[----:B------:R-:W-:-:S10]  /*0d80*/  UMOV UR7, URZ ;  /* 0x000000ff00077c82 */ /* 0x000fd40008000000 */
.L_x_128:
[----:B-----5:R-:W0:Y:S01]  /*0d90*/  LDC.64 R8, c[0x0][0x3a8] ;  /* 0x0000ea00ff087b82 */ /* 0x020e220000000a00 */
[----:B------:R-:W-:Y:S01]  /*0da0*/  UIADD3 UR23, UP0, UPT, UR6, UR11, URZ ;  /* 0x0000000b06177290 */ /* 0x000fe2000ff1e0ff */
[----:B------:R-:W-:Y:S01]  /*0db0*/  HFMA2 R5, -RZ, RZ, 0, 0 ;  /* 0x00000000ff057431 */ /* 0x000fe200000001ff */
[----:B------:R-:W-:Y:S01]  /*0dc0*/  MOV R4, R0 ;  /* 0x0000000000047202 */ /* 0x000fe20000000f00 */
[----:B------:R-:W-:Y:S01]  /*0dd0*/  UMOV UR4, URZ ;  /* 0x000000ff00047c82 */ /* 0x000fe20008000000 */
[----:B------:R-:W-:Y:S01]  /*0de0*/  UIADD3.X UR21, UPT, UPT, UR7, UR10, URZ, UP0, !UPT ;  /* 0x0000000a07157290 */ /* 0x000fe200087fe4ff */
[----:B------:R-:W-:Y:S02]  /*0df0*/  UMOV UR5, URZ ;  /* 0x000000ff00057c82 */ /* 0x000fe40008000000 */
[----:B------:R-:W1:Y:S01]  /*0e00*/  LDC.64 R14, c[0x0][0x3a0] ;  /* 0x0000e800ff0e7b82 */ /* 0x000e620000000a00 */
[----:B0-----:R-:W-:-:S04]  /*0e10*/  ISETP.GE.U32.AND P0, PT, R8, 0x8, PT ;  /* 0x000000080800780c */ /* 0x001fc80003f06070 */
[----:B------:R-:W-:Y:S01]  /*0e20*/  ISETP.GE.U32.AND.EX P0, PT, R9, RZ, PT, P0 ;  /* 0x000000ff0900720c */ /* 0x000fe20003f06100 */
[C---:B-1----:R-:W-:Y:S02]  /*0e30*/  IMAD R12, R14.reuse, UR21, RZ ;  /* 0x000000150e0c7c24 */ /* 0x042fe4000f8e02ff */
[----:B------:R-:W-:-:S04]  /*0e40*/  IMAD.WIDE.U32 R10, R14, UR23, R4 ;  /* 0x000000170e0a7c25 */ /* 0x000fc8000f8e0004 */
[----:B------:R-:W-:-:S05]  /*0e50*/  IMAD R5, R15, UR23, R12 ;  /* 0x000000170f057c24 */ /* 0x000fca000f8e020c */
[----:B------:R-:W-:Y:S01]  /*0e60*/  IADD3 R14, PT, PT, R11, R5, RZ ;  /* 0x000000050b0e7210 */ /* 0x000fe20007ffe0ff */
[----:B------:R-:W-:Y:S06]  /*0e70*/  @!P0 BRA `(.L_x_123) ;  /* 0x0000000000dc8947 */ /* 0x000fec0003800000 */
[----:B------:R-:W0:Y:S01]  /*0e80*/  LDCU.64 UR26, c[0x0][0x380] ;  /* 0x00007000ff1a77ac */ /* 0x000e220008000a00 */
[----:B------:R-:W-:Y:S01]  /*0e90*/  MOV R13, UR12 ;  /* 0x0000000c000d7c02 */ /* 0x000fe20008000f00 */
[----:B------:R-:W1:Y:S01]  /*0ea0*/  LDCU.64 UR4, c[0x0][0x390] ;  /* 0x00007200ff0477ac */ /* 0x000e620008000a00 */
[----:B------:R-:W-:Y:S02]  /*0eb0*/  UIMAD UR17, UR15, UR6, URZ ;  /* 0x000000060f1172a4 */ /* 0x000fe4000f8e02ff */
[----:B------:R-:W-:Y:S02]  /*0ec0*/  UIMAD UR20, UR13, UR23, URZ ;  /* 0x000000170d1472a4 */ /* 0x000fe4000f8e02ff */
[----:B------:R-:W-:Y:S02]  /*0ed0*/  UIMAD UR17, UR7, UR14, UR17 ;  /* 0x0000000e071172a4 */ /* 0x000fe4000f8e0211 */
[----:B------:R-:W-:Y:S01]  /*0ee0*/  UIMAD UR20, UR21, UR12, UR20 ;  /* 0x0000000c151472a4 */ /* 0x000fe2000f8e0214 */
[----:B0-----:R-:W-:-:S04]  /*0ef0*/  LEA R4, P0, R0, UR26, 0x2 ;  /* 0x0000001a00047c11 */ /* 0x001fc8000f8010ff */
[----:B------:R-:W-:Y:S01]  /*0f00*/  LEA.HI.X R5, R0, UR27, RZ, 0x2, P0 ;  /* 0x0000001b00057c11 */ /* 0x000fe200080f14ff */
[----:B-1----:R-:W-:Y:S02]  /*0f10*/  UIMAD.WIDE.U32 UR4, UR6, UR14, UR4 ;  /* 0x0000000e060472a5 */ /* 0x002fe4000f8e0004 */
[----:B------:R-:W-:Y:S02]  /*0f20*/  IMAD.WIDE.U32 R4, R13, UR23, R4 ;  /* 0x000000170d047c25 */ /* 0x000fe4000f8e0004 */
[----:B------:R-:W-:-:S04]  /*0f30*/  UIADD3 UR23, UP0, UPT, UR4, 0x10, URZ ;  /* 0x0000001004177890 */ /* 0x000fc8000ff1e0ff */
[----:B------:R-:W-:Y:S01]  /*0f40*/  UIADD3.X UR4, UPT, UPT, UR5, UR17, URZ, UP0, !UPT ;  /* 0x0000001105047290 */ /* 0x000fe200087fe4ff */
[----:B------:R-:W-:Y:S02]  /*0f50*/  IADD3 R12, P0, PT, R4, 0x10, RZ ;  /* 0x00000010040c7810 */ /* 0x000fe40007f1e0ff */
[----:B------:R-:W-:Y:S01]  /*0f60*/  MOV R4, UR23 ;  /* 0x0000001700047c02 */ /* 0x000fe20008000f00 */
[----:B------:R-:W-:Y:S01]  /*0f70*/  UMOV UR5, UR22 ;  /* 0x0000001600057c82 */ /* 0x000fe20008000000 */
[----:B------:R-:W-:Y:S01]  /*0f80*/  IADD3.X R13, PT, PT, R5, UR20, RZ, P0, !PT ;  /* 0x00000014050d7c10 */ /* 0x000fe200087fe4ff */
[----:B------:R-:W-:Y:S01]  /*0f90*/  IMAD.U32 R15, RZ, RZ, UR4 ;  /* 0x00000004ff0f7e24 */ /* 0x000fe2000f8e00ff */
[----:B------:R-:W-:-:S07]  /*0fa0*/  UMOV UR4, UR16 ;  /* 0x0000001000047c82 */ /* 0x000fce0008000000 */
.L_x_124:
        /* <DEDUP_REMOVED lines=10> */
[----:B------:R-:W5:Y:S04]  /*1050*/  LDG.E R20, desc[UR18][R12.64] ;  /* 0x000000120c147981 */ /* 0x000f68000c1e1900 */
[----:B------:R-:W5:Y:S01]  /*1060*/  LDG.E R23, desc[UR18][R12.64+0x4] ;  /* 0x000004120c177981 */ /* 0x000f62000c1e1900 */
[----:B--2---:R-:W-:-:S03]  /*1070*/  FFMA R24, R21, R22, R6 ;  /* 0x0000001615187223 */ /* 0x004fc60000000006 */
[----:B------:R-:W2:Y:S04]  /*1080*/  LDG.E R22, desc[UR18][R4.64+0x4] ;  /* 0x0000041204167981 */ /* 0x000ea8000c1e1900 */
[----:B------:R-:W2:Y:S04]  /*1090*/  LDG.E R6, desc[UR18][R4.64+0x8] ;  /* 0x0000081204067981 */ /* 0x000ea8000c1e1900 */
[----:B------:R-:W2:Y:S01]  /*10a0*/  LDG.E R21, desc[UR18][R12.64+0x8] ;  /* 0x000008120c157981 */ /* 0x000ea2000c1e1900 */
[----:B---3--:R-:W-:-:S03]  /*10b0*/  FFMA R26, R25, R26, R24 ;  /* 0x0000001a191a7223 */ /* 0x008fc60000000018 */
[----:B------:R0:W3:Y:S04]  /*10c0*/  LDG.E R24, desc[UR18][R4.64+0xc] ;  /* 0x00000c1204187981 */ /* 0x0000e8000c1e1900 */
[----:B------:R1:W3:Y:S01]  /*10d0*/  LDG.E R25, desc[UR18][R12.64+0xc] ;  /* 0x00000c120c197981 */ /* 0x0002e2000c1e1900 */
[----:B----4-:R-:W-:Y:S01]  /*10e0*/  FFMA R16, R15, R16, R26 ;  /* 0x000000100f107223 */ /* 0x010fe2000000001a */
[----:B------:R-:W-:-:S03]  /*10f0*/  UIADD3 UR4, UP0, UPT, UR4, -0x8, URZ ;  /* 0xfffffff804047890 */ /* 0x000fc6000ff1e0ff */
[----:B-----5:R-:W-:Y:S01]  /*1100*/  FFMA R16, R17, R18, R16 ;  /* 0x0000001211107223 */ /* 0x020fe20000000010 */
[----:B------:R-:W-:Y:S02]  /*1110*/  UIADD3.X UR5, UPT, UPT, UR5, -0x1, URZ, UP0, !UPT ;  /* 0xffffffff05057890 */ /* 0x000fe400087fe4ff */
[----:B------:R-:W-:-:S04]  /*1120*/  UISETP.NE.U32.AND UP0, UPT, UR4, URZ, UPT ;  /* 0x000000ff0400728c */ /* 0x000fc8000bf05070 */
[----:B------:R-:W-:Y:S01]  /*1130*/  UISETP.NE.AND.EX UP0, UPT, UR5, URZ, UPT, UP0 ;  /* 0x000000ff0500728c */ /* 0x000fe2000bf05300 */
[----:B------:R-:W-:Y:S01]  /*1140*/  FFMA R19, R19, R20, R16 ;  /* 0x0000001413137223 */ /* 0x000fe20000000010 */
[----:B0-----:R-:W-:Y:S02]  /*1150*/  IADD3 R4, P0, PT, R4, 0x20, RZ ;  /* 0x0000002004047810 */ /* 0x001fe40007f1e0ff */
[----:B-1----:R-:W-:Y:S02]  /*1160*/  IADD3 R12, P1, PT, R12, 0x20, RZ ;  /* 0x000000200c0c7810 */ /* 0x002fe40007f3e0ff */
[----:B------:R-:W-:Y:S02]  /*1170*/  IADD3.X R15, PT, PT, RZ, R5, RZ, P0, !PT ;  /* 0x00000005ff0f7210 */ /* 0x000fe400007fe4ff */
[----:B------:R-:W-:Y:S01]  /*1180*/  IADD3.X R13, PT, PT, RZ, R13, RZ, P1, !PT ;  /* 0x0000000dff0d7210 */ /* 0x000fe20000ffe4ff */
[----:B--2---:R-:W-:-:S04]  /*1190*/  FFMA R19, R22, R23, R19 ;  /* 0x0000001716137223 */ /* 0x004fc80000000013 */
[----:B------:R-:W-:-:S04]  /*11a0*/  FFMA R19, R6, R21, R19 ;  /* 0x0000001506137223 */ /* 0x000fc80000000013 */
[----:B---3--:R-:W-:Y:S01]  /*11b0*/  FFMA R6, R24, R25, R19 ;  /* 0x0000001918067223 */ /* 0x008fe20000000013 */
[----:B------:R-:W-:Y:S06]  /*11c0*/  BRA.U UP0, `(.L_x_124) ;  /* 0xfffffffd00787547 */ /* 0x000fec000b83ffff */
[----:B------:R-:W-:Y:S01]  /*11d0*/  UMOV UR4, UR16 ;  /* 0x0000001000047c82 */ /* 0x000fe20008000000 */
[----:B------:R-:W-:-:S05]  /*11e0*/  UMOV UR5, UR22 ;  /* 0x0000001600057c82 */ /* 0x000fca0008000000 */
.L_x_123:
[----:B------:R-:W-:-:S04]  /*11f0*/  UISETP.NE.U32.AND UP0, UPT, UR24, URZ, UPT ;  /* 0x000000ff1800728c */ /* 0x000fc8000bf05070 */
[----:B------:R-:W-:-:S09]  /*1200*/  UISETP.NE.AND.EX UP0, UPT, URZ, URZ, UPT, UP0 ;  /* 0x000000ffff00728c */ /* 0x000fd2000bf05300 */
        /* <DEDUP_REMOVED lines=8> */
[----:B------:R-:W0:Y:S01]  /*1290*/  LDC.64 R4, c[0x0][0x390] ;  /* 0x0000e400ff047b82 */ /* 0x000e220000000a00 */
[----:B------:R-:W1:Y:S01]  /*12a0*/  LDCU.64 UR20, c[0x0][0x380] ;  /* 0x00007000ff1477ac */ /* 0x000e620008000a00 */
[----:B------:R-:W-:Y:S01]  /*12b0*/  MOV R16, UR4 ;  /* 0x0000000400107c02 */ /* 0x000fe20008000f00 */
[----:B------:R-:W-:Y:S01]  /*12c0*/  IMAD R12, R8, UR7, RZ ;  /* 0x00000007080c7c24 */ /* 0x000fe2000f8e02ff */
[----:B------:R-:W-:Y:S02]  /*12d0*/  MOV R17, UR5 ;  /* 0x0000000500117c02 */ /* 0x000fe40008000f00 */
[----:B------:R-:W-:Y:S01]  /*12e0*/  IADD3 R13, P0, PT, R10, UR4, RZ ;  /* 0x000000040a0d7c10 */ /* 0x000fe2000ff1e0ff */
[----:B------:R-:W-:Y:S02]  /*12f0*/  IMAD R15, R9, UR6, R12 ;  /* 0x00000006090f7c24 */ /* 0x000fe4000f8e020c */
[----:B------:R-:W-:Y:S01]  /*1300*/  IMAD.WIDE.U32 R16, R8, UR6, R16 ;  /* 0x0000000608107c25 */ /* 0x000fe2000f8e0010 */
[----:B------:R-:W-:-:S03]  /*1310*/  IADD3.X R18, PT, PT, R14, UR5, RZ, P0, !PT ;  /* 0x000000050e127c10 */ /* 0x000fc600087fe4ff */
        /* <DEDUP_REMOVED lines=19> */
.L_x_126:
[----:B------:R-:W-:Y:S05]  /*1450*/  BRA.U !UP1, `(.L_x_125) ;  /* 0x0000000109b07547 */ /* 0x000fea000b800000 */
[----:B------:R-:W-:Y:S01]  /*1460*/  UISETP.NE.U32.AND UP0, UPT, UR25, 0x1, UPT ;  /* 0x000000011900788c */ /* 0x000fe2000bf05070 */
[----:B------:R-:W-:-:S03]  /*1470*/  LOP3.LUT P0, RZ, R8, 0x1, RZ, 0xc0, !PT ;  /* 0x0000000108ff7812 */ /* 0x000fc6000780c0ff */
[----:B------:R-:W-:-:S09]  /*1480*/  UISETP.NE.AND.EX UP0, UPT, URZ, URZ, UPT, UP0 ;  /* 0x000000ffff00728c */ /* 0x000fd2000bf05300 */
        /* <DEDUP_REMOVED lines=9> */
[----:B------:R-:W-:-:S04]  /*1520*/  IADD3.X R19, PT, PT, R14, UR5, RZ, P1, !PT ;  /* 0x000000050e137c10 */ /* 0x000fc80008ffe4ff */
[----:B------:R-:W-:Y:S02]  /*1530*/  IADD3 R15, PT, PT, R17, R13, RZ ;  /* 0x0000000d110f7210 */ /* 0x000fe40007ffe0ff */
[----:B-1----:R-:W-:-:S04]  /*1540*/  LEA R12, P2, R18, UR20, 0x2 ;  /* 0x00000014120c7c11 */ /* 0x002fc8000f8410ff */
[----:B------:R-:W-:Y:S02]  /*1550*/  LEA.HI.X R13, R18, UR21, R19, 0x2, P2 ;  /* 0x00000015120d7c11 */ /* 0x000fe400090f1413 */
[----:B0-----:R-:W-:-:S03]  /*1560*/  LEA R4, P1, R16, R4, 0x2 ;  /* 0x0000000410047211 */ /* 0x001fc600078210ff */
[----:B------:R-:W2:Y:S01]  /*1570*/  LDG.E R18, desc[UR18][R12.64+0x4] ;  /* 0x000004120c127981 */ /* 0x000ea2000c1e1900 */
[----:B------:R-:W-:-:S03]  /*1580*/  LEA.HI.X R5, R16, R5, R15, 0x2, P1 ;  /* 0x0000000510057211 */ /* 0x000fc600008f140f */
[----:B------:R-:W3:Y:S04]  /*1590*/  LDG.E R16, desc[UR18][R12.64] ;  /* 0x000000120c107981 */ /* 0x000ee8000c1e1900 */
[----:B------:R-:W3:Y:S04]  /*15a0*/  LDG.E R15, desc[UR18][R4.64] ;  /* 0x00000012040f7981 */ /* 0x000ee8000c1e1900 */
[----:B------:R-:W2:Y:S01]  /*15b0*/  LDG.E R17, desc[UR18][R4.64+0x4] ;  /* 0x0000041204117981 */ /* 0x000ea2000c1e1900 */
[----:B------:R-:W-:-:S04]  /*15c0*/  UIADD3 UR4, UP0, UPT, UR4, 0x2, URZ ;  /* 0x0000000204047890 */ /* 0x000fc8000ff1e0ff */
[----:B------:R-:W-:Y:S01]  /*15d0*/  UIADD3.X UR5, UPT, UPT, URZ, UR5, URZ, UP0, !UPT ;  /* 0x00000005ff057290 */ /* 0x000fe200087fe4ff */
[----:B---3--:R-:W-:-:S04]  /*15e0*/  FFMA R6, R15, R16, R6 ;  /* 0x000000100f067223 */ /* 0x008fc80000000006 */
[----:B--2---:R-:W-:-:S07]  /*15f0*/  FFMA R6, R17, R18, R6 ;  /* 0x0000001211067223 */ /* 0x004fce0000000006 */
.L_x_127:
[----:B------:R-:W-:Y:S05]  /*1600*/  @!P0 BRA `(.L_x_125) ;  /* 0x0000000000448947 */ /* 0x000fea0003800000 */
        /* <DEDUP_REMOVED lines=14> */
[----:B------:R-:W-:-:S06]  /*16f0*/  LEA.HI.X R5, R8, R5, R9, 0x2, P0 ;  /* 0x0000000508057211 */ /* 0x000fcc00000f1409 */
[----:B------:R-:W2:Y:S02]  /*1700*/  LDG.E R5, desc[UR18][R4.64] ;  /* 0x0000001204057981 */ /* 0x000ea4000c1e1900 */
[----:B--2---:R-:W-:-:S07]  /*1710*/  FFMA R6, R5, R10, R6 ;  /* 0x0000000a05067223 */ /* 0x004fce0000000006 */
.L_x_125:
[----:B------:R-:W-:Y:S02]  /*1720*/  UISETP.NE.U32.AND UP0, UPT, UR6, UR8, UPT ;  /* 0x000000080600728c */ /* 0x000fe4000bf05070 */
[----:B------:R-:W-:Y:S02]  /*1730*/  UIADD3 UR4, UP1, UPT, UR6, 0x1, URZ ;  /* 0x0000000106047890 */ /* 0x000fe4000ff3e0ff */
[----:B------:R-:W-:Y:S02]  /*1740*/  UISETP.NE.AND.EX UP0, UPT, UR7, UR9, UPT, UP0 ;  /* 0x000000090700728c */ /* 0x000fe4000bf05300 */
[----:B------:R-:W-:-:S03]  /*1750*/  UIADD3.X UR5, UPT, UPT, URZ, UR7, URZ, UP1, !UPT ;  /* 0x00000007ff057290 */ /* 0x000fc60008ffe4ff */
[----:B------:R-:W-:-:S04]  /*1760*/  UMOV UR6, UR4 ;  /* 0x0000000400067c82 */ /* 0x000fc80008000000 */
[----:B------:R-:W-:Y:S01]  /*1770*/  UMOV UR7, UR5 ;  /* 0x0000000500077c82 */ /* 0x000fe20008000000 */
[----:B------:R-:W-:Y:S05]  /*1780*/  BRA.U UP0, `(.L_x_128) ;  /* 0xfffffff500807547 */ /* 0x000fea000b83ffff */
.L_x_122:
[----:B------:R-:W0:Y:S02]  /*1790*/  LDCU.64 UR4, c[0x0][0x388] ;  /* 0x00007100ff0477ac */ /* 0x000e240008000a00 */
[----:B0-----:R-:W-:-:S04]  /*17a0*/  LEA R4, P0, R2, UR4, 0x2 ;  /* 0x0000000402047c11 */ /* 0x001fc8000f8010ff */
[----:B------:R-:W-:-:S05]  /*17b0*/  LEA.HI.X R5, R2, UR5, R7, 0x2, P0 ;  /* 0x0000000502057c11 */ /* 0x000fca00080f1407 */
[----:B------:R-:W-:Y:S01]  /*17c0*/  STG.E desc[UR18][R4.64], R6 ;  /* 0x0000000604007986 */ /* 0x000fe2000c101912 */
[----:B------:R-:W-:Y:S05]  /*17d0*/  EXIT ;  /* 0x000000000000794d */ /* 0x000fea0003800000 */
.L_x_129:
        /* <DEDUP_REMOVED lines=10> */
.L_x_151:


//--------------------- .text._Z15convolution_topPfS_S_xxx --------------------------
	.section	.text._Z15convolution_topPfS_S_xxx,"ax",@progbits
	.align	128
        .global         _Z15convolution_topPfS_S_xxx
        .type           _Z15convolution_topPfS_S_xxx,@function
        .size           _Z15convolution_topPfS_S_xxx,(.L_x_152 - _Z15convolution_topPfS_S_xxx)
        .other          _Z15convolution_topPfS_S_xxx,@"STO_CUDA_ENTRY STV_DEFAULT"
_Z15convolution_topPfS_S_xxx:
.text._Z15convolution_topPfS_S_xxx:
[----:B------:R-:W-:Y:S01]  /*0000*/  LDC R1, c[0x0][0x37c] ;  /* 0x0000df00ff017b82 */ /* 0x000fe20000000800 */
[----:B------:R-:W0:Y:S01]  /*0010*/  LDCU.128 UR4, c[0x0][0x3a0] ;  /* 0x00007400ff0477ac */ /* 0x000e220008000c00 */
[----:B------:R-:W1:Y:S01]  /*0020*/  S2R R7, SR_CTAID.X ;  /* 0x0000000000077919 */ /* 0x000e620000002500 */
[----:B------:R-:W-:Y:S02]  /*0030*/  IMAD.MOV.U32 R15, RZ, RZ, RZ ;  /* 0x000000ffff0f7224 */ /* 0x000fe400078e00ff */
[----:B------:R-:W-:Y:S01]  /*0040*/  IMAD.MOV.U32 R13, RZ, RZ, RZ ;  /* 0x000000ffff0d7224 */ /* 0x000fe200078e00ff */
[----:B------:R-:W1:Y:S01]  /*0050*/  S2R R14, SR_TID.X ;  /* 0x00000000000e7919 */ /* 0x000e620000002100 */
[----:B0-----:R-:W-:Y:S02]  /*0060*/  IMAD.U32 R17, RZ, RZ, UR7 ;  /* 0x00000007ff117e24 */ /* 0x001fe4000f8e00ff */
[----:B------:R-:W-:Y:S01]  /*0070*/  IMAD.U32 R16, RZ, RZ, UR6 ;  /* 0x00000006ff107e24 */ /* 0x000fe2000f8e00ff */
[----:B------:R-:W0:Y:S02]  /*0080*/  LDCU.64 UR6, c[0x0][0x358] ;  /* 0x00006b00ff0677ac */ /* 0x000e240008000a00 */
[----:B------:R-:W-:-:S04]  /*0090*/  SHF.R.U32.HI R3, RZ, 0x1f, R17 ;  /* 0x0000001fff037819 */ /* 0x000fc80000011611 */
[----:B------:R-:W-:-:S04]  /*00a0*/  IADD3 R0, P0, PT, R3, R16, RZ ;  /* 0x0000001003007210 */ /* 0x000fc80007f1e0ff */
[----:B------:R-:W-:Y:S02]  /*00b0*/  IADD3.X R5, PT, PT, RZ, R17, RZ, P0, !PT ;  /* 0x00000011ff057210 */ /* 0x000fe400007fe4ff */
[----:B------:R-:W-:Y:S02]  /*00c0*/  ISETP.GE.U32.AND P0, PT, R16, 0x2, PT ;  /* 0x000000021000780c */ /* 0x000fe40003f06070 */
[----:B------:R-:W-:Y:S02]  /*00d0*/  SHF.R.S64 R0, R0, 0x1, R5 ;  /* 0x0000000100007819 */ /* 0x000fe40000001005 */
[----:B------:R-:W-:Y:S01]  /*00e0*/  ISETP.GE.AND.EX P0, PT, R17, RZ, PT, P0 ;  /* 0x000000ff1100720c */ /* 0x000fe20003f06300 */
[----:B-1----:R-:W-:-:S04]  /*00f0*/  IMAD.WIDE.U32 R2, R7, UR4, R14 ;  /* 0x0000000407027c25 */ /* 0x002fc8000f8e000e */
[----:B------:R-:W-:Y:S01]  /*0100*/  IMAD R4, R7, UR5, R3 ;  /* 0x0000000507047c24 */ /* 0x000fe2000f8e0203 */
[----:B------:R-:W-:Y:S02]  /*0110*/  IADD3 R2, P1, PT, R0, R2, RZ ;  /* 0x0000000200027210 */ /* 0x000fe40007f3e0ff */
[----:B------:R-:W-:-:S04]  /*0120*/  SHF.R.S32.HI R3, RZ, 0x1, R5 ;  /* 0x00000001ff037819 */ /* 0x000fc80000011405 */
[----:B------:R-:W-:Y:S01]  /*0130*/  IADD3.X R5, PT, PT, R4, R3, RZ, P1, !PT ;  /* 0x0000000304057210 */ /* 0x000fe20000ffe4ff */
[----:B0-----:R-:W-:Y:S06]  /*0140*/  @!P0 BRA `(.L_x_130) ;  /* 0x0000000800748947 */ /* 0x001fec0003800000 */
[----:B------:R-:W0:Y:S01]  /*0150*/  LDCU.64 UR4, c[0x0][0x380] ;  /* 0x00007000ff0477ac */ /* 0x000e220008000a00 */
[C---:B------:R-:W-:Y:S02]  /*0160*/  LOP3.LUT R6, R16.reuse, 0xf, RZ, 0xc0, !PT ;  /* 0x0000000f10067812 */ /* 0x040fe400078ec0ff */
[----:B------:R-:W-:Y:S02]  /*0170*/  LOP3.LUT R8, R16, 0x7, RZ, 0xc0, !PT ;  /* 0x0000000710087812 */ /* 0x000fe400078ec0ff */
[----:B------:R-:W-:Y:S02]  /*0180*/  IADD3 R12, P2, PT, R6, -0x1, RZ ;  /* 0xffffffff060c7810 */ /* 0x000fe40007f5e0ff */
[----:B------:R-:W-:-:S04]  /*0190*/  IADD3 R9, P3, PT, R8, -0x1, RZ ;  /* 0xffffffff08097810 */ /* 0x000fc80007f7e0ff */
[----:B------:R-:W-:Y:S02]  /*01a0*/  ISETP.GE.U32.AND P1, PT, R9, 0x3, PT ;  /* 0x000000030900780c */ /* 0x000fe40003f26070 */
[----:B0-----:R-:W-:Y:S01]  /*01b0*/  LEA R10, P0, R2, UR4, 0x2 ;  /* 0x00000004020a7c11 */ /* 0x001fe2000f8010ff */
[----:B------:R-:W-:-:S03]  /*01c0*/  IMAD.X R9, RZ, RZ, -0x1, P3 ;  /* 0xffffffffff097424 */ /* 0x000fc600018e06ff */
[----:B------:R-:W-:Y:S02]  /*01d0*/  LEA.HI.X R11, R2, UR5, R5, 0x2, P0 ;  /* 0x00000005020b7c11 */ /* 0x000fe400080f1405 */
[----:B------:R-:W-:Y:S01]  /*01e0*/  ISETP.GE.U32.AND P0, PT, R12, 0x7, PT ;  /* 0x000000070c00780c */ /* 0x000fe20003f06070 */
[----:B------:R-:W-:Y:S02]  /*01f0*/  IMAD.X R12, RZ, RZ, -0x1, P2 ;  /* 0xffffffffff0c7424 */ /* 0x000fe400010e06ff */
[----:B------:R-:W-:Y:S01]  /*0200*/  HFMA2 R23, -RZ, RZ, 0, 0 ;  /* 0x00000000ff177431 */ /* 0x000fe200000001ff */
[----:B------:R0:W5:Y:S01]  /*0210*/  LDG.E R4, desc[UR6][R10.64] ;  /* 0x000000060a047981 */ /* 0x000162000c1e1900 */
[----:B------:R-:W-:Y:S01]  /*0220*/  ISETP.GE.U32.AND.EX P1, PT, R9, RZ, PT, P1 ;  /* 0x000000ff0900720c */ /* 0x000fe20003f26110 */
[----:B------:R-:W-:Y:S01]  /*0230*/  IMAD.MOV.U32 R25, RZ, RZ, RZ ;  /* 0x000000ffff197224 */ /* 0x000fe200078e00ff */
[----:B------:R-:W-:Y:S01]  /*0240*/  ISETP.GE.U32.AND.EX P0, PT, R12, RZ, PT, P0 ;  /* 0x000000ff0c00720c */ /* 0x000fe20003f06100 */
[----:B------:R-:W-:Y:S01]  /*0250*/  IMAD.MOV.U32 R13, RZ, RZ, RZ ;  /* 0x000000ffff0d7224 */ /* 0x000fe200078e00ff */
[----:B------:R-:W-:-:S02]  /*0260*/  LOP3.LUT R12, R16, 0x3, RZ, 0xc0, !PT ;  /* 0x00000003100c7812 */ /* 0x000fc400078ec0ff */
[----:B0-----:R-:W-:Y:S02]  /*0270*/  LOP3.LUT R10, R17, 0x7fffffff, RZ, 0xc0, !PT ;  /* 0x7fffffff110a7812 */ /* 0x001fe400078ec0ff */
[----:B------:R-:W-:-:S07]  /*0280*/  LOP3.LUT R11, R16, 0xfffffff0, RZ, 0xc0, !PT ;  /* 0xfffffff0100b7812 */ /* 0x000fce00078ec0ff */
.L_x_135:
[----:B------:R-:W0:Y:S01]  /*0290*/  LDC.64 R16, c[0x0][0x3a8] ;  /* 0x0000ea00ff107b82 */ /* 0x000e220000000a00 */
[----:B------:R-:W-:Y:S01]  /*02a0*/  MOV R22, RZ ;  /* 0x000000ff00167202 */ /* 0x000fe20000000f00 */
[----:B------:R-:W-:Y:S01]  /*02b0*/  IMAD.MOV.U32 R9, RZ, RZ, RZ ;  /* 0x000000ffff097224 */ /* 0x000fe200078e00ff */
[----:B0-----:R-:W-:-:S04]  /*02c0*/  ISETP.GE.U32.AND P2, PT, R16, 0x10, PT ;  /* 0x000000101000780c */ /* 0x001fc80003f46070 */
[----:B------:R-:W-:-:S13]  /*02d0*/  ISETP.GE.U32.AND.EX P2, PT, R17, RZ, PT, P2 ;  /* 0x000000ff1100720c */ /* 0x000fda0003f46120 */
[----:B------:R-:W-:Y:S05]  /*02e0*/  @!P2 BRA `(.L_x_131) ;  /* 0x0000000000c8a947 */ /* 0x000fea0003800000 */
[----:B------:R-:W-:Y:S01]  /*02f0*/  IMAD.MOV.U32 R22, RZ, RZ, RZ ;  /* 0x000000ffff167224 */ /* 0x000fe200078e00ff */
[----:B------:R-:W-:-:S07]  /*0300*/  MOV R9, RZ ;  /* 0x000000ff00097202 */ /* 0x000fce0000000f00 */
.L_x_132:
[----:B------:R-:W0:Y:S01]  /*0310*/  LDC.64 R20, c[0x0][0x390] ;  /* 0x0000e400ff147b82 */ /* 0x000e220000000a00 */
[-C--:B------:R-:W-:Y:S02]  /*0320*/  IMAD R24, R25, R16.reuse, RZ ;  /* 0x0000001019187224 */ /* 0x080fe400078e02ff */
[----:B------:R-:W-:Y:S02]  /*0330*/  IMAD.MOV.U32 R18, RZ, RZ, R22 ;  /* 0x000000ffff127224 */ /* 0x000fe400078e0016 */
[----:B------:R-:W-:Y:S02]  /*0340*/  IMAD.MOV.U32 R19, RZ, RZ, R9 ;  /* 0x000000ffff137224 */ /* 0x000fe400078e0009 */
[C---:B------:R-:W-:Y:S02]  /*0350*/  IMAD R27, R23.reuse, R17, R24 ;  /* 0x00000011171b7224 */ /* 0x040fe400078e0218 */
        /* <DEDUP_REMOVED lines=37> */
[----:B------:R-:W-:-:S04]  /*05b0*/  FFMA R13, R4, R28, R13 ;  /* 0x0000001c040d7223 */ /* 0x000fc8000000000d */
[----:B------:R-:W-:-:S04]  /*05c0*/  FFMA R13, R4, R30, R13 ;  /* 0x0000001e040d7223 */ /* 0x000fc8000000000d */
[----:B------:R-:W-:Y:S01]  /*05d0*/  FFMA R13, R4, R32, R13 ;  /* 0x00000020040d7223 */ /* 0x000fe2000000000d */
[----:B------:R-:W-:Y:S06]  /*05e0*/  @P2 BRA `(.L_x_132) ;  /* 0xfffffffc00482947 */ /* 0x000fec000383ffff */
[----:B------:R-:W-:Y:S01]  /*05f0*/  IMAD.MOV.U32 R22, RZ, RZ, R11 ;  /* 0x000000ffff167224 */ /* 0x000fe200078e000b */
[----:B------:R-:W-:-:S07]  /*0600*/  MOV R9, R10 ;  /* 0x0000000a00097202 */ /* 0x000fce0000000f00 */
.L_x_131:
        /* <DEDUP_REMOVED lines=25> */
[----:B----4-:R-:W-:-:S04]  /*07a0*/  FFMA R13, R4, R26, R13 ;  /* 0x0000001a040d7223 */ /* 0x010fc8000000000d */
[----:B------:R-:W-:-:S04]  /*07b0*/  FFMA R13, R4, R28, R13 ;  /* 0x0000001c040d7223 */ /* 0x000fc8000000000d */
[----:B------:R-:W-:Y:S01]  /*07c0*/  FFMA R13, R4, R30, R13 ;  /* 0x0000001e040d7223 */ /* 0x000fe2000000000d */
[----:B------:R-:W-:-:S05]  /*07d0*/  IADD3 R22, P3, PT, R22, 0x8, RZ ;  /* 0x0000000816167810 */ /* 0x000fca0007f7e0ff */
[----:B------:R-:W-:Y:S02]  /*07e0*/  IMAD.X R9, RZ, RZ, R9, P3 ;  /* 0x000000ffff097224 */ /* 0x000fe400018e0609 */
[----:B--2---:R-:W-:-:S04]  /*07f0*/  FFMA R13, R4, R20, R13 ;  /* 0x00000014040d7223 */ /* 0x004fc8000000000d */
[----:B---3--:R-:W-:-:S04]  /*0800*/  FFMA R13, R4, R24, R13 ;  /* 0x00000018040d7223 */ /* 0x008fc8000000000d */
[----:B------:R-:W-:-:S07]  /*0810*/  FFMA R13, R4, R32, R13 ;  /* 0x00000020040d7223 */ /* 0x000fce000000000d */
.L_x_134:
[----:B------:R-:W-:Y:S05]  /*0820*/  @!P2 BRA `(.L_x_133) ;  /* 0x0000000000a8a947 */ /* 0x000fea0003800000 */
[----:B------:R-:W0:Y:S01]  /*0830*/  @P1 LDC.64 R18, c[0x0][0x390] ;  /* 0x0000e400ff121b82 */ /* 0x000e220000000a00 */
[----:B------:R-:W-:Y:S01]  /*0840*/  @P1 MOV R21, R9 ;  /* 0x0000000900151202 */ /* 0x000fe20000000f00 */
[-C--:B------:R-:W-:Y:S02]  /*0850*/  @P1 IMAD R24, R25, R16.reuse, RZ ;  /* 0x0000001019181224 */ /* 0x080fe400078e02ff */
[----:B------:R-:W-:Y:S02]  /*0860*/  @P1 IMAD.MOV.U32 R20, RZ, RZ, R22 ;  /* 0x000000ffff141224 */ /* 0x000fe400078e0016 */
[C---:B------:R-:W-:Y:S02]  /*0870*/  @P1 IMAD R27, R23.reuse, R17, R24 ;  /* 0x00000011171b1224 */ /* 0x040fe400078e0218 */
        /* <DEDUP_REMOVED lines=37> */
.L_x_133:
[----:B------:R-:W-:-:S04]  /*0ad0*/  IADD3 R23, P2, PT, R23, 0x1, RZ ;  /* 0x0000000117177810 */ /* 0x000fc80007f5e0ff */
[----:B------:R-:W-:Y:S02]  /*0ae0*/  IADD3.X R25, PT, PT, RZ, R25, RZ, P2, !PT ;  /* 0x00000019ff197210 */ /* 0x000fe400017fe4ff */
[----:B------:R-:W-:-:S04]  /*0af0*/  ISETP.NE.U32.AND P2, PT, R23, R0, PT ;  /* 0x000000001700720c */ /* 0x000fc80003f45070 */
[----:B------:R-:W-:-:S13]  /*0b00*/  ISETP.NE.AND.EX P2, PT, R25, R3, PT, P2 ;  /* 0x000000031900720c */ /* 0x000fda0003f45320 */
[----:B------:R-:W-:Y:S05]  /*0b10*/  @P2 BRA `(.L_x_135) ;  /* 0xfffffff400dc2947 */ /* 0x000fea000383ffff */
.L_x_130:
[----:B------:R-:W-:-:S04]  /*0b20*/  ISETP.GE.U32.AND P0, PT, R16, 0x1, PT ;  /* 0x000000011000780c */ /* 0x000fc80003f06070 */
[----:B------:R-:W-:-:S13]  /*0b30*/  ISETP.GE.AND.EX P0, PT, R17, RZ, PT, P0 ;  /* 0x000000ff1100720c */ /* 0x000fda0003f06300 */
[----:B------:R-:W-:Y:S05]  /*0b40*/  @!P0 BRA `(.L_x_136) ;  /* 0x0000000800948947 */ /* 0x000fea0003800000 */
[----:B------:R-:W0:Y:S01]  /*0b50*/  LDCU.64 UR4, c[0x0][0x380] ;  /* 0x00007000ff0477ac */ /* 0x000e220008000a00 */
[----:B------:R-:W-:Y:S01]  /*0b60*/  IADD3 R7, P0, PT, R7, -R0, RZ ;  /* 0x8000000007077210 */ /* 0x000fe20007f1e0ff */
[C---:B------:R-:W-:Y:S01]  /*0b70*/  IMAD.SHL.U32 R12, R16.reuse, 0x4, RZ ;  /* 0x00000004100c7824 */ /* 0x040fe200078e00ff */
[----:B------:R-:W-:Y:S02]  /*0b80*/  LOP3.LUT R6, R17, 0x7fffffff, RZ, 0xc0, !PT ;  /* 0x7fffffff11067812 */ /* 0x000fe400078ec0ff */
[C---:B------:R-:W-:Y:S01]  /*0b90*/  SHF.L.U64.HI R9, R16.reuse, 0x2, R17 ;  /* 0x0000000210097819 */ /* 0x040fe20000010211 */
[----:B------:R-:W-:Y:S01]  /*0ba0*/  IMAD.X R24, RZ, RZ, ~R3, P0 ;  /* 0x000000ffff187224 */ /* 0x000fe200000e0e03 */
[C---:B------:R-:W-:Y:S02]  /*0bb0*/  LOP3.LUT R8, R16.reuse, 0x7, RZ, 0xc0, !PT ;  /* 0x0000000710087812 */ /* 0x040fe400078ec0ff */
[C---:B------:R-:W-:Y:S02]  /*0bc0*/  LOP3.LUT R10, R16.reuse, 0x3, RZ, 0xc0, !PT ;  /* 0x00000003100a7812 */ /* 0x040fe400078ec0ff */
[----:B------:R-:W-:-:S02]  /*0bd0*/  LOP3.LUT R11, R16, 0xfffffff8, RZ, 0xc0, !PT ;  /* 0xfffffff8100b7812 */ /* 0x000fc400078ec0ff */
[----:B0----5:R-:W-:-:S04]  /*0be0*/  LEA R4, P1, R14, UR4, 0x2 ;  /* 0x000000040e047c11 */ /* 0x021fc8000f8210ff */
[----:B------:R-:W-:Y:S02]  /*0bf0*/  IADD3 RZ, P2, PT, R4, 0x10, RZ ;  /* 0x0000001004ff7810 */ /* 0x000fe40007f5e0ff */
[----:B------:R-:W-:-:S04]  /*0c00*/  LEA.HI.X R4, R14, UR5, RZ, 0x2, P1 ;  /* 0x000000050e047c11 */ /* 0x000fc800088f14ff */
[----:B------:R-:W-:-:S07]  /*0c10*/  IADD3.X R17, PT, PT, RZ, R4, RZ, P2, !PT ;  /* 0x00000004ff117210 */ /* 0x000fce00017fe4ff */
.L_x_142:
[----:B------:R-:W0:Y:S01]  /*0c20*/  LDCU.128 UR8, c[0x0][0x3a0] ;  /* 0x00007400ff0877ac */ /* 0x000e220008000c00 */
[----:B------:R-:W-:Y:S01]  /*0c30*/  IADD3 R23, P0, PT, R0, R7, RZ ;  /* 0x0000000700177210 */ /* 0x000fe20007f1e0ff */
[----:B------:R-:W-:Y:S02]  /*0c40*/  HFMA2 R19, -RZ, RZ, 0, 0 ;  /* 0x00000000ff137431 */ /* 0x000fe400000001ff */
[----:B------:R-:W-:Y:S02]  /*0c50*/  IMAD.MOV.U32 R18, RZ, RZ, R14 ;  /* 0x000000ffff127224 */ /* 0x000fe400078e000e */
[----:B------:R-:W-:Y:S02]  /*0c60*/  IMAD.MOV.U32 R26, RZ, RZ, RZ ;  /* 0x000000ffff1a7224 */ /* 0x000fe400078e00ff */
[----:B------:R-:W-:Y:S02]  /*0c70*/  IMAD.X R27, R3, 0x1, R24, P0 ;  /* 0x00000001031b7824 */ /* 0x000fe400000e0618 */
[----:B------:R-:W-:Y:S01]  /*0c80*/  IMAD.MOV.U32 R25, RZ, RZ, RZ ;  /* 0x000000ffff197224 */ /* 0x000fe200078e00ff */
[----:B0-----:R-:W-:Y:S01]  /*0c90*/  UISETP.GE.U32.AND UP0, UPT, UR10, 0x8, UPT ;  /* 0x000000080a00788c */ /* 0x001fe2000bf06070 */
[----:B------:R-:W-:-:S02]  /*0ca0*/  IMAD R4, R27, UR8, RZ ;  /* 0x000000081b047c24 */ /* 0x000fc4000f8e02ff */
[----:B------:R-:W-:Y:S01]  /*0cb0*/  IMAD.WIDE.U32 R18, R23, UR8, R18 ;  /* 0x0000000817127c25 */ /* 0x000fe2000f8e0012 */
[----:B------:R-:W-:-:S03]  /*0cc0*/  UISETP.GE.U32.AND.EX UP0, UPT, UR11, URZ, UPT, UP0 ;  /* 0x000000ff0b00728c */ /* 0x000fc6000bf06100 */
[----:B------:R-:W-:-:S05]  /*0cd0*/  IMAD R21, R23, UR9, R4 ;  /* 0x0000000917157c24 */ /* 0x000fca000f8e0204 */
[----:B------:R-:W-:Y:S01]  /*0ce0*/  IADD3 R4, PT, PT, R19, R21, RZ ;  /* 0x0000001513047210 */ /* 0x000fe20007ffe0ff */
[----:B------:R-:W-:Y:S06]  /*0cf0*/  BRA.U !UP0, `(.L_x_137) ;  /* 0x0000000108d47547 */ /* 0x000fec000b800000 */
[----:B------:R-:W0:Y:S01]  /*0d00*/  LDCU.64 UR4, c[0x0][0x3a0] ;  /* 0x00007400ff0477ac */ /* 0x000e220008000a00 */
[----:B------:R-:W-:Y:S01]  /*0d10*/  IMAD R26, R9, R0, RZ ;  /* 0x00000000091a7224 */ /* 0x000fe200078e02ff */
[----:B------:R-:W1:Y:S01]  /*0d20*/  LDCU UR12, c[0x0][0x380] ;  /* 0x00007000ff0c77ac */ /* 0x000e620008000800 */
[----:B------:R-:W2:Y:S01]  /*0d30*/  LDCU.64 UR8, c[0x0][0x390] ;  /* 0x00007200ff0877ac */ /* 0x000ea20008000a00 */
[----:B0-----:R-:W-:Y:S02]  /*0d40*/  USHF.L.U64.HI UR5, UR4, 0x2, UR5 ;  /* 0x0000000204057899 */ /* 0x001fe40008010205 */
[----:B------:R-:W-:Y:S01]  /*0d50*/  USHF.L.U32 UR4, UR4, 0x2, URZ ;  /* 0x0000000204047899 */ /* 0x000fe200080006ff */
[----:B-1----:R-:W-:-:S03]  /*0d60*/  LEA R16, R14, UR12, 0x2 ;  /* 0x0000000c0e107c11 */ /* 0x002fc6000f8e10ff */
[----:B------:R-:W-:Y:S02]  /*0d70*/  IMAD R22, R23, UR5, RZ ;  /* 0x0000000517167c24 */ /* 0x000fe4000f8e02ff */
[----:B--2---:R-:W-:-:S04]  /*0d80*/  IMAD.WIDE.U32 R20, R0, R12, UR8 ;  /* 0x0000000800147e25 */ /* 0x004fc8000f8e000c */
[----:B------:R-:W-:Y:S01]  /*0d90*/  VIADD R16, R16, 0x10 ;  /* 0x0000001010107836 */ /* 0x000fe20000000000 */
[----:B------:R-:W-:Y:S01]  /*0da0*/  IADD3 R20, P0, PT, R20, 0x10, RZ ;  /* 0x0000001014147810 */ /* 0x000fe20007f1e0ff */
[----:B------:R-:W-:Y:S02]  /*0db0*/  IMAD R25, R27, UR4, R22 ;  /* 0x000000041b197c24 */ /* 0x000fe4000f8e0216 */
[----:B------:R-:W-:-:S04]  /*0dc0*/  IMAD.WIDE.U32 R22, R23, UR4, R16 ;  /* 0x0000000417167c25 */ /* 0x000fc8000f8e0010 */
[----:B------:R-:W-:Y:S01]  /*0dd0*/  IMAD R27, R3, R12, R26 ;  /* 0x0000000c031b7224 */ /* 0x000fe200078e021a */
[----:B------:R-:W-:Y:S01]  /*0de0*/  IADD3 R23, PT, PT, R23, R25, RZ ;  /* 0x0000001917177210 */ /* 0x000fe20007ffe0ff */
[----:B------:R-:W-:Y:S02]  /*0df0*/  IMAD.MOV.U32 R26, RZ, RZ, R11 ;  /* 0x000000ffff1a7224 */ /* 0x000fe400078e000b */
[----:B------:R-:W-:Y:S02]  /*0e00*/  IMAD.X R21, R21, 0x1, R27, P0 ;  /* 0x0000000115157824 */ /* 0x000fe400000e061b */
[----:B------:R-:W-:-:S07]  /*0e10*/  IMAD.MOV.U32 R25, RZ, RZ, R6 ;  /* 0x000000ffff197224 */ /* 0x000fce00078e0006 */
.L_x_138:
[----:B------:R-:W2:Y:S04]  /*0e20*/  LDG.E R28, desc[UR6][R20.64+-0x10] ;  /* 0xfffff006141c7981 */ /* 0x000ea8000c1e1900 */
[----:B------:R-:W2:Y:S04]  /*0e30*/  LDG.E R27, desc[UR6][R22.64+-0x10] ;  /* 0xfffff006161b7981 */ /* 0x000ea8000c1e1900 */
        /* <DEDUP_REMOVED lines=17> */
[----:B------:R-:W2:Y:S04]  /*0f50*/  LDG.E R28, desc[UR6][R20.64+0x8] ;  /* 0x00000806141c7981 */ /* 0x000ea8000c1e1900 */
[----:B------:R-:W2:Y:S01]  /*0f60*/  LDG.E R27, desc[UR6][R22.64+0x8] ;  /* 0x00000806161b7981 */ /* 0x000ea2000c1e1900 */
[----:B---3--:R-:W-:-:S03]  /*0f70*/  FFMA R13, R30, R29, R13 ;  /* 0x0000001d1e0d7223 */ /* 0x008fc6000000000d */
[----:B------:R0:W3:Y:S04]  /*0f80*/  LDG.E R30, desc[UR6][R20.64+0xc] ;  /* 0x00000c06141e7981 */ /* 0x0000e8000c1e1900 */
[----:B------:R1:W3:Y:S01]  /*0f90*/  LDG.E R29, desc[UR6][R22.64+0xc] ;  /* 0x00000c06161d7981 */ /* 0x0002e2000c1e1900 */
[----:B------:R-:W-:-:S04]  /*0fa0*/  ISETP.NE.U32.AND P0, PT, R26, RZ, PT ;  /* 0x000000ff1a00720c */ /* 0x000fc80003f05070 */
[----:B------:R-:W-:Y:S02]  /*0fb0*/  ISETP.NE.AND.EX P0, PT, R25, RZ, PT, P0 ;  /* 0x000000ff1900720c */ /* 0x000fe40003f05300 */
[----:B0-----:R-:W-:Y:S02]  /*0fc0*/  IADD3 R20, P2, PT, R20, 0x20, RZ ;  /* 0x0000002014147810 */ /* 0x001fe40007f5e0ff */
[----:B-1----:R-:W-:-:S03]  /*0fd0*/  IADD3 R22, P1, PT, R22, 0x20, RZ ;  /* 0x0000002016167810 */ /* 0x002fc60007f3e0ff */
[----:B------:R-:W-:Y:S01]  /*0fe0*/  IMAD.X R21, RZ, RZ, R21, P2 ;  /* 0x000000ffff157224 */ /* 0x000fe200010e0615 */
[----:B------:R-:W-:Y:S01]  /*0ff0*/  IADD3.X R23, PT, PT, RZ, R23, RZ, P1, !PT ;  /* 0x00000017ff177210 */ /* 0x000fe20000ffe4ff */
[----:B--2---:R-:W-:-:S04]  /*1000*/  FFMA R13, R28, R27, R13 ;  /* 0x0000001b1c0d7223 */ /* 0x004fc8000000000d */
[----:B---3--:R-:W-:Y:S01]  /*1010*/  FFMA R13, R30, R29, R13 ;  /* 0x0000001d1e0d7223 */ /* 0x008fe2000000000d */
[----:B------:R-:W-:Y:S06]  /*1020*/  @P0 BRA `(.L_x_138) ;  /* 0xfffffffc007c0947 */ /* 0x000fec000383ffff */
[----:B------:R-:W-:Y:S01]  /*1030*/  IMAD.MOV.U32 R26, RZ, RZ, R11 ;  /* 0x000000ffff1a7224 */ /* 0x000fe200078e000b */
[----:B------:R-:W-:-:S07]  /*1040*/  MOV R25, R6 ;  /* 0x0000000600197202 */ /* 0x000fce0000000f00 */
.L_x_137:
[----:B------:R-:W-:-:S04]  /*1050*/  ISETP.NE.U32.AND P0, PT, R8, RZ, PT ;  /* 0x000000ff0800720c */ /* 0x000fc80003f05070 */
[----:B------:R-:W-:-:S13]  /*1060*/  ISETP.NE.AND.EX P0, PT, RZ, RZ, PT, P0 ;  /* 0x000000ffff00720c */ /* 0x000fda0003f05300 */
[----:B------:R-:W-:Y:S05]  /*1070*/  @!P0 BRA `(.L_x_139) ;  /* 0x0000000400348947 */ /* 0x000fea0003800000 */
[----:B------:R-:W-:Y:S02]  /*1080*/  IADD3 R20, P1, PT, R8, -0x1, RZ ;  /* 0xffffffff08147810 */ /* 0x000fe40007f3e0ff */
[----:B------:R-:W-:Y:S02]  /*1090*/  ISETP.NE.U32.AND P2, PT, R10, RZ, PT ;  /* 0x000000ff0a00720c */ /* 0x000fe40003f45070 */
[----:B------:R-:W-:Y:S01]  /*10a0*/  ISETP.GE.U32.AND P0, PT, R20, 0x3, PT ;  /* 0x000000031400780c */ /* 0x000fe20003f06070 */
[----:B------:R-:W-:-:S05]  /*10b0*/  IMAD.X R20, RZ, RZ, -0x1, P1 ;  /* 0xffffffffff147424 */ /* 0x000fca00008e06ff */
[----:B------:R-:W-:Y:S02]  /*10c0*/  ISETP.GE.U32.AND.EX P1, PT, R20, RZ, PT, P0 ;  /* 0x000000ff1400720c */ /* 0x000fe40003f26100 */
[----:B------:R-:W-:-:S11]  /*10d0*/  ISETP.NE.AND.EX P0, PT, RZ, RZ, PT, P2 ;  /* 0x000000ffff00720c */ /* 0x000fd60003f05320 */
[----:B------:R-:W-:Y:S05]  /*10e0*/  @!P1 BRA `(.L_x_140) ;  /* 0x00000000006c9947 */ /* 0x000fea0003800000 */
[----:B------:R-:W0:Y:S01]  /*10f0*/  LDC.64 R20, c[0x0][0x390] ;  /* 0x0000e400ff147b82 */ /* 0x000e220000000a00 */
[----:B------:R-:W-:Y:S01]  /*1100*/  IMAD R29, R3, UR10, RZ ;  /* 0x0000000a031d7c24 */ /* 0x000fe2000f8e02ff */
[----:B------:R-:W1:Y:S01]  /*1110*/  LDCU.64 UR4, c[0x0][0x380] ;  /* 0x00007000ff0477ac */ /* 0x000e620008000a00 */
[----:B------:R-:W-:Y:S02]  /*1120*/  IMAD.MOV.U32 R27, RZ, RZ, R25 ;  /* 0x000000ffff1b7224 */ /* 0x000fe400078e0019 */
[C---:B------:R-:W-:Y:S02]  /*1130*/  IMAD R29, R0.reuse, UR11, R29 ;  /* 0x0000000b001d7c24 */ /* 0x040fe4000f8e021d */
[----:B------:R-:W-:-:S05]  /*1140*/  IMAD.WIDE.U32 R22, R0, UR10, R26 ;  /* 0x0000000a00167c25 */ /* 0x000fca000f8e001a */
[----:B------:R-:W-:Y:S02]  /*1150*/  IADD3 R23, PT, PT, R23, R29, RZ ;  /* 0x0000001d17177210 */ /* 0x000fe40007ffe0ff */
[----:B0-----:R-:W-:-:S04]  /*1160*/  LEA R20, P1, R22, R20, 0x2 ;  /* 0x0000001416147211 */ /* 0x001fc800078210ff */
[----:B------:R-:W-:Y:S02]  /*1170*/  LEA.HI.X R21, R22, R21, R23, 0x2, P1 ;  /* 0x0000001516157211 */ /* 0x000fe400008f1417 */
[----:B------:R-:W-:-:S03]  /*1180*/  IADD3 R23, P1, PT, R26, R18, RZ ;  /* 0x000000121a177210 */ /* 0x000fc60007f3e0ff */
[----:B------:R-:W2:Y:S02]  /*1190*/  LDG.E R30, desc[UR6][R20.64+0x4] ;  /* 0x00000406141e7981 */ /* 0x000ea4000c1e1900 */
[----:B------:R-:W-:Y:S01]  /*11a0*/  IMAD.X R28, R25, 0x1, R4, P1 ;  /* 0x00000001191c7824 */ /* 0x000fe200008e0604 */
[----:B-1----:R-:W-:-:S04]  /*11b0*/  LEA R22, P1, R23, UR4, 0x2 ;  /* 0x0000000417167c11 */ /* 0x002fc8000f8210ff */
[----:B------:R-:W-:Y:S02]  /*11c0*/  LEA.HI.X R23, R23, UR5, R28, 0x2, P1 ;  /* 0x0000000517177c11 */ /* 0x000fe400088f141c */
[----:B------:R-:W3:Y:S04]  /*11d0*/  LDG.E R28, desc[UR6][R20.64] ;  /* 0x00000006141c7981 */ /* 0x000ee8000c1e1900 */
[----:B------:R-:W3:Y:S04]  /*11e0*/  LDG.E R27, desc[UR6][R22.64] ;  /* 0x00000006161b7981 */ /* 0x000ee8000c1e1900 */
[----:B------:R-:W2:Y:S01]  /*11f0*/  LDG.E R29, desc[UR6][R22.64+0x4] ;  /* 0x00000406161d7981 */ /* 0x000ea2000c1e1900 */
[----:B---3--:R-:W-:-:S03]  /*1200*/  FFMA R27, R28, R27, R13 ;  /* 0x0000001b1c1b7223 */ /* 0x008fc6000000000d */
[----:B------:R-:W3:Y:S04]  /*1210*/  LDG.E R13, desc[UR6][R22.64+0x8] ;  /* 0x00000806160d7981 */ /* 0x000ee8000c1e1900 */
[----:B------:R-:W3:Y:S01]  /*1220*/  LDG.E R28, desc[UR6][R20.64+0x8] ;  /* 0x00000806141c7981 */ /* 0x000ee2000c1e1900 */
[----:B--2---:R-:W-:-:S03]  /*1230*/  FFMA R27, R30, R29, R27 ;  /* 0x0000001d1e1b7223 */ /* 0x004fc6000000001b */
[----:B------:R-:W2:Y:S04]  /*1240*/  LDG.E R29, desc[UR6][R22.64+0xc] ;  /* 0x00000c06161d7981 */ /* 0x000ea8000c1e1900 */
[----:B------:R-:W2:Y:S01]  /*1250*/  LDG.E R30, desc[UR6][R20.64+0xc] ;  /* 0x00000c06141e7981 */ /* 0x000ea2000c1e1900 */
[----:B------:R-:W-:-:S04]  /*1260*/  IADD3 R26, P1, PT, R26, 0x4, RZ ;  /* 0x000000041a1a7810 */ /* 0x000fc80007f3e0ff */
[----:B------:R-:W-:Y:S01]  /*1270*/  IADD3.X R25, PT, PT, RZ, R25, RZ, P1, !PT ;  /* 0x00000019ff197210 */ /* 0x000fe20000ffe4ff */
[----:B---3--:R-:W-:-:S04]  /*1280*/  FFMA R13, R28, R13, R27 ;  /* 0x0000000d1c0d7223 */ /* 0x008fc8000000001b */
[----:B--2---:R-:W-:-:S07]  /*1290*/  FFMA R13, R30, R29, R13 ;  /* 0x0000001d1e0d7223 */ /* 0x004fce000000000d */
.L_x_140:
[----:B------:R-:W-:Y:S05]  /*12a0*/  @!P0 BRA `(.L_x_139) ;  /* 0x0000000000a88947 */ /* 0x000fea0003800000 */
[----:B------:R-:W-:Y:S01]  /*12b0*/  ISETP.NE.U32.AND P0, PT, R10, 0x1, PT ;  /* 0x000000010a00780c */ /* 0x000fe20003f05070 */
[----:B------:R-:W-:-:S03]  /*12c0*/  ULOP3.LUT UP0, URZ, UR10, 0x1, URZ, 0xc0, !UPT ;  /* 0x000000010aff7892 */ /* 0x000fc6000f80c0ff */
[----:B------:R-:W-:-:S13]  /*12d0*/  ISETP.NE.AND.EX P0, PT, RZ, RZ, PT, P0 ;  /* 0x000000ffff00720c */ /* 0x000fda0003f05300 */
        /* <DEDUP_REMOVED lines=18> */
[----:B------:R-:W-:-:S04]  /*1400*/  IADD3 R26, P0, PT, R26, 0x2, RZ ;  /* 0x000000021a1a7810 */ /* 0x000fc80007f1e0ff */
[----:B------:R-:W-:Y:S01]  /*1410*/  IADD3.X R25, PT, PT, RZ, R25, RZ, P0, !PT ;  /* 0x00000019ff197210 */ /* 0x000fe200007fe4ff */
[----:B---3--:R-:W-:-:S04]  /*1420*/  FFMA R13, R28, R27, R13 ;  /* 0x0000001b1c0d7223 */ /* 0x008fc8000000000d */
[----:B--2---:R-:W-:-:S07]  /*1430*/  FFMA R13, R30, R29, R13 ;  /* 0x0000001d1e0d7223 */ /* 0x004fce000000000d */
.L_x_141:
[----:B------:R-:W-:Y:S05]  /*1440*/  BRA.U !UP0, `(.L_x_139) ;  /* 0x0000000108407547 */ /* 0x000fea000b800000 */
[----:B------:R-:W0:Y:S01]  /*1450*/  LDC.64 R20, c[0x0][0x390] ;  /* 0x0000e400ff147b82 */ /* 0x000e220000000a00 */
[----:B------:R-:W1:Y:S01]  /*1460*/  LDCU.64 UR4, c[0x0][0x380] ;  /* 0x00007000ff0477ac */ /* 0x000e620008000a00 */
[----:B------:R-:W-:Y:S01]  /*1470*/  IMAD R29, R3, UR10, RZ ;  /* 0x0000000a031d7c24 */ /* 0x000fe2000f8e02ff */
[----:B------:R-:W-:Y:S01]  /*1480*/  IADD3 R23, P0, PT, R26, R18, RZ ;  /* 0x000000121a177210 */ /* 0x000fe20007f1e0ff */
[----:B------:R-:W-:Y:S02]  /*1490*/  IMAD.MOV.U32 R27, RZ, RZ, R25 ;  /* 0x000000ffff1b7224 */ /* 0x000fe400078e0019 */
[C---:B------:R-:W-:Y:S01]  /*14a0*/  IMAD R29, R0.reuse, UR11, R29 ;  /* 0x0000000b001d7c24 */ /* 0x040fe2000f8e021d */
[----:B------:R-:W-:Y:S01]  /*14b0*/  IADD3.X R4, PT, PT, R25, R4, RZ, P0, !PT ;  /* 0x0000000419047210 */ /* 0x000fe200007fe4ff */
[----:B------:R-:W-:-:S04]  /*14c0*/  IMAD.WIDE.U32 R18, R0, UR10, R26 ;  /* 0x0000000a00127c25 */ /* 0x000fc8000f8e001a */
        /* <DEDUP_REMOVED lines=8> */
.L_x_139:
[----:B------:R-:W-:-:S04]  /*1550*/  IADD3 R0, P1, PT, R0, 0x1, RZ ;  /* 0x0000000100007810 */ /* 0x000fc80007f3e0ff */
[----:B------:R-:W-:Y:S02]  /*1560*/  ISETP.GE.U32.AND P0, PT, R0, UR10, PT ;  /* 0x0000000a00007c0c */ /* 0x000fe4000bf06070 */
[----:B------:R-:W-:-:S04]  /*1570*/  IADD3.X R3, PT, PT, RZ, R3, RZ, P1, !PT ;  /* 0x00000003ff037210 */ /* 0x000fc80000ffe4ff */
[----:B------:R-:W-:-:S13]  /*1580*/  ISETP.GE.AND.EX P0, PT, R3, UR11, PT, P0 ;  /* 0x0000000b03007c0c */ /* 0x000fda000bf06300 */
[----:B------:R-:W-:Y:S05]  /*1590*/  @!P0 BRA `(.L_x_142) ;  /* 0xfffffff400a08947 */ /* 0x000fea000383ffff */
.L_x_136:
[----:B------:R-:W0:Y:S02]  /*15a0*/  LDCU.64 UR4, c[0x0][0x388] ;  /* 0x00007100ff0477ac */ /* 0x000e240008000a00 */
[----:B0----5:R-:W-:-:S04]  /*15b0*/  LEA R4, P0, R2, UR4, 0x2 ;  /* 0x0000000402047c11 */ /* 0x021fc8000f8010ff */
[----:B------:R-:W-:-:S05]  /*15c0*/  LEA.HI.X R5, R2, UR5, R5, 0x2, P0 ;  /* 0x0000000502057c11 */ /* 0x000fca00080f1405 */
[----:B------:R-:W-:Y:S01]  /*15d0*/  STG.E desc[UR6][R4.64], R13 ;  /* 0x0000000d04007986 */ /* 0x000fe2000c101906 */
[----:B------:R-:W-:Y:S05]  /*15e0*/  EXIT ;  /* 0x000000000000794d */ /* 0x000fea0003800000 */
.L_x_143:
        /* <DEDUP_REMOVED lines=9> */
.L_x_152:


//--------------------- .nv.shared.reserved.0     --------------------------
	.section	.nv.shared.reserved.0,"aw",@nobits
	.weak		__nv_reservedSMEM_offset_0_alias
	.size		__nv_reservedSMEM_offset_0_alias, 0, 64
	.other		__nv_reservedSMEM_offset_0_alias,@"STO_CUDA_RESERVED_SHARED STV_DEFAULT"
__nv_reservedSMEM_offset_0_alias:
	.zero		0
	.zero		64


//--------------------- .nv.constant0._Z16convolution_corePfS_S_xxx --------------------------
	.section	.nv.constant0._Z16convolution_corePfS_S_xxx,"a",@progbits
	.sectionflags	@""
	.align	4
.nv.constant0._Z16convolution_corePfS_S_xxx:
	.zero		944


//--------------------- .nv.constant0._Z24convolution_bottom_rightPfS_S_xxx --------------------------
	.section	.nv.constant0._Z24convolution_bottom_rightPfS_S_xxx,"a",@progbits
	.sectionflags	@""
	.align	4
.nv.constant0._Z24convolution_bottom_rightPfS_S_xxx:
	.zero		944


//--------------------- .nv.constant0._Z23convolution_bottom_leftPfS_S_xxx --------------------------
	.section	.nv.constant0._Z23convolution_bottom_leftPfS_S_xxx,"a",@progbits
	.sectionflags	@""
	.align	4
.nv.constant0._Z23convolution_bottom_leftPfS_S_xxx:
	.zero		944


//--------------------- .nv.constant0._Z21convolution_top_rightPfS_S_xxx --------------------------
	.section	.nv.constant0._Z21convolution_top_rightPfS_S_xxx,"a",@progbits
	.sectionflags	@""
	.align	4
.nv.constant0._Z21convolution_top_rightPfS_S_xxx:
	.zero		944


//--------------------- .nv.constant0._Z20convolution_top_leftPfS_S_xxx --------------------------
	.section	.nv.constant0._Z20convolution_top_leftPfS_S_xxx,"a",@progbits
	.sectionflags	@""
	.align	4
.nv.constant0._Z20convolution_top_leftPfS_S_xxx:
	.zero		944


//--------------------- .nv.constant0._Z17convolution_rightPfS_S_xxx --------------------------
	.section	.nv.constant0._Z17convolution_rightPfS_S_xxx,"a",@progbits
	.sectionflags	@""
	.align	4
.nv.constant0._Z17convolution_rightPfS_S_xxx:
	.zero		944


//--------------------- .nv.constant0._Z16convolution_leftPfS_S_xxx --------------------------
	.section	.nv.constant0._Z16convolution_leftPfS_S_xxx,"a",@progbits
	.sectionflags	@""
	.align	4
.nv.constant0._Z16convolution_leftPfS_S_xxx:
	.zero		944


//--------------------- .nv.constant0._Z18convolution_bottomPfS_S_xxx --------------------------
	.section	.nv.constant0._Z18convolution_bottomPfS_S_xxx,"a",@progbits
	.sectionflags	@""
	.align	4
.nv.constant0._Z18convolution_bottomPfS_S_xxx:
	.zero		944


//--------------------- .nv.constant0._Z15convolution_topPfS_S_xxx --------------------------
	.section	.nv.constant0._Z15convolution_topPfS_S_xxx,"a",@progbits
	.sectionflags	@""
	.align	4
.nv.constant0._Z15convolution_topPfS_S_xxx:
	.zero		944


//--------------------- SYMBOLS --------------------------

	.type		.nv.reservedSmem.offset0,@object
	.size		.nv.reservedSmem.offset0,0x4
